// auto-generated by cutlass_sweep.grouped_gemm — config: {"arch": "sm_90", "cluster_m": 2, "cluster_n": 1, "dtype": "e4m3", "schedule": "pingpong", "tile_k": 64, "tile_m": 128, "tile_n": 128}
#include "cutlass/cutlass.h"
#include "cutlass/gemm/group_array_problem_shape.hpp"
#include "cutlass/gemm/collective/collective_builder.hpp"
#include "cutlass/gemm/device/gemm_universal_adapter.h"
#include "cutlass/gemm/kernel/gemm_universal.hpp"
#include "cutlass/epilogue/collective/collective_builder.hpp"

using Elem = cutlass::float_e4m3_t;
using Acc  = float;
using ElemC = cutlass::half_t;
using TileShape    = cute::Shape<cute::_128, cute::_128, cute::_64>;
using ClusterShape = cute::Shape<cute::_2, cute::_1, cute::_1>;
using ProblemShape = cutlass::gemm::GroupProblemShape<cute::Shape<int,int,int>>;

using CollectiveEpilogue = typename cutlass::epilogue::collective::CollectiveBuilder<
    cutlass::arch::Sm90, cutlass::arch::OpClassTensorOp,
    TileShape, ClusterShape,
    cutlass::epilogue::collective::EpilogueTileAuto,
    Acc, Acc,
    ElemC, cutlass::layout::ColumnMajor *, 128 / cutlass::sizeof_bits<ElemC>::value,
    ElemC, cutlass::layout::ColumnMajor *, 128 / cutlass::sizeof_bits<ElemC>::value,
    cutlass::epilogue::PtrArrayTmaWarpSpecializedPingpong
  >::CollectiveOp;

using CollectiveMainloop = typename cutlass::gemm::collective::CollectiveBuilder<
    cutlass::arch::Sm90, cutlass::arch::OpClassTensorOp,
    Elem, cutlass::layout::RowMajor *, 128 / cutlass::sizeof_bits<Elem>::value,
    Elem, cutlass::layout::ColumnMajor *, 128 / cutlass::sizeof_bits<Elem>::value,
    Acc,
    TileShape, ClusterShape,
    cutlass::gemm::collective::StageCountAutoCarveout<
        static_cast<int>(sizeof(typename CollectiveEpilogue::SharedStorage))>,
    cutlass::gemm::KernelPtrArrayTmaWarpSpecializedPingpongFP8FastAccum
  >::CollectiveOp;

using GemmKernel = cutlass::gemm::kernel::GemmUniversal<
    ProblemShape, CollectiveMainloop, CollectiveEpilogue>;
using Gemm = cutlass::gemm::device::GemmUniversalAdapter<GemmKernel>;

auto* _anchor = &cutlass::device_kernel<GemmKernel>;


// ===== COMPILED SASS (sm_90a) =====

	.target	sm_90a

	.elftype	@"ET_EXEC"


//--------------------- .note.nv.tkinfo           --------------------------
	.section	.note.nv.tkinfo,"",@"SHT_NOTE"
	.sectionflags	@"SHF_NOTE_NV_TKINFO"
	.tkinfo
        /*0018*/ 	.word	0x00000002
        /*0030*/ 	.string	""
        /*0030*/ 	.string	"ptxas"
        /*0030*/ 	.string	"Cuda compilation tools, release 13.0, V13.0.88"
        /*0030*/ 	.string	"Build cuda_13.0.r13.0/compiler.36424714_0"
        /*0030*/ 	.string	"-arch sm_90a -m 64 "



//--------------------- .note.nv.cuinfo           --------------------------
	.section	.note.nv.cuinfo,"",@"SHT_NOTE"
	.sectionflags	@"SHF_NOTE_NV_CUINFO"
        /*0018*/ 	.short	0x0002
        /*001a*/ 	.short	0x005a
        /*001c*/ 	.short	0x0082
	.zero		2


//--------------------- .nv.info                  --------------------------
	.section	.nv.info,"",@"SHT_CUDA_INFO"
	.align	4


	//----- nvinfo : EIATTR_REGCOUNT
	.align		4
        /*0000*/ 	.byte	0x04, 0x2f
        /*0002*/ 	.short	(.L_15 - .L_14)
	.align		4
.L_14:
        /*0004*/ 	.word	index@(_ZN7cutlass13device_kernelINS_4gemm6kernel13GemmUniversalINS1_17GroupProblemShapeIN4cute5tupleIJiiiEEEEENS1_10collective13CollectiveMmaINS1_39MainloopSm90ArrayTmaGmmaWarpSpecializedILi13ENS6_IJNS5_1CILi2EEENSC_ILi1EEESE_EEENS1_52KernelPtrArrayTmaWarpSpecializedPingpongFP8FastAccumEEENS6_IJNSC_ILi128EEESI_NSC_ILi64EEEEEENS_12float_e4m3_tEPNS6_IJlSE_NSC_ILi0EEEEEESL_SO_NS5_8TiledMMAINS5_8MMA_AtomIJNS5_4SM904GMMA31MMA_64x128x32_F32E4M3E4M3_SS_TNILNSS_7ScaleInE1ELSU_1EEEEEENS5_6LayoutINS6_IJSE_SE_SE_EEENS6_IJSM_SM_SM_EEEEENS6_IJNS5_10UnderscoreES11_S11_EEEEENS5_13SM90_TMA_LOADENS5_14ComposedLayoutINS5_7SwizzleILi2ELi4ELi3EEENS5_18smem_ptr_flag_bitsILi8EEENSX_INS6_IJNSC_ILi8EEESJ_EEENS6_IJSJ_SE_EEEEEEEvNS5_8identityENS5_23SM90_TMA_LOAD_MULTICASTES1E_vS1F_EENS_8epilogue10collective18CollectiveEpilogueINS1I_30Sm90PtrArrayTmaWarpSpecializedILi4ELi2ELi16ELb1ELb0ELi2EEEJSK_NS6_IJSJ_NSC_ILi32EEEEEENS_6half_tEPNS6_IJSE_lSM_EEES1P_S1R_NS1I_6fusion15FusionCallbacksIS1M_NS1S_17LinearCombinationIS1P_fS1P_fLNS_15FloatRoundStyleE2EEESK_S1O_JEEES14_NS15_INS16_ILi3ELi4ELi3EEENS18_ILi16EEENSX_INS6_IJSJ_S1A_EEENS6_IJSE_SJ_EEEEEEENS5_17SM75_U16x8_LDSM_TENS5_14SM90_TMA_STOREES23_NS5_17SM90_U16x8_STSM_TENS5_9Copy_AtomIJNS5_17SM90_U32x4_STSM_NES1P_EEEvEEEvvEEEEvNT_6ParamsE)
        /*0008*/ 	.word	0x000000a8


	//----- nvinfo : EIATTR_FRAME_SIZE
	.align		4
.L_15:
        /*000c*/ 	.byte	0x04, 0x11
        /*000e*/ 	.short	(.L_17 - .L_16)
	.align		4
.L_16:
        /*0010*/ 	.word	index@($__internal_0_$__cuda_sm20_div_u64)
        /*0014*/ 	.word	0x00000000


	//----- nvinfo : EIATTR_FRAME_SIZE
	.align		4
.L_17:
        /*0018*/ 	.byte	0x04, 0x11
        /*001a*/ 	.short	(.L_19 - .L_18)
	.align		4
.L_18:
        /*001c*/ 	.word	index@(_ZN7cutlass13device_kernelINS_4gemm6kernel13GemmUniversalINS1_17GroupProblemShapeIN4cute5tupleIJiiiEEEEENS1_10collective13CollectiveMmaINS1_39MainloopSm90ArrayTmaGmmaWarpSpecializedILi13ENS6_IJNS5_1CILi2EEENSC_ILi1EEESE_EEENS1_52KernelPtrArrayTmaWarpSpecializedPingpongFP8FastAccumEEENS6_IJNSC_ILi128EEESI_NSC_ILi64EEEEEENS_12float_e4m3_tEPNS6_IJlSE_NSC_ILi0EEEEEESL_SO_NS5_8TiledMMAINS5_8MMA_AtomIJNS5_4SM904GMMA31MMA_64x128x32_F32E4M3E4M3_SS_TNILNSS_7ScaleInE1ELSU_1EEEEEENS5_6LayoutINS6_IJSE_SE_SE_EEENS6_IJSM_SM_SM_EEEEENS6_IJNS5_10UnderscoreES11_S11_EEEEENS5_13SM90_TMA_LOADENS5_14ComposedLayoutINS5_7SwizzleILi2ELi4ELi3EEENS5_18smem_ptr_flag_bitsILi8EEENSX_INS6_IJNSC_ILi8EEESJ_EEENS6_IJSJ_SE_EEEEEEEvNS5_8identityENS5_23SM90_TMA_LOAD_MULTICASTES1E_vS1F_EENS_8epilogue10collective18CollectiveEpilogueINS1I_30Sm90PtrArrayTmaWarpSpecializedILi4ELi2ELi16ELb1ELb0ELi2EEEJSK_NS6_IJSJ_NSC_ILi32EEEEEENS_6half_tEPNS6_IJSE_lSM_EEES1P_S1R_NS1I_6fusion15FusionCallbacksIS1M_NS1S_17LinearCombinationIS1P_fS1P_fLNS_15FloatRoundStyleE2EEESK_S1O_JEEES14_NS15_INS16_ILi3ELi4ELi3EEENS18_ILi16EEENSX_INS6_IJSJ_S1A_EEENS6_IJSE_SJ_EEEEEEENS5_17SM75_U16x8_LDSM_TENS5_14SM90_TMA_STOREES23_NS5_17SM90_U16x8_STSM_TENS5_9Copy_AtomIJNS5_17SM90_U32x4_STSM_NES1P_EEEvEEEvvEEEEvNT_6ParamsE)
        /*0020*/ 	.word	0x00000000


	//----- nvinfo : EIATTR_MIN_STACK_SIZE
	.align		4
.L_19:
        /*0024*/ 	.byte	0x04, 0x12
        /*0026*/ 	.short	(.L_21 - .L_20)
	.align		4
.L_20:
        /*0028*/ 	.word	index@(_ZN7cutlass13device_kernelINS_4gemm6kernel13GemmUniversalINS1_17GroupProblemShapeIN4cute5tupleIJiiiEEEEENS1_10collective13CollectiveMmaINS1_39MainloopSm90ArrayTmaGmmaWarpSpecializedILi13ENS6_IJNS5_1CILi2EEENSC_ILi1EEESE_EEENS1_52KernelPtrArrayTmaWarpSpecializedPingpongFP8FastAccumEEENS6_IJNSC_ILi128EEESI_NSC_ILi64EEEEEENS_12float_e4m3_tEPNS6_IJlSE_NSC_ILi0EEEEEESL_SO_NS5_8TiledMMAINS5_8MMA_AtomIJNS5_4SM904GMMA31MMA_64x128x32_F32E4M3E4M3_SS_TNILNSS_7ScaleInE1ELSU_1EEEEEENS5_6LayoutINS6_IJSE_SE_SE_EEENS6_IJSM_SM_SM_EEEEENS6_IJNS5_10UnderscoreES11_S11_EEEEENS5_13SM90_TMA_LOADENS5_14ComposedLayoutINS5_7SwizzleILi2ELi4ELi3EEENS5_18smem_ptr_flag_bitsILi8EEENSX_INS6_IJNSC_ILi8EEESJ_EEENS6_IJSJ_SE_EEEEEEEvNS5_8identityENS5_23SM90_TMA_LOAD_MULTICASTES1E_vS1F_EENS_8epilogue10collective18CollectiveEpilogueINS1I_30Sm90PtrArrayTmaWarpSpecializedILi4ELi2ELi16ELb1ELb0ELi2EEEJSK_NS6_IJSJ_NSC_ILi32EEEEEENS_6half_tEPNS6_IJSE_lSM_EEES1P_S1R_NS1I_6fusion15FusionCallbacksIS1M_NS1S_17LinearCombinationIS1P_fS1P_fLNS_15FloatRoundStyleE2EEESK_S1O_JEEES14_NS15_INS16_ILi3ELi4ELi3EEENS18_ILi16EEENSX_INS6_IJSJ_S1A_EEENS6_IJSE_SJ_EEEEEEENS5_17SM75_U16x8_LDSM_TENS5_14SM90_TMA_STOREES23_NS5_17SM90_U16x8_STSM_TENS5_9Copy_AtomIJNS5_17SM90_U32x4_STSM_NES1P_EEEvEEEvvEEEEvNT_6ParamsE)
        /*002c*/ 	.word	0x00000000
.L_21:


//--------------------- .nv.compat                --------------------------
	.section	.nv.compat,"",@"SHT_CUDA_COMPAT_INFO"
	.align	4
        /*0000*/ 	.byte	0x02, 0x09, 0x01, 0x00, 0x02, 0x02, 0x04, 0x00, 0x02, 0x05, 0x05, 0x00, 0x03, 0x07, 0x01, 0x01
        /*0010*/ 	.byte	0x02, 0x03, 0x03, 0x00, 0x02, 0x06, 0x01, 0x00, 0x04, 0x0b, 0x08, 0x00, 0x00, 0x00, 0x00, 0x00
        /*0020*/ 	.byte	0x00, 0x00, 0x00, 0x00


//--------------------- .nv.info._ZN7cutlass13device_kernelINS_4gemm6kernel13GemmUniversalINS1_17GroupProblemShapeIN4cute5tupleIJiiiEEEEENS1_10collective13CollectiveMmaINS1_39MainloopSm90ArrayTmaGmmaWarpSpecializedILi13ENS6_IJNS5_1CILi2EEENSC_ILi1EEESE_EEENS1_52KernelPtrArrayTmaWarpSpecializedPingpongFP8FastAccumEEENS6_IJNSC_ILi128EEESI_NSC_ILi64EEEEEENS_12float_e4m3_tEPNS6_IJlSE_NSC_ILi0EEEEEESL_SO_NS5_8TiledMMAINS5_8MMA_AtomIJNS5_4SM904GMMA31MMA_64x128x32_F32E4M3E4M3_SS_TNILNSS_7ScaleInE1ELSU_1EEEEEENS5_6LayoutINS6_IJSE_SE_SE_EEENS6_IJSM_SM_SM_EEEEENS6_IJNS5_10UnderscoreES11_S11_EEEEENS5_13SM90_TMA_LOADENS5_14ComposedLayoutINS5_7SwizzleILi2ELi4ELi3EEENS5_18smem_ptr_flag_bitsILi8EEENSX_INS6_IJNSC_ILi8EEESJ_EEENS6_IJSJ_SE_EEEEEEEvNS5_8identityENS5_23SM90_TMA_LOAD_MULTICASTES1E_vS1F_EENS_8epilogue10collective18CollectiveEpilogueINS1I_30Sm90PtrArrayTmaWarpSpecializedILi4ELi2ELi16ELb1ELb0ELi2EEEJSK_NS6_IJSJ_NSC_ILi32EEEEEENS_6half_tEPNS6_IJSE_lSM_EEES1P_S1R_NS1I_6fusion15FusionCallbacksIS1M_NS1S_17LinearCombinationIS1P_fS1P_fLNS_15FloatRoundStyleE2EEESK_S1O_JEEES14_NS15_INS16_ILi3ELi4ELi3EEENS18_ILi16EEENSX_INS6_IJSJ_S1A_EEENS6_IJSE_SJ_EEEEEEENS5_17SM75_U16x8_LDSM_TENS5_14SM90_TMA_STOREES23_NS5_17SM90_U16x8_STSM_TENS5_9Copy_AtomIJNS5_17SM90_U32x4_STSM_NES1P_EEEvEEEvvEEEEvNT_6ParamsE --------------------------
	.section	.nv.info._ZN7cutlass13device_kernelINS_4gemm6kernel13GemmUniversalINS1_17GroupProblemShapeIN4cute5tupleIJiiiEEEEENS1_10collective13CollectiveMmaINS1_39MainloopSm90ArrayTmaGmmaWarpSpecializedILi13ENS6_IJNS5_1CILi2EEENSC_ILi1EEESE_EEENS1_52KernelPtrArrayTmaWarpSpecializedPingpongFP8FastAccumEEENS6_IJNSC_ILi128EEESI_NSC_ILi64EEEEEENS_12float_e4m3_tEPNS6_IJlSE_NSC_ILi0EEEEEESL_SO_NS5_8TiledMMAINS5_8MMA_AtomIJNS5_4SM904GMMA31MMA_64x128x32_F32E4M3E4M3_SS_TNILNSS_7ScaleInE1ELSU_1EEEEEENS5_6LayoutINS6_IJSE_SE_SE_EEENS6_IJSM_SM_SM_EEEEENS6_IJNS5_10UnderscoreES11_S11_EEEEENS5_13SM90_TMA_LOADENS5_14ComposedLayoutINS5_7SwizzleILi2ELi4ELi3EEENS5_18smem_ptr_flag_bitsILi8EEENSX_INS6_IJNSC_ILi8EEESJ_EEENS6_IJSJ_SE_EEEEEEEvNS5_8identityENS5_23SM90_TMA_LOAD_MULTICASTES1E_vS1F_EENS_8epilogue10collective18CollectiveEpilogueINS1I_30Sm90PtrArrayTmaWarpSpecializedILi4ELi2ELi16ELb1ELb0ELi2EEEJSK_NS6_IJSJ_NSC_ILi32EEEEEENS_6half_tEPNS6_IJSE_lSM_EEES1P_S1R_NS1I_6fusion15FusionCallbacksIS1M_NS1S_17LinearCombinationIS1P_fS1P_fLNS_15FloatRoundStyleE2EEESK_S1O_JEEES14_NS15_INS16_ILi3ELi4ELi3EEENS18_ILi16EEENSX_INS6_IJSJ_S1A_EEENS6_IJSE_SJ_EEEEEEENS5_17SM75_U16x8_LDSM_TENS5_14SM90_TMA_STOREES23_NS5_17SM90_U16x8_STSM_TENS5_9Copy_AtomIJNS5_17SM90_U32x4_STSM_NES1P_EEEvEEEvvEEEEvNT_6ParamsE,"",@"SHT_CUDA_INFO"
	.sectionflags	@""
	.align	4


	//----- nvinfo : EIATTR_CUDA_API_VERSION
	.align		4
        /*0000*/ 	.byte	0x04, 0x37
        /*0002*/ 	.short	(.L_23 - .L_22)
.L_22:
        /*0004*/ 	.word	0x00000082


	//----- nvinfo : EIATTR_KPARAM_INFO
	.align		4
.L_23:
        /*0008*/ 	.byte	0x04, 0x17
        /*000a*/ 	.short	(.L_25 - .L_24)
.L_24:
        /*000c*/ 	.word	0x00000000
        /*0010*/ 	.short	0x0000
        /*0012*/ 	.short	0x0070
        /*0014*/ 	.byte	0x00, 0xf0, 0x01, 0x1c


	//----- nvinfo : EIATTR_SPARSE_MMA_MASK
	.align		4
.L_25:
        /*0018*/ 	.byte	0x03, 0x50
        /*001a*/ 	.short	0x0000


	//----- nvinfo : EIATTR_MAXREG_COUNT
	.align		4
        /*001c*/ 	.byte	0x03, 0x1b
        /*001e*/ 	.short	0x00a8


	//----- nvinfo : EIATTR_NUM_BARRIERS
	.align		4
        /*0020*/ 	.byte	0x02, 0x4c
        /*0022*/ 	.byte	0x02
	.zero		1


	//----- nvinfo : EIATTR_EXTERNS
	.align		4
        /*0024*/ 	.byte	0x04, 0x0f
        /*0026*/ 	.short	(.L_27 - .L_26)


	//   ....[0]....
	.align		4
.L_26:
        /*0028*/ 	.word	index@(__assertfail)


	//----- nvinfo : EIATTR_MERCURY_ISA_VERSION
	.align		4
.L_27:
        /*002c*/ 	.byte	0x03, 0x5f
        /*002e*/ 	.short	0x0101


	//----- nvinfo : EIATTR_INT_WARP_WIDE_INSTR_OFFSETS
	.align		4
        /*0030*/ 	.byte	0x04, 0x31
        /*0032*/ 	.short	(.L_29 - .L_28)


	//   ....[0]....
.L_28:
        /*0034*/ 	.word	0x00001440


	//   ....[1]....
        /*0038*/ 	.word	0x00001470


	//   ....[2]....
        /*003c*/ 	.word	0x000015d0


	//   ....[3]....
        /*0040*/ 	.word	0x00001640


	//   ....[4]....
        /*0044*/ 	.word	0x000016a0


	//   ....[5]....
        /*0048*/ 	.word	0x000016d0


	//   ....[6]....
        /*004c*/ 	.word	0x00001720


	//   ....[7]....
        /*0050*/ 	.word	0x00001740


	//----- nvinfo : EIATTR_COOP_GROUP_MASK_REGIDS
	.align		4
.L_29:
        /*0054*/ 	.byte	0x04, 0x29
        /*0056*/ 	.short	(.L_31 - .L_30)


	//   ....[0]....
.L_30:
        /*0058*/ 	.word	0xffffffff


	//   ....[1]....
        /*005c*/ 	.word	0xffffffff


	//   ....[2]....
        /*0060*/ 	.word	0xffffffff


	//   ....[3]....
        /*0064*/ 	.word	0xffffffff


	//   ....[4]....
        /*0068*/ 	.word	0xffffffff


	//   ....[5]....
        /*006c*/ 	.word	0xffffffff


	//   ....[6]....
        /*0070*/ 	.word	0xffffffff


	//   ....[7]....
        /*0074*/ 	.word	0xffffffff


	//   ....[8]....
        /*0078*/ 	.word	0xffffffff


	//   ....[9]....
        /*007c*/ 	.word	0xffffffff


	//   ....[10]....
        /*0080*/ 	.word	0xffffffff


	//   ....[11]....
        /*0084*/ 	.word	0xffffffff


	//   ....[12]....
        /*0088*/ 	.word	0xffffffff


	//   ....[13]....
        /*008c*/ 	.word	0xffffffff


	//   ....[14]....
        /*0090*/ 	.word	0xffffffff


	//   ....[15]....
        /*0094*/ 	.word	0xffffffff


	//   ....[16]....
        /*0098*/ 	.word	0xffffffff


	//   ....[17]....
        /*009c*/ 	.word	0xffffffff


	//   ....[18]....
        /*00a0*/ 	.word	0xffffffff


	//   ....[19]....
        /*00a4*/ 	.word	0xffffffff


	//   ....[20]....
        /*00a8*/ 	.word	0xffffffff


	//   ....[21]....
        /*00ac*/ 	.word	0xffffffff


	//   ....[22]....
        /*00b0*/ 	.word	0xffffffff


	//   ....[23]....
        /*00b4*/ 	.word	0xffffffff


	//   ....[24]....
        /*00b8*/ 	.word	0xffffffff


	//   ....[25]....
        /*00bc*/ 	.word	0xffffffff


	//   ....[26]....
        /*00c0*/ 	.word	0xffffffff


	//   ....[27]....
        /*00c4*/ 	.word	0xffffffff


	//   ....[28]....
        /*00c8*/ 	.word	0xffffffff


	//   ....[29]....
        /*00cc*/ 	.word	0xffffffff


	//   ....[30]....
        /*00d0*/ 	.word	0xffffffff


	//   ....[31]....
        /*00d4*/ 	.word	0xffffffff


	//   ....[32]....
        /*00d8*/ 	.word	0xffffffff


	//   ....[33]....
        /*00dc*/ 	.word	0xffffffff


	//   ....[34]....
        /*00e0*/ 	.word	0xffffffff


	//   ....[35]....
        /*00e4*/ 	.word	0xffffffff


	//   ....[36]....
        /*00e8*/ 	.word	0xffffffff


	//   ....[37]....
        /*00ec*/ 	.word	0xffffffff


	//   ....[38]....
        /*00f0*/ 	.word	0xffffffff


	//   ....[39]....
        /*00f4*/ 	.word	0xffffffff


	//   ....[40]....
        /*00f8*/ 	.word	0xffffffff


	//   ....[41]....
        /*00fc*/ 	.word	0xffffffff


	//   ....[42]....
        /*0100*/ 	.word	0xffffffff


	//   ....[43]....
        /*0104*/ 	.word	0xffffffff


	//   ....[44]....
        /*0108*/ 	.word	0xffffffff


	//   ....[45]....
        /*010c*/ 	.word	0xffffffff


	//   ....[46]....
        /*0110*/ 	.word	0xffffffff


	//   ....[47]....
        /*0114*/ 	.word	0xffffffff


	//   ....[48]....
        /*0118*/ 	.word	0xffffffff


	//   ....[49]....
        /*011c*/ 	.word	0xffffffff


	//   ....[50]....
        /*0120*/ 	.word	0xffffffff


	//   ....[51]....
        /*0124*/ 	.word	0xffffffff


	//   ....[52]....
        /*0128*/ 	.word	0xffffffff


	//   ....[53]....
        /*012c*/ 	.word	0xffffffff


	//   ....[54]....
        /*0130*/ 	.word	0xffffffff


	//   ....[55]....
        /*0134*/ 	.word	0xffffffff


	//   ....[56]....
        /*0138*/ 	.word	0xffffffff


	//   ....[57]....
        /*013c*/ 	.word	0xffffffff


	//   ....[58]....
        /*0140*/ 	.word	0xffffffff


	//   ....[59]....
        /*0144*/ 	.word	0xffffffff


	//   ....[60]....
        /*0148*/ 	.word	0xffffffff


	//   ....[61]....
        /*014c*/ 	.word	0xffffffff


	//   ....[62]....
        /*0150*/ 	.word	0xffffffff


	//   ....[63]....
        /*0154*/ 	.word	0xffffffff


	//   ....[64]....
        /*0158*/ 	.word	0xffffffff


	//   ....[65]....
        /*015c*/ 	.word	0xffffffff


	//   ....[66]....
        /*0160*/ 	.word	0xffffffff


	//   ....[67]....
        /*0164*/ 	.word	0xffffffff


	//   ....[68]....
        /*0168*/ 	.word	0xffffffff


	//   ....[69]....
        /*016c*/ 	.word	0xffffffff


	//   ....[70]....
        /*0170*/ 	.word	0xffffffff


	//   ....[71]....
        /*0174*/ 	.word	0xffffffff


	//   ....[72]....
        /*0178*/ 	.word	0xffffffff


	//   ....[73]....
        /*017c*/ 	.word	0xffffffff


	//   ....[74]....
        /*0180*/ 	.word	0xffffffff


	//   ....[75]....
        /*0184*/ 	.word	0xffffffff


	//   ....[76]....
        /*0188*/ 	.word	0xffffffff


	//   ....[77]....
        /*018c*/ 	.word	0xffffffff


	//   ....[78]....
        /*0190*/ 	.word	0xffffffff


	//   ....[79]....
        /*0194*/ 	.word	0x0500000f


	//----- nvinfo : EIATTR_COOP_GROUP_INSTR_OFFSETS
	.align		4
.L_31:
        /*0198*/ 	.byte	0x04, 0x28
        /*019a*/ 	.short	(.L_33 - .L_32)


	//   ....[0]....
.L_32:
        /*019c*/ 	.word	0x000007e0


	//   ....[1]....
        /*01a0*/ 	.word	0x000008a0


	//   ....[2]....
        /*01a4*/ 	.word	0x00000d30


	//   ....[3]....
        /*01a8*/ 	.word	0x00001080


	//   ....[4]....
        /*01ac*/ 	.word	0x000012e0


	//   ....[5]....
        /*01b0*/ 	.word	0x00001320


	//   ....[6]....
        /*01b4*/ 	.word	0x00001800


	//   ....[7]....
        /*01b8*/ 	.word	0x00001f40


	//   ....[8]....
        /*01bc*/ 	.word	0x00001f70


	//   ....[9]....
        /*01c0*/ 	.word	0x00001ff0


	//   ....[10]....
        /*01c4*/ 	.word	0x00002000


	//   ....[11]....
        /*01c8*/ 	.word	0x00002040


	//   ....[12]....
        /*01cc*/ 	.word	0x00002060


	//   ....[13]....
        /*01d0*/ 	.word	0x000020a0


	//   ....[14]....
        /*01d4*/ 	.word	0x000020c0


	//   ....[15]....
        /*01d8*/ 	.word	0x00002100


	//   ....[16]....
        /*01dc*/ 	.word	0x00002120


	//   ....[17]....
        /*01e0*/ 	.word	0x00002190


	//   ....[18]....
        /*01e4*/ 	.word	0x000022b0


	//   ....[19]....
        /*01e8*/ 	.word	0x000022d0


	//   ....[20]....
        /*01ec*/ 	.word	0x00002930


	//   ....[21]....
        /*01f0*/ 	.word	0x00002940


	//   ....[22]....
        /*01f4*/ 	.word	0x00002990


	//   ....[23]....
        /*01f8*/ 	.word	0x000029a0


	//   ....[24]....
        /*01fc*/ 	.word	0x000029f0


	//   ....[25]....
        /*0200*/ 	.word	0x00002a00


	//   ....[26]....
        /*0204*/ 	.word	0x00002a50


	//   ....[27]....
        /*0208*/ 	.word	0x00002a60


	//   ....[28]....
        /*020c*/ 	.word	0x00002ab0


	//   ....[29]....
        /*0210*/ 	.word	0x00002ac0


	//   ....[30]....
        /*0214*/ 	.word	0x00002b50


	//   ....[31]....
        /*0218*/ 	.word	0x00002ba0


	//   ....[32]....
        /*021c*/ 	.word	0x00002c30


	//   ....[33]....
        /*0220*/ 	.word	0x00002c50


	//   ....[34]....
        /*0224*/ 	.word	0x00002c60


	//   ....[35]....
        /*0228*/ 	.word	0x00002c70


	//   ....[36]....
        /*022c*/ 	.word	0x00002c80


	//   ....[37]....
        /*0230*/ 	.word	0x00002c90


	//   ....[38]....
        /*0234*/ 	.word	0x000035a0


	//   ....[39]....
        /*0238*/ 	.word	0x00003840


	//   ....[40]....
        /*023c*/ 	.word	0x00003bb0


	//   ....[41]....
        /*0240*/ 	.word	0x00008990


	//   ....[42]....
        /*0244*/ 	.word	0x00008d90


	//   ....[43]....
        /*0248*/ 	.word	0x00009130


	//   ....[44]....
        /*024c*/ 	.word	0x0000a460


	//   ....[45]....
        /*0250*/ 	.word	0x0000ab30


	//   ....[46]....
        /*0254*/ 	.word	0x0000afc0


	//   ....[47]....
        /*0258*/ 	.word	0x0000bdd0


	//   ....[48]....
        /*025c*/ 	.word	0x0000d120


	//   ....[49]....
        /*0260*/ 	.word	0x0000d140


	//   ....[50]....
        /*0264*/ 	.word	0x0000d190


	//   ....[51]....
        /*0268*/ 	.word	0x0000d1b0


	//   ....[52]....
        /*026c*/ 	.word	0x0000d1f0


	//   ....[53]....
        /*0270*/ 	.word	0x0000d220


	//   ....[54]....
        /*0274*/ 	.word	0x0000d260


	//   ....[55]....
        /*0278*/ 	.word	0x0000d290


	//   ....[56]....
        /*027c*/ 	.word	0x0000d2d0


	//   ....[57]....
        /*0280*/ 	.word	0x0000d300


	//   ....[58]....
        /*0284*/ 	.word	0x0000d390


	//   ....[59]....
        /*0288*/ 	.word	0x0000d4b0


	//   ....[60]....
        /*028c*/ 	.word	0x0000d4d0


	//   ....[61]....
        /*0290*/ 	.word	0x0000db20


	//   ....[62]....
        /*0294*/ 	.word	0x0000db30


	//   ....[63]....
        /*0298*/ 	.word	0x0000db80


	//   ....[64]....
        /*029c*/ 	.word	0x0000db90


	//   ....[65]....
        /*02a0*/ 	.word	0x0000dbe0


	//   ....[66]....
        /*02a4*/ 	.word	0x0000dbf0


	//   ....[67]....
        /*02a8*/ 	.word	0x0000dc40


	//   ....[68]....
        /*02ac*/ 	.word	0x0000dc50


	//   ....[69]....
        /*02b0*/ 	.word	0x0000dca0


	//   ....[70]....
        /*02b4*/ 	.word	0x0000dcb0


	//   ....[71]....
        /*02b8*/ 	.word	0x0000dd40


	//   ....[72]....
        /*02bc*/ 	.word	0x0000ddb0


	//   ....[73]....
        /*02c0*/ 	.word	0x0000de40


	//   ....[74]....
        /*02c4*/ 	.word	0x0000de60


	//   ....[75]....
        /*02c8*/ 	.word	0x0000de70


	//   ....[76]....
        /*02cc*/ 	.word	0x0000de80


	//   ....[77]....
        /*02d0*/ 	.word	0x0000de90


	//   ....[78]....
        /*02d4*/ 	.word	0x0000dea0


	//   ....[79]....
        /*02d8*/ 	.word	0x0000f770


	//----- nvinfo : EIATTR_REG_RECONFIG
	.align		4
.L_33:
        /*02dc*/ 	.byte	0x01, 0x54
	.zero		2


	//----- nvinfo : EIATTR_SYSCALL_OFFSETS
	.align		4
        /*02e0*/ 	.byte	0x04, 0x46
        /*02e2*/ 	.short	(.L_35 - .L_34)


	//   ....[0]....
.L_34:
        /*02e4*/ 	.word	0x000050e0


	//   ....[1]....
        /*02e8*/ 	.word	0x000051d0


	//----- nvinfo : EIATTR_MBARRIER_INSTR_OFFSETS
	.align		4
.L_35:
        /*02ec*/ 	.byte	0x04, 0x39
        /*02ee*/ 	.short	(.L_37 - .L_36)


	//   ....[0]....
.L_36:
        /*02f0*/ 	.word	0x00000c10
        /*02f4*/ 	.word	0x000000ff
        /*02f8*/ 	.word	0x00038400
        /*02fc*/ 	.short	0x0100
        /*02fe*/ 	.byte	0x0b
	.zero		1


	//   ....[1]....
        /*0300*/ 	.word	0x00000c20
        /*0304*/ 	.word	0x000000ff
        /*0308*/ 	.word	0x00038440
        /*030c*/ 	.short	0x0100
        /*030e*/ 	.byte	0x0b
	.zero		1


	//   ....[2]....
        /*0310*/ 	.word	0x00000c30
        /*0314*/ 	.word	0x000000ff
        /*0318*/ 	.word	0x00038408
        /*031c*/ 	.short	0x0100
        /*031e*/ 	.byte	0x0b
	.zero		1


	//   ....[3]....
        /*0320*/ 	.word	0x00000c40
        /*0324*/ 	.word	0x000000ff
        /*0328*/ 	.word	0x00038448
        /*032c*/ 	.short	0x0100
        /*032e*/ 	.byte	0x0b
	.zero		1


	//   ....[4]....
        /*0330*/ 	.word	0x00000c50
        /*0334*/ 	.word	0x000000ff
        /*0338*/ 	.word	0x00038410
        /*033c*/ 	.short	0x0100
        /*033e*/ 	.byte	0x0b
	.zero		1


	//   ....[5]....
        /*0340*/ 	.word	0x00000c60
        /*0344*/ 	.word	0x000000ff
        /*0348*/ 	.word	0x00038450
        /*034c*/ 	.short	0x0100
        /*034e*/ 	.byte	0x0b
	.zero		1


	//   ....[6]....
        /*0350*/ 	.word	0x00000c70
        /*0354*/ 	.word	0x000000ff
        /*0358*/ 	.word	0x00038418
        /*035c*/ 	.short	0x0100
        /*035e*/ 	.byte	0x0b
	.zero		1


	//   ....[7]....
        /*0360*/ 	.word	0x00000c80
        /*0364*/ 	.word	0x000000ff
        /*0368*/ 	.word	0x00038458
        /*036c*/ 	.short	0x0100
        /*036e*/ 	.byte	0x0b
	.zero		1


	//   ....[8]....
        /*0370*/ 	.word	0x00000c90
        /*0374*/ 	.word	0x000000ff
        /*0378*/ 	.word	0x00038420
        /*037c*/ 	.short	0x0100
        /*037e*/ 	.byte	0x0b
	.zero		1


	//   ....[9]....
        /*0380*/ 	.word	0x00000ca0
        /*0384*/ 	.word	0x000000ff
        /*0388*/ 	.word	0x00038460
        /*038c*/ 	.short	0x0100
        /*038e*/ 	.byte	0x0b
	.zero		1


	//   ....[10]....
        /*0390*/ 	.word	0x00000cb0
        /*0394*/ 	.word	0x000000ff
        /*0398*/ 	.word	0x00038428
        /*039c*/ 	.short	0x0100
        /*039e*/ 	.byte	0x0b
	.zero		1


	//   ....[11]....
        /*03a0*/ 	.word	0x00000cc0
        /*03a4*/ 	.word	0x000000ff
        /*03a8*/ 	.word	0x00038468
        /*03ac*/ 	.short	0x0100
        /*03ae*/ 	.byte	0x0b
	.zero		1


	//   ....[12]....
        /*03b0*/ 	.word	0x00000cd0
        /*03b4*/ 	.word	0x000000ff
        /*03b8*/ 	.word	0x00038430
        /*03bc*/ 	.short	0x0100
        /*03be*/ 	.byte	0x0b
	.zero		1


	//   ....[13]....
        /*03c0*/ 	.word	0x00000ce0
        /*03c4*/ 	.word	0x000000ff
        /*03c8*/ 	.word	0x00038470
        /*03cc*/ 	.short	0x0100
        /*03ce*/ 	.byte	0x0b
	.zero		1


	//   ....[14]....
        /*03d0*/ 	.word	0x00000cf0
        /*03d4*/ 	.word	0x000000ff
        /*03d8*/ 	.word	0x00038438
        /*03dc*/ 	.short	0x0100
        /*03de*/ 	.byte	0x0b
	.zero		1


	//   ....[15]....
        /*03e0*/ 	.word	0x00000d00
        /*03e4*/ 	.word	0x000000ff
        /*03e8*/ 	.word	0x00038478
        /*03ec*/ 	.short	0x0100
        /*03ee*/ 	.byte	0x0b
	.zero		1


	//   ....[16]....
        /*03f0*/ 	.word	0x00000ec0
        /*03f4*/ 	.word	0x000000ff
        /*03f8*/ 	.word	0x00038480
        /*03fc*/ 	.short	0x0100
        /*03fe*/ 	.byte	0x0b
	.zero		1


	//   ....[17]....
        /*0400*/ 	.word	0x00000ed0
        /*0404*/ 	.word	0x000000ff
        /*0408*/ 	.word	0x000384e8
        /*040c*/ 	.short	0x0100
        /*040e*/ 	.byte	0x0b
	.zero		1


	//   ....[18]....
        /*0410*/ 	.word	0x00000ee0
        /*0414*/ 	.word	0x000000ff
        /*0418*/ 	.word	0x00038488
        /*041c*/ 	.short	0x0100
        /*041e*/ 	.byte	0x0b
	.zero		1


	//   ....[19]....
        /*0420*/ 	.word	0x00000ef0
        /*0424*/ 	.word	0x000000ff
        /*0428*/ 	.word	0x000384f0
        /*042c*/ 	.short	0x0100
        /*042e*/ 	.byte	0x0b
	.zero		1


	//   ....[20]....
        /*0430*/ 	.word	0x00000f00
        /*0434*/ 	.word	0x000000ff
        /*0438*/ 	.word	0x00038490
        /*043c*/ 	.short	0x0100
        /*043e*/ 	.byte	0x0b
	.zero		1


	//   ....[21]....
        /*0440*/ 	.word	0x00000f10
        /*0444*/ 	.word	0x000000ff
        /*0448*/ 	.word	0x000384f8
        /*044c*/ 	.short	0x0100
        /*044e*/ 	.byte	0x0b
	.zero		1


	//   ....[22]....
        /*0450*/ 	.word	0x00000f20
        /*0454*/ 	.word	0x000000ff
        /*0458*/ 	.word	0x00038498
        /*045c*/ 	.short	0x0100
        /*045e*/ 	.byte	0x0b
	.zero		1


	//   ....[23]....
        /*0460*/ 	.word	0x00000f30
        /*0464*/ 	.word	0x000000ff
        /*0468*/ 	.word	0x00038500
        /*046c*/ 	.short	0x0100
        /*046e*/ 	.byte	0x0b
	.zero		1


	//   ....[24]....
        /*0470*/ 	.word	0x00000f40
        /*0474*/ 	.word	0x000000ff
        /*0478*/ 	.word	0x000384a0
        /*047c*/ 	.short	0x0100
        /*047e*/ 	.byte	0x0b
	.zero		1


	//   ....[25]....
        /*0480*/ 	.word	0x00000f50
        /*0484*/ 	.word	0x000000ff
        /*0488*/ 	.word	0x00038508
        /*048c*/ 	.short	0x0100
        /*048e*/ 	.byte	0x0b
	.zero		1


	//   ....[26]....
        /*0490*/ 	.word	0x00000f60
        /*0494*/ 	.word	0x000000ff
        /*0498*/ 	.word	0x000384a8
        /*049c*/ 	.short	0x0100
        /*049e*/ 	.byte	0x0b
	.zero		1


	//   ....[27]....
        /*04a0*/ 	.word	0x00000f70
        /*04a4*/ 	.word	0x000000ff
        /*04a8*/ 	.word	0x00038510
        /*04ac*/ 	.short	0x0100
        /*04ae*/ 	.byte	0x0b
	.zero		1


	//   ....[28]....
        /*04b0*/ 	.word	0x00000f80
        /*04b4*/ 	.word	0x000000ff
        /*04b8*/ 	.word	0x000384b0
        /*04bc*/ 	.short	0x0100
        /*04be*/ 	.byte	0x0b
	.zero		1


	//   ....[29]....
        /*04c0*/ 	.word	0x00000f90
        /*04c4*/ 	.word	0x000000ff
        /*04c8*/ 	.word	0x00038518
        /*04cc*/ 	.short	0x0100
        /*04ce*/ 	.byte	0x0b
	.zero		1


	//   ....[30]....
        /*04d0*/ 	.word	0x00000fa0
        /*04d4*/ 	.word	0x000000ff
        /*04d8*/ 	.word	0x000384b8
        /*04dc*/ 	.short	0x0100
        /*04de*/ 	.byte	0x0b
	.zero		1


	//   ....[31]....
        /*04e0*/ 	.word	0x00000fb0
        /*04e4*/ 	.word	0x000000ff
        /*04e8*/ 	.word	0x00038520
        /*04ec*/ 	.short	0x0100
        /*04ee*/ 	.byte	0x0b
	.zero		1


	//   ....[32]....
        /*04f0*/ 	.word	0x00000fc0
        /*04f4*/ 	.word	0x000000ff
        /*04f8*/ 	.word	0x000384c0
        /*04fc*/ 	.short	0x0100
        /*04fe*/ 	.byte	0x0b
	.zero		1


	//   ....[33]....
        /*0500*/ 	.word	0x00000fd0
        /*0504*/ 	.word	0x000000ff
        /*0508*/ 	.word	0x00038528
        /*050c*/ 	.short	0x0100
        /*050e*/ 	.byte	0x0b
	.zero		1


	//   ....[34]....
        /*0510*/ 	.word	0x00000fe0
        /*0514*/ 	.word	0x000000ff
        /*0518*/ 	.word	0x000384c8
        /*051c*/ 	.short	0x0100
        /*051e*/ 	.byte	0x0b
	.zero		1


	//   ....[35]....
        /*0520*/ 	.word	0x00000ff0
        /*0524*/ 	.word	0x000000ff
        /*0528*/ 	.word	0x00038530
        /*052c*/ 	.short	0x0100
        /*052e*/ 	.byte	0x0b
	.zero		1


	//   ....[36]....
        /*0530*/ 	.word	0x00001000
        /*0534*/ 	.word	0x000000ff
        /*0538*/ 	.word	0x000384d0
        /*053c*/ 	.short	0x0100
        /*053e*/ 	.byte	0x0b
	.zero		1


	//   ....[37]....
        /*0540*/ 	.word	0x00001010
        /*0544*/ 	.word	0x000000ff
        /*0548*/ 	.word	0x00038538
        /*054c*/ 	.short	0x0100
        /*054e*/ 	.byte	0x0b
	.zero		1


	//   ....[38]....
        /*0550*/ 	.word	0x00001020
        /*0554*/ 	.word	0x000000ff
        /*0558*/ 	.word	0x000384d8
        /*055c*/ 	.short	0x0100
        /*055e*/ 	.byte	0x0b
	.zero		1


	//   ....[39]....
        /*0560*/ 	.word	0x00001030
        /*0564*/ 	.word	0x000000ff
        /*0568*/ 	.word	0x00038540
        /*056c*/ 	.short	0x0100
        /*056e*/ 	.byte	0x0b
	.zero		1


	//   ....[40]....
        /*0570*/ 	.word	0x00001040
        /*0574*/ 	.word	0x000000ff
        /*0578*/ 	.word	0x000384e0
        /*057c*/ 	.short	0x0100
        /*057e*/ 	.byte	0x0b
	.zero		1


	//   ....[41]....
        /*0580*/ 	.word	0x00001050
        /*0584*/ 	.word	0x000000ff
        /*0588*/ 	.word	0x00038548
        /*058c*/ 	.short	0x0100
        /*058e*/ 	.byte	0x0b
	.zero		1


	//   ....[42]....
        /*0590*/ 	.word	0x00001250
        /*0594*/ 	.word	0x000000ff
        /*0598*/ 	.word	0x00038550
        /*059c*/ 	.short	0x0100
        /*059e*/ 	.byte	0x06
	.zero		1


	//   ....[43]....
        /*05a0*/ 	.word	0x00001260
        /*05a4*/ 	.word	0x000000ff
        /*05a8*/ 	.word	0x00038570
        /*05ac*/ 	.short	0x0100
        /*05ae*/ 	.byte	0x06
	.zero		1


	//   ....[44]....
        /*05b0*/ 	.word	0x00001270
        /*05b4*/ 	.word	0x000000ff
        /*05b8*/ 	.word	0x00038558
        /*05bc*/ 	.short	0x0100
        /*05be*/ 	.byte	0x06
	.zero		1


	//   ....[45]....
        /*05c0*/ 	.word	0x00001280
        /*05c4*/ 	.word	0x000000ff
        /*05c8*/ 	.word	0x00038578
        /*05cc*/ 	.short	0x0100
        /*05ce*/ 	.byte	0x06
	.zero		1


	//   ....[46]....
        /*05d0*/ 	.word	0x00001290
        /*05d4*/ 	.word	0x000000ff
        /*05d8*/ 	.word	0x00038560
        /*05dc*/ 	.short	0x0100
        /*05de*/ 	.byte	0x06
	.zero		1


	//   ....[47]....
        /*05e0*/ 	.word	0x000012a0
        /*05e4*/ 	.word	0x000000ff
        /*05e8*/ 	.word	0x00038580
        /*05ec*/ 	.short	0x0100
        /*05ee*/ 	.byte	0x06
	.zero		1


	//   ....[48]....
        /*05f0*/ 	.word	0x000012b0
        /*05f4*/ 	.word	0x000000ff
        /*05f8*/ 	.word	0x00038568
        /*05fc*/ 	.short	0x0100
        /*05fe*/ 	.byte	0x06
	.zero		1


	//   ....[49]....
        /*0600*/ 	.word	0x000012c0
        /*0604*/ 	.word	0x000000ff
        /*0608*/ 	.word	0x00038588
        /*060c*/ 	.short	0x0100
        /*060e*/ 	.byte	0x06
	.zero		1


	//   ....[50]....
        /*0610*/ 	.word	0x00001690
        /*0614*/ 	.word	0x000000ff
        /*0618*/ 	.word	0x00038590
        /*061c*/ 	.short	0x0100
        /*061e*/ 	.byte	0x06
	.zero		1


	//   ....[51]....
        /*0620*/ 	.word	0x000016c0
        /*0624*/ 	.word	0x000000ff
        /*0628*/ 	.word	0x00038598
        /*062c*/ 	.short	0x0100
        /*062e*/ 	.byte	0x06
	.zero		1


	//   ....[52]....
        /*0630*/ 	.word	0x00001710
        /*0634*/ 	.word	0x000000ff
        /*0638*/ 	.word	0x000385a0
        /*063c*/ 	.short	0x0100
        /*063e*/ 	.byte	0x0b
	.zero		1


	//   ....[53]....
        /*0640*/ 	.word	0x00001730
        /*0644*/ 	.word	0x000000ff
        /*0648*/ 	.word	0x000385a8
        /*064c*/ 	.short	0x0100
        /*064e*/ 	.byte	0x0b
	.zero		1


	//   ....[54]....
        /*0650*/ 	.word	0x000017a0
        /*0654*/ 	.word	0x000000ff
        /*0658*/ 	.word	0x000385b0
        /*065c*/ 	.short	0x0100
        /*065e*/ 	.byte	0x0b
	.zero		1


	//   ....[55]....
        /*0660*/ 	.word	0x000017b0
        /*0664*/ 	.word	0x000000ff
        /*0668*/ 	.word	0x000385b8
        /*066c*/ 	.short	0x0100
        /*066e*/ 	.byte	0x0b
	.zero		1


	//   ....[56]....
        /*0670*/ 	.word	0x000032d0
        /*0674*/ 	.word	0x000000ff
        /*0678*/ 	.word	0x00038400
        /*067c*/ 	.short	0x010a
        /*067e*/ 	.byte	0x0b
	.zero		1


	//   ....[57]....
        /*0680*/ 	.word	0x000033e0
        /*0684*/ 	.word	0x000000ff
        /*0688*/ 	.word	0x00000000
        /*068c*/ 	.short	0x0101
        /*068e*/ 	.byte	0x0b
	.zero		1


	//   ....[58]....
        /*0690*/ 	.word	0x00004000
        /*0694*/ 	.word	0x0000000a
        /*0698*/ 	.word	0x00000000
        /*069c*/ 	.short	0x010a
        /*069e*/ 	.byte	0x30
	.zero		1


	//   ....[59]....
        /*06a0*/ 	.word	0x00004530
        /*06a4*/ 	.word	0x000000ff
        /*06a8*/ 	.word	0x00038480
        /*06ac*/ 	.short	0x010a
        /*06ae*/ 	.byte	0x04
	.zero		1


	//   ....[60]....
        /*06b0*/ 	.word	0x00004570
        /*06b4*/ 	.word	0x000000ff
        /*06b8*/ 	.word	0x00038480
        /*06bc*/ 	.short	0x010a
        /*06be*/ 	.byte	0x04
	.zero		1


	//   ....[61]....
        /*06c0*/ 	.word	0x000048d0
        /*06c4*/ 	.word	0x000000ff
        /*06c8*/ 	.word	0x00038480
        /*06cc*/ 	.short	0x010a
        /*06ce*/ 	.byte	0x04
	.zero		1


	//   ....[62]....
        /*06d0*/ 	.word	0x00004910
        /*06d4*/ 	.word	0x000000ff
        /*06d8*/ 	.word	0x00038480
        /*06dc*/ 	.short	0x010a
        /*06de*/ 	.byte	0x04
	.zero		1


	//   ....[63]....
        /*06e0*/ 	.word	0x00004bc0
        /*06e4*/ 	.word	0x00000005
        /*06e8*/ 	.word	0x00000000
        /*06ec*/ 	.short	0x0101
        /*06ee*/ 	.byte	0x3f
	.zero		1


	//   ....[64]....
        /*06f0*/ 	.word	0x00004cd0
        /*06f4*/ 	.word	0x00000003
        /*06f8*/ 	.word	0x00000000
        /*06fc*/ 	.short	0x0101
        /*06fe*/ 	.byte	0x33
	.zero		1


	//   ....[65]....
        /*0700*/ 	.word	0x00004dc0
        /*0704*/ 	.word	0x00000003
        /*0708*/ 	.word	0x00000000
        /*070c*/ 	.short	0x0101
        /*070e*/ 	.byte	0x3f
	.zero		1


	//   ....[66]....
        /*0710*/ 	.word	0x00004e20
        /*0714*/ 	.word	0x0000000a
        /*0718*/ 	.word	0x00000010
        /*071c*/ 	.short	0x010a
        /*071e*/ 	.byte	0x30
	.zero		1


	//   ....[67]....
        /*0720*/ 	.word	0x00005580
        /*0724*/ 	.word	0x000000ff
        /*0728*/ 	.word	0x00038550
        /*072c*/ 	.short	0x010a
        /*072e*/ 	.byte	0x32
	.zero		1


	//   ....[68]....
        /*0730*/ 	.word	0x00005b40
        /*0734*/ 	.word	0x000000ff
        /*0738*/ 	.word	0x00038558
        /*073c*/ 	.short	0x010a
        /*073e*/ 	.byte	0x32
	.zero		1


	//   ....[69]....
        /*0740*/ 	.word	0x00006090
        /*0744*/ 	.word	0x000000ff
        /*0748*/ 	.word	0x00000000
        /*074c*/ 	.short	0x0101
        /*074e*/ 	.byte	0x08
	.zero		1


	//   ....[70]....
        /*0750*/ 	.word	0x000060c0
        /*0754*/ 	.word	0x000000ff
        /*0758*/ 	.word	0x00038560
        /*075c*/ 	.short	0x010a
        /*075e*/ 	.byte	0x32
	.zero		1


	//   ....[71]....
        /*0760*/ 	.word	0x00006610
        /*0764*/ 	.word	0x000000ff
        /*0768*/ 	.word	0x00000000
        /*076c*/ 	.short	0x0101
        /*076e*/ 	.byte	0x09
	.zero		1


	//   ....[72]....
        /*0770*/ 	.word	0x00006640
        /*0774*/ 	.word	0x000000ff
        /*0778*/ 	.word	0x00038568
        /*077c*/ 	.short	0x010a
        /*077e*/ 	.byte	0x32
	.zero		1


	//   ....[73]....
        /*0780*/ 	.word	0x00006b90
        /*0784*/ 	.word	0x000000ff
        /*0788*/ 	.word	0x00000000
        /*078c*/ 	.short	0x0101
        /*078e*/ 	.byte	0x0a
	.zero		1


	//   ....[74]....
        /*0790*/ 	.word	0x00006be0
        /*0794*/ 	.word	0x000000ff
        /*0798*/ 	.word	0x00038550
        /*079c*/ 	.short	0x010a
        /*079e*/ 	.byte	0x32
	.zero		1


	//   ....[75]....
        /*07a0*/ 	.word	0x00007130
        /*07a4*/ 	.word	0x000000ff
        /*07a8*/ 	.word	0x00000000
        /*07ac*/ 	.short	0x0101
        /*07ae*/ 	.byte	0x07
	.zero		1


	//   ....[76]....
        /*07b0*/ 	.word	0x00007160
        /*07b4*/ 	.word	0x000000ff
        /*07b8*/ 	.word	0x00038558
        /*07bc*/ 	.short	0x010a
        /*07be*/ 	.byte	0x32
	.zero		1


	//   ....[77]....
        /*07c0*/ 	.word	0x00007690
        /*07c4*/ 	.word	0x000000ff
        /*07c8*/ 	.word	0x00000000
        /*07cc*/ 	.short	0x0101
        /*07ce*/ 	.byte	0x08
	.zero		1


	//   ....[78]....
        /*07d0*/ 	.word	0x000076c0
        /*07d4*/ 	.word	0x000000ff
        /*07d8*/ 	.word	0x00038560
        /*07dc*/ 	.short	0x010a
        /*07de*/ 	.byte	0x32
	.zero		1


	//   ....[79]....
        /*07e0*/ 	.word	0x00007bf0
        /*07e4*/ 	.word	0x000000ff
        /*07e8*/ 	.word	0x00000000
        /*07ec*/ 	.short	0x0101
        /*07ee*/ 	.byte	0x09
	.zero		1


	//   ....[80]....
        /*07f0*/ 	.word	0x00007c20
        /*07f4*/ 	.word	0x000000ff
        /*07f8*/ 	.word	0x00038568
        /*07fc*/ 	.short	0x010a
        /*07fe*/ 	.byte	0x32
	.zero		1


	//   ....[81]....
        /*0800*/ 	.word	0x00008160
        /*0804*/ 	.word	0x000000ff
        /*0808*/ 	.word	0x00000000
        /*080c*/ 	.short	0x0101
        /*080e*/ 	.byte	0x0a
	.zero		1


	//   ....[82]....
        /*0810*/ 	.word	0x000081e0
        /*0814*/ 	.word	0x000000ff
        /*0818*/ 	.word	0x00038400
        /*081c*/ 	.short	0x010a
        /*081e*/ 	.byte	0x04
	.zero		1


	//   ....[83]....
        /*0820*/ 	.word	0x00008300
        /*0824*/ 	.word	0x000000ff
        /*0828*/ 	.word	0x00000000
        /*082c*/ 	.short	0x0101
        /*082e*/ 	.byte	0x04
	.zero		1


	//   ....[84]....
        /*0830*/ 	.word	0x000084b0
        /*0834*/ 	.word	0x000000ff
        /*0838*/ 	.word	0x00038400
        /*083c*/ 	.short	0x010a
        /*083e*/ 	.byte	0x04
	.zero		1


	//   ....[85]....
        /*0840*/ 	.word	0x000085c0
        /*0844*/ 	.word	0x000000ff
        /*0848*/ 	.word	0x00000000
        /*084c*/ 	.short	0x0101
        /*084e*/ 	.byte	0x04
	.zero		1


	//   ....[86]....
        /*0850*/ 	.word	0x00008a80
        /*0854*/ 	.word	0x000000ff
        /*0858*/ 	.word	0x00000000
        /*085c*/ 	.short	0x0101
        /*085e*/ 	.byte	0x07
	.zero		1


	//   ....[87]....
        /*0860*/ 	.word	0x00008aa0
        /*0864*/ 	.word	0x00000000
        /*0868*/ 	.word	0x00000000
        /*086c*/ 	.short	0x0101
        /*086e*/ 	.byte	0x33
	.zero		1


	//   ....[88]....
        /*0870*/ 	.word	0x00009230
        /*0874*/ 	.word	0x000000ff
        /*0878*/ 	.word	0x00038598
        /*087c*/ 	.short	0x010a
        /*087e*/ 	.byte	0x06
	.zero		1


	//   ....[89]....
        /*0880*/ 	.word	0x00009350
        /*0884*/ 	.word	0x000000ff
        /*0888*/ 	.word	0x00038400
        /*088c*/ 	.short	0x010a
        /*088e*/ 	.byte	0x07
	.zero		1


	//   ....[90]....
        /*0890*/ 	.word	0x00009470
        /*0894*/ 	.word	0x000000ff
        /*0898*/ 	.word	0x00000000
        /*089c*/ 	.short	0x0101
        /*089e*/ 	.byte	0x07
	.zero		1


	//   ....[91]....
        /*08a0*/ 	.word	0x00009660
        /*08a4*/ 	.word	0x000000ff
        /*08a8*/ 	.word	0x00038570
        /*08ac*/ 	.short	0x010a
        /*08ae*/ 	.byte	0x06
	.zero		1


	//   ....[92]....
        /*08b0*/ 	.word	0x00009720
        /*08b4*/ 	.word	0x000000ff
        /*08b8*/ 	.word	0x00038550
        /*08bc*/ 	.short	0x010b
        /*08be*/ 	.byte	0x06
	.zero		1


	//   ....[93]....
        /*08c0*/ 	.word	0x00009780
        /*08c4*/ 	.word	0x000000ff
        /*08c8*/ 	.word	0x00000000
        /*08cc*/ 	.short	0x0101
        /*08ce*/ 	.byte	0x07
	.zero		1


	//   ....[94]....
        /*08d0*/ 	.word	0x000097b0
        /*08d4*/ 	.word	0x000000ff
        /*08d8*/ 	.word	0x00038578
        /*08dc*/ 	.short	0x010a
        /*08de*/ 	.byte	0x06
	.zero		1


	//   ....[95]....
        /*08e0*/ 	.word	0x00009890
        /*08e4*/ 	.word	0x000000ff
        /*08e8*/ 	.word	0x00038558
        /*08ec*/ 	.short	0x010b
        /*08ee*/ 	.byte	0x06
	.zero		1


	//   ....[96]....
        /*08f0*/ 	.word	0x00009900
        /*08f4*/ 	.word	0x000000ff
        /*08f8*/ 	.word	0x00000000
        /*08fc*/ 	.short	0x0101
        /*08fe*/ 	.byte	0x10
	.zero		1


	//   ....[97]....
        /*0900*/ 	.word	0x00009930
        /*0904*/ 	.word	0x000000ff
        /*0908*/ 	.word	0x00038580
        /*090c*/ 	.short	0x010a
        /*090e*/ 	.byte	0x06
	.zero		1


	//   ....[98]....
        /*0910*/ 	.word	0x00009a00
        /*0914*/ 	.word	0x000000ff
        /*0918*/ 	.word	0x00038560
        /*091c*/ 	.short	0x010b
        /*091e*/ 	.byte	0x06
	.zero		1


	//   ....[99]....
        /*0920*/ 	.word	0x00009a60
        /*0924*/ 	.word	0x000000ff
        /*0928*/ 	.word	0x00000000
        /*092c*/ 	.short	0x0101
        /*092e*/ 	.byte	0x21
	.zero		1


	//   ....[100]....
        /*0930*/ 	.word	0x00009a90
        /*0934*/ 	.word	0x000000ff
        /*0938*/ 	.word	0x00038588
        /*093c*/ 	.short	0x010a
        /*093e*/ 	.byte	0x06
	.zero		1


	//   ....[101]....
        /*0940*/ 	.word	0x00009b60
        /*0944*/ 	.word	0x000000ff
        /*0948*/ 	.word	0x00038568
        /*094c*/ 	.short	0x010b
        /*094e*/ 	.byte	0x06
	.zero		1


	//   ....[102]....
        /*0950*/ 	.word	0x00009bd0
        /*0954*/ 	.word	0x000000ff
        /*0958*/ 	.word	0x00000000
        /*095c*/ 	.short	0x0101
        /*095e*/ 	.byte	0x22
	.zero		1


	//   ....[103]....
        /*0960*/ 	.word	0x00009c10
        /*0964*/ 	.word	0x000000ff
        /*0968*/ 	.word	0x00038570
        /*096c*/ 	.short	0x010a
        /*096e*/ 	.byte	0x06
	.zero		1


	//   ....[104]....
        /*0970*/ 	.word	0x00009cd0
        /*0974*/ 	.word	0x000000ff
        /*0978*/ 	.word	0x00038550
        /*097c*/ 	.short	0x010b
        /*097e*/ 	.byte	0x06
	.zero		1


	//   ....[105]....
        /*0980*/ 	.word	0x00009d10
        /*0984*/ 	.word	0x000000ff
        /*0988*/ 	.word	0x00000000
        /*098c*/ 	.short	0x0101
        /*098e*/ 	.byte	0x07
	.zero		1


	//   ....[106]....
        /*0990*/ 	.word	0x00009d40
        /*0994*/ 	.word	0x000000ff
        /*0998*/ 	.word	0x00038578
        /*099c*/ 	.short	0x010a
        /*099e*/ 	.byte	0x06
	.zero		1


	//   ....[107]....
        /*09a0*/ 	.word	0x00009e10
        /*09a4*/ 	.word	0x000000ff
        /*09a8*/ 	.word	0x00038558
        /*09ac*/ 	.short	0x010b
        /*09ae*/ 	.byte	0x06
	.zero		1


	//   ....[108]....
        /*09b0*/ 	.word	0x00009e50
        /*09b4*/ 	.word	0x000000ff
        /*09b8*/ 	.word	0x00000000
        /*09bc*/ 	.short	0x0101
        /*09be*/ 	.byte	0x10
	.zero		1


	//   ....[109]....
        /*09c0*/ 	.word	0x00009e90
        /*09c4*/ 	.word	0x000000ff
        /*09c8*/ 	.word	0x00038580
        /*09cc*/ 	.short	0x010a
        /*09ce*/ 	.byte	0x06
	.zero		1


	//   ....[110]....
        /*09d0*/ 	.word	0x00009f40
        /*09d4*/ 	.word	0x000000ff
        /*09d8*/ 	.word	0x00038560
        /*09dc*/ 	.short	0x010b
        /*09de*/ 	.byte	0x06
	.zero		1


	//   ....[111]....
        /*09e0*/ 	.word	0x00009f80
        /*09e4*/ 	.word	0x000000ff
        /*09e8*/ 	.word	0x00000000
        /*09ec*/ 	.short	0x0101
        /*09ee*/ 	.byte	0x21
	.zero		1


	//   ....[112]....
        /*09f0*/ 	.word	0x00009fb0
        /*09f4*/ 	.word	0x000000ff
        /*09f8*/ 	.word	0x00038588
        /*09fc*/ 	.short	0x010a
        /*09fe*/ 	.byte	0x06
	.zero		1


	//   ....[113]....
        /*0a00*/ 	.word	0x0000a080
        /*0a04*/ 	.word	0x000000ff
        /*0a08*/ 	.word	0x00038568
        /*0a0c*/ 	.short	0x010b
        /*0a0e*/ 	.byte	0x06
	.zero		1


	//   ....[114]....
        /*0a10*/ 	.word	0x0000a0d0
        /*0a14*/ 	.word	0x000000ff
        /*0a18*/ 	.word	0x00000000
        /*0a1c*/ 	.short	0x0101
        /*0a1e*/ 	.byte	0x22
	.zero		1


	//   ....[115]....
        /*0a20*/ 	.word	0x0000a620
        /*0a24*/ 	.word	0x000000ff
        /*0a28*/ 	.word	0x00038570
        /*0a2c*/ 	.short	0x010a
        /*0a2e*/ 	.byte	0x06
	.zero		1


	//   ....[116]....
        /*0a30*/ 	.word	0x0000a660
        /*0a34*/ 	.word	0x000000ff
        /*0a38*/ 	.word	0x00038578
        /*0a3c*/ 	.short	0x010a
        /*0a3e*/ 	.byte	0x06
	.zero		1


	//   ....[117]....
        /*0a40*/ 	.word	0x0000a6a0
        /*0a44*/ 	.word	0x000000ff
        /*0a48*/ 	.word	0x00038580
        /*0a4c*/ 	.short	0x010a
        /*0a4e*/ 	.byte	0x06
	.zero		1


	//   ....[118]....
        /*0a50*/ 	.word	0x0000a710
        /*0a54*/ 	.word	0x00000003
        /*0a58*/ 	.word	0x00038588
        /*0a5c*/ 	.short	0x010a
        /*0a5e*/ 	.byte	0x3f
	.zero		1


	//   ....[119]....
        /*0a60*/ 	.word	0x0000b3c0
        /*0a64*/ 	.word	0x0000000a
        /*0a68*/ 	.word	0x000384e8
        /*0a6c*/ 	.short	0x010a
        /*0a6e*/ 	.byte	0x3f
	.zero		1


	//   ....[120]....
        /*0a70*/ 	.word	0x0000b680
        /*0a74*/ 	.word	0x000000ff
        /*0a78*/ 	.word	0x00038598
        /*0a7c*/ 	.short	0x0101
        /*0a7e*/ 	.byte	0x11
	.zero		1


	//   ....[121]....
        /*0a80*/ 	.word	0x0000b740
        /*0a84*/ 	.word	0x00000008
        /*0a88*/ 	.word	0x00038400
        /*0a8c*/ 	.short	0x010a
        /*0a8e*/ 	.byte	0x3f
	.zero		1


	//   ....[122]....
        /*0a90*/ 	.word	0x0000b880
        /*0a94*/ 	.word	0x00000004
        /*0a98*/ 	.word	0x00000000
        /*0a9c*/ 	.short	0x0101
        /*0a9e*/ 	.byte	0x3f
	.zero		1


	//   ....[123]....
        /*0aa0*/ 	.word	0x0000c060
        /*0aa4*/ 	.word	0x00000007
        /*0aa8*/ 	.word	0x00000000
        /*0aac*/ 	.short	0x010a
        /*0aae*/ 	.byte	0x3f
	.zero		1


	//   ....[124]....
        /*0ab0*/ 	.word	0x0000c0e0
        /*0ab4*/ 	.word	0x00000006
        /*0ab8*/ 	.word	0x00000000
        /*0abc*/ 	.short	0x010a
        /*0abe*/ 	.byte	0x3f
	.zero		1


	//   ....[125]....
        /*0ac0*/ 	.word	0x0000c170
        /*0ac4*/ 	.word	0x00000007
        /*0ac8*/ 	.word	0x00000000
        /*0acc*/ 	.short	0x010a
        /*0ace*/ 	.byte	0x3f
	.zero		1


	//   ....[126]....
        /*0ad0*/ 	.word	0x0000c200
        /*0ad4*/ 	.word	0x00000006
        /*0ad8*/ 	.word	0x00000000
        /*0adc*/ 	.short	0x010a
        /*0ade*/ 	.byte	0x3f
	.zero		1


	//   ....[127]....
        /*0ae0*/ 	.word	0x0000c290
        /*0ae4*/ 	.word	0x00000007
        /*0ae8*/ 	.word	0x00000000
        /*0aec*/ 	.short	0x010a
        /*0aee*/ 	.byte	0x3f
	.zero		1


	//   ....[128]....
        /*0af0*/ 	.word	0x0000c320
        /*0af4*/ 	.word	0x00000006
        /*0af8*/ 	.word	0x00000000
        /*0afc*/ 	.short	0x010a
        /*0afe*/ 	.byte	0x3f
	.zero		1


	//   ....[129]....
        /*0b00*/ 	.word	0x0000c3b0
        /*0b04*/ 	.word	0x00000007
        /*0b08*/ 	.word	0x00000000
        /*0b0c*/ 	.short	0x010a
        /*0b0e*/ 	.byte	0x3f
	.zero		1


	//   ....[130]....
        /*0b10*/ 	.word	0x0000c440
        /*0b14*/ 	.word	0x00000006
        /*0b18*/ 	.word	0x00000000
        /*0b1c*/ 	.short	0x010a
        /*0b1e*/ 	.byte	0x3f
	.zero		1


	//   ....[131]....
        /*0b20*/ 	.word	0x0000c4d0
        /*0b24*/ 	.word	0x00000007
        /*0b28*/ 	.word	0x00000000
        /*0b2c*/ 	.short	0x010a
        /*0b2e*/ 	.byte	0x3f
	.zero		1


	//   ....[132]....
        /*0b30*/ 	.word	0x0000c560
        /*0b34*/ 	.word	0x00000006
        /*0b38*/ 	.word	0x00000000
        /*0b3c*/ 	.short	0x010a
        /*0b3e*/ 	.byte	0x3f
	.zero		1


	//   ....[133]....
        /*0b40*/ 	.word	0x0000c5f0
        /*0b44*/ 	.word	0x00000007
        /*0b48*/ 	.word	0x00000000
        /*0b4c*/ 	.short	0x010a
        /*0b4e*/ 	.byte	0x3f
	.zero		1


	//   ....[134]....
        /*0b50*/ 	.word	0x0000c680
        /*0b54*/ 	.word	0x00000006
        /*0b58*/ 	.word	0x00000000
        /*0b5c*/ 	.short	0x010a
        /*0b5e*/ 	.byte	0x3f
	.zero		1


	//   ....[135]....
        /*0b60*/ 	.word	0x0000c710
        /*0b64*/ 	.word	0x00000005
        /*0b68*/ 	.word	0x00000000
        /*0b6c*/ 	.short	0x010a
        /*0b6e*/ 	.byte	0x3f
	.zero		1


	//   ....[136]....
        /*0b70*/ 	.word	0x0000e390
        /*0b74*/ 	.word	0x00000011
        /*0b78*/ 	.word	0x00038440
        /*0b7c*/ 	.short	0x010a
        /*0b7e*/ 	.byte	0x3f
	.zero		1


	//   ....[137]....
        /*0b80*/ 	.word	0x0000e4b0
        /*0b84*/ 	.word	0x00000011
        /*0b88*/ 	.word	0x00038400
        /*0b8c*/ 	.short	0x0101
        /*0b8e*/ 	.byte	0x3f
	.zero		1


	//   ....[138]....
        /*0b90*/ 	.word	0x0000e580
        /*0b94*/ 	.word	0x00000005
        /*0b98*/ 	.word	0x00038440
        /*0b9c*/ 	.short	0x010a
        /*0b9e*/ 	.byte	0x3f
	.zero		1


	//   ....[139]....
        /*0ba0*/ 	.word	0x0000e630
        /*0ba4*/ 	.word	0x00000007
        /*0ba8*/ 	.word	0x00038440
        /*0bac*/ 	.short	0x010a
        /*0bae*/ 	.byte	0x3f
	.zero		1


	//   ....[140]....
        /*0bb0*/ 	.word	0x0000e6e0
        /*0bb4*/ 	.word	0x00000007
        /*0bb8*/ 	.word	0x00038440
        /*0bbc*/ 	.short	0x010a
        /*0bbe*/ 	.byte	0x3f
	.zero		1


	//   ....[141]....
        /*0bc0*/ 	.word	0x0000e790
        /*0bc4*/ 	.word	0x00000007
        /*0bc8*/ 	.word	0x00038440
        /*0bcc*/ 	.short	0x010a
        /*0bce*/ 	.byte	0x3f
	.zero		1


	//   ....[142]....
        /*0bd0*/ 	.word	0x0000e840
        /*0bd4*/ 	.word	0x00000007
        /*0bd8*/ 	.word	0x00038440
        /*0bdc*/ 	.short	0x010a
        /*0bde*/ 	.byte	0x3f
	.zero		1


	//   ....[143]....
        /*0be0*/ 	.word	0x0000e8f0
        /*0be4*/ 	.word	0x00000007
        /*0be8*/ 	.word	0x00038440
        /*0bec*/ 	.short	0x010a
        /*0bee*/ 	.byte	0x3f
	.zero		1


	//   ....[144]....
        /*0bf0*/ 	.word	0x0000e9a0
        /*0bf4*/ 	.word	0x00000007
        /*0bf8*/ 	.word	0x00038440
        /*0bfc*/ 	.short	0x010a
        /*0bfe*/ 	.byte	0x3f
	.zero		1


	//   ....[145]....
        /*0c00*/ 	.word	0x0000ea50
        /*0c04*/ 	.word	0x00000003
        /*0c08*/ 	.word	0x00038440
        /*0c0c*/ 	.short	0x010a
        /*0c0e*/ 	.byte	0x3f
	.zero		1


	//   ....[146]....
        /*0c10*/ 	.word	0x0000eab0
        /*0c14*/ 	.word	0x00000003
        /*0c18*/ 	.word	0x00038400
        /*0c1c*/ 	.short	0x010a
        /*0c1e*/ 	.byte	0x3f
	.zero		1


	//   ....[147]....
        /*0c20*/ 	.word	0x0000eb20
        /*0c24*/ 	.word	0x00000004
        /*0c28*/ 	.word	0x00000000
        /*0c2c*/ 	.short	0x010a
        /*0c2e*/ 	.byte	0x3f
	.zero		1


	//   ....[148]....
        /*0c30*/ 	.word	0x0000eb80
        /*0c34*/ 	.word	0x00000004
        /*0c38*/ 	.word	0x00038480
        /*0c3c*/ 	.short	0x010a
        /*0c3e*/ 	.byte	0x3f
	.zero		1


	//   ....[149]....
        /*0c40*/ 	.word	0x0000ebe0
        /*0c44*/ 	.word	0x0000000c
        /*0c48*/ 	.word	0x00038480
        /*0c4c*/ 	.short	0x010a
        /*0c4e*/ 	.byte	0x3f
	.zero		1


	//   ....[150]....
        /*0c50*/ 	.word	0x0000ec50
        /*0c54*/ 	.word	0x00000004
        /*0c58*/ 	.word	0x00000010
        /*0c5c*/ 	.short	0x010a
        /*0c5e*/ 	.byte	0x3f
	.zero		1


	//   ....[151]....
        /*0c60*/ 	.word	0x0000ed10
        /*0c64*/ 	.word	0x00000005
        /*0c68*/ 	.word	0x00038550
        /*0c6c*/ 	.short	0x010a
        /*0c6e*/ 	.byte	0x3f
	.zero		1


	//   ....[152]....
        /*0c70*/ 	.word	0x0000ed70
        /*0c74*/ 	.word	0x0000000d
        /*0c78*/ 	.word	0x00038558
        /*0c7c*/ 	.short	0x010a
        /*0c7e*/ 	.byte	0x3f
	.zero		1


	//   ....[153]....
        /*0c80*/ 	.word	0x0000edd0
        /*0c84*/ 	.word	0x0000000d
        /*0c88*/ 	.word	0x00038560
        /*0c8c*/ 	.short	0x010a
        /*0c8e*/ 	.byte	0x3f
	.zero		1


	//   ....[154]....
        /*0c90*/ 	.word	0x0000ee30
        /*0c94*/ 	.word	0x0000000d
        /*0c98*/ 	.word	0x00038568
        /*0c9c*/ 	.short	0x010a
        /*0c9e*/ 	.byte	0x3f
	.zero		1


	//   ....[155]....
        /*0ca0*/ 	.word	0x0000ee90
        /*0ca4*/ 	.word	0x0000000d
        /*0ca8*/ 	.word	0x00038550
        /*0cac*/ 	.short	0x010a
        /*0cae*/ 	.byte	0x3f
	.zero		1


	//   ....[156]....
        /*0cb0*/ 	.word	0x0000eef0
        /*0cb4*/ 	.word	0x0000000d
        /*0cb8*/ 	.word	0x00038558
        /*0cbc*/ 	.short	0x010a
        /*0cbe*/ 	.byte	0x3f
	.zero		1


	//   ....[157]....
        /*0cc0*/ 	.word	0x0000ef50
        /*0cc4*/ 	.word	0x0000000d
        /*0cc8*/ 	.word	0x00038560
        /*0ccc*/ 	.short	0x010a
        /*0cce*/ 	.byte	0x3f
	.zero		1


	//   ....[158]....
        /*0cd0*/ 	.word	0x0000efb0
        /*0cd4*/ 	.word	0x0000000d
        /*0cd8*/ 	.word	0x00038568
        /*0cdc*/ 	.short	0x010a
        /*0cde*/ 	.byte	0x3f
	.zero		1


	//   ....[159]....
        /*0ce0*/ 	.word	0x0000f010
        /*0ce4*/ 	.word	0x00000003
        /*0ce8*/ 	.word	0x00038400
        /*0cec*/ 	.short	0x010a
        /*0cee*/ 	.byte	0x3f
	.zero		1


	//   ....[160]....
        /*0cf0*/ 	.word	0x0000f070
        /*0cf4*/ 	.word	0x00000004
        /*0cf8*/ 	.word	0x00038400
        /*0cfc*/ 	.short	0x010a
        /*0cfe*/ 	.byte	0x3f
	.zero		1


	//   ....[161]....
        /*0d00*/ 	.word	0x0000f0d0
        /*0d04*/ 	.word	0x00000003
        /*0d08*/ 	.word	0x00038598
        /*0d0c*/ 	.short	0x010a
        /*0d0e*/ 	.byte	0x3f
	.zero		1


	//   ....[162]....
        /*0d10*/ 	.word	0x0000f130
        /*0d14*/ 	.word	0x00000006
        /*0d18*/ 	.word	0x00038400
        /*0d1c*/ 	.short	0x010a
        /*0d1e*/ 	.byte	0x3f
	.zero		1


	//   ....[163]....
        /*0d20*/ 	.word	0x0000f190
        /*0d24*/ 	.word	0x00000004
        /*0d28*/ 	.word	0x00038570
        /*0d2c*/ 	.short	0x010a
        /*0d2e*/ 	.byte	0x3f
	.zero		1


	//   ....[164]....
        /*0d30*/ 	.word	0x0000f1f0
        /*0d34*/ 	.word	0x00000004
        /*0d38*/ 	.word	0x00038578
        /*0d3c*/ 	.short	0x010a
        /*0d3e*/ 	.byte	0x3f
	.zero		1


	//   ....[165]....
        /*0d40*/ 	.word	0x0000f250
        /*0d44*/ 	.word	0x00000004
        /*0d48*/ 	.word	0x00038580
        /*0d4c*/ 	.short	0x010a
        /*0d4e*/ 	.byte	0x3f
	.zero		1


	//   ....[166]....
        /*0d50*/ 	.word	0x0000f2b0
        /*0d54*/ 	.word	0x00000004
        /*0d58*/ 	.word	0x00038588
        /*0d5c*/ 	.short	0x010a
        /*0d5e*/ 	.byte	0x3f
	.zero		1


	//   ....[167]....
        /*0d60*/ 	.word	0x0000f310
        /*0d64*/ 	.word	0x00000005
        /*0d68*/ 	.word	0x00038570
        /*0d6c*/ 	.short	0x010a
        /*0d6e*/ 	.byte	0x3f
	.zero		1


	//   ....[168]....
        /*0d70*/ 	.word	0x0000f370
        /*0d74*/ 	.word	0x00000005
        /*0d78*/ 	.word	0x00038578
        /*0d7c*/ 	.short	0x010a
        /*0d7e*/ 	.byte	0x3f
	.zero		1


	//   ....[169]....
        /*0d80*/ 	.word	0x0000f3d0
        /*0d84*/ 	.word	0x00000005
        /*0d88*/ 	.word	0x00038580
        /*0d8c*/ 	.short	0x010a
        /*0d8e*/ 	.byte	0x3f
	.zero		1


	//   ....[170]....
        /*0d90*/ 	.word	0x0000f430
        /*0d94*/ 	.word	0x00000005
        /*0d98*/ 	.word	0x00038588
        /*0d9c*/ 	.short	0x010a
        /*0d9e*/ 	.byte	0x3f
	.zero		1


	//   ....[171]....
        /*0da0*/ 	.word	0x0000f490
        /*0da4*/ 	.word	0x00000000
        /*0da8*/ 	.word	0x00038570
        /*0dac*/ 	.short	0x010a
        /*0dae*/ 	.byte	0x3f
	.zero		1


	//   ....[172]....
        /*0db0*/ 	.word	0x0000f4f0
        /*0db4*/ 	.word	0x00000000
        /*0db8*/ 	.word	0x00038578
        /*0dbc*/ 	.short	0x010a
        /*0dbe*/ 	.byte	0x3f
	.zero		1


	//   ....[173]....
        /*0dc0*/ 	.word	0x0000f550
        /*0dc4*/ 	.word	0x00000000
        /*0dc8*/ 	.word	0x00038580
        /*0dcc*/ 	.short	0x010a
        /*0dce*/ 	.byte	0x3f
	.zero		1


	//   ....[174]....
        /*0dd0*/ 	.word	0x0000f620
        /*0dd4*/ 	.word	0x0000000a
        /*0dd8*/ 	.word	0x000384e8
        /*0ddc*/ 	.short	0x010a
        /*0dde*/ 	.byte	0x3f
	.zero		1


	//   ....[175]....
        /*0de0*/ 	.word	0x0000f670
        /*0de4*/ 	.word	0x00000008
        /*0de8*/ 	.word	0x00038400
        /*0dec*/ 	.short	0x010a
        /*0dee*/ 	.byte	0x3f
	.zero		1


	//   ....[176]....
        /*0df0*/ 	.word	0x0000f880
        /*0df4*/ 	.word	0x00000007
        /*0df8*/ 	.word	0x00000000
        /*0dfc*/ 	.short	0x010a
        /*0dfe*/ 	.byte	0x3f
	.zero		1


	//   ....[177]....
        /*0e00*/ 	.word	0x0000f8d0
        /*0e04*/ 	.word	0x00000006
        /*0e08*/ 	.word	0x00000000
        /*0e0c*/ 	.short	0x010a
        /*0e0e*/ 	.byte	0x3f
	.zero		1


	//   ....[178]....
        /*0e10*/ 	.word	0x0000f920
        /*0e14*/ 	.word	0x00000007
        /*0e18*/ 	.word	0x00000000
        /*0e1c*/ 	.short	0x010a
        /*0e1e*/ 	.byte	0x3f
	.zero		1


	//   ....[179]....
        /*0e20*/ 	.word	0x0000f970
        /*0e24*/ 	.word	0x00000006
        /*0e28*/ 	.word	0x00000000
        /*0e2c*/ 	.short	0x010a
        /*0e2e*/ 	.byte	0x3f
	.zero		1


	//   ....[180]....
        /*0e30*/ 	.word	0x0000f9c0
        /*0e34*/ 	.word	0x00000007
        /*0e38*/ 	.word	0x00000000
        /*0e3c*/ 	.short	0x010a
        /*0e3e*/ 	.byte	0x3f
	.zero		1


	//   ....[181]....
        /*0e40*/ 	.word	0x0000fa10
        /*0e44*/ 	.word	0x00000006
        /*0e48*/ 	.word	0x00000000
        /*0e4c*/ 	.short	0x010a
        /*0e4e*/ 	.byte	0x3f
	.zero		1


	//   ....[182]....
        /*0e50*/ 	.word	0x0000fa60
        /*0e54*/ 	.word	0x00000007
        /*0e58*/ 	.word	0x00000000
        /*0e5c*/ 	.short	0x010a
        /*0e5e*/ 	.byte	0x3f
	.zero		1


	//   ....[183]....
        /*0e60*/ 	.word	0x0000fab0
        /*0e64*/ 	.word	0x00000006
        /*0e68*/ 	.word	0x00000000
        /*0e6c*/ 	.short	0x010a
        /*0e6e*/ 	.byte	0x3f
	.zero		1


	//   ....[184]....
        /*0e70*/ 	.word	0x0000fb00
        /*0e74*/ 	.word	0x00000007
        /*0e78*/ 	.word	0x00000000
        /*0e7c*/ 	.short	0x010a
        /*0e7e*/ 	.byte	0x3f
	.zero		1


	//   ....[185]....
        /*0e80*/ 	.word	0x0000fb50
        /*0e84*/ 	.word	0x00000006
        /*0e88*/ 	.word	0x00000000
        /*0e8c*/ 	.short	0x010a
        /*0e8e*/ 	.byte	0x3f
	.zero		1


	//   ....[186]....
        /*0e90*/ 	.word	0x0000fba0
        /*0e94*/ 	.word	0x00000007
        /*0e98*/ 	.word	0x00000000
        /*0e9c*/ 	.short	0x010a
        /*0e9e*/ 	.byte	0x3f
	.zero		1


	//   ....[187]....
        /*0ea0*/ 	.word	0x0000fbf0
        /*0ea4*/ 	.word	0x00000006
        /*0ea8*/ 	.word	0x00000000
        /*0eac*/ 	.short	0x010a
        /*0eae*/ 	.byte	0x3f
	.zero		1


	//   ....[188]....
        /*0eb0*/ 	.word	0x0000fc40
        /*0eb4*/ 	.word	0x00000011
        /*0eb8*/ 	.word	0x00038440
        /*0ebc*/ 	.short	0x010a
        /*0ebe*/ 	.byte	0x3f
	.zero		1


	//   ....[189]....
        /*0ec0*/ 	.word	0x0000fc90
        /*0ec4*/ 	.word	0x00000005
        /*0ec8*/ 	.word	0x00038440
        /*0ecc*/ 	.short	0x010a
        /*0ece*/ 	.byte	0x3f
	.zero		1


	//   ....[190]....
        /*0ed0*/ 	.word	0x0000fce0
        /*0ed4*/ 	.word	0x00000007
        /*0ed8*/ 	.word	0x00038440
        /*0edc*/ 	.short	0x010a
        /*0ede*/ 	.byte	0x3f
	.zero		1


	//   ....[191]....
        /*0ee0*/ 	.word	0x0000fd30
        /*0ee4*/ 	.word	0x00000007
        /*0ee8*/ 	.word	0x00038440
        /*0eec*/ 	.short	0x010a
        /*0eee*/ 	.byte	0x3f
	.zero		1


	//   ....[192]....
        /*0ef0*/ 	.word	0x0000fd80
        /*0ef4*/ 	.word	0x00000007
        /*0ef8*/ 	.word	0x00038440
        /*0efc*/ 	.short	0x010a
        /*0efe*/ 	.byte	0x3f
	.zero		1


	//   ....[193]....
        /*0f00*/ 	.word	0x0000fdd0
        /*0f04*/ 	.word	0x00000007
        /*0f08*/ 	.word	0x00038440
        /*0f0c*/ 	.short	0x010a
        /*0f0e*/ 	.byte	0x3f
	.zero		1


	//   ....[194]....
        /*0f10*/ 	.word	0x0000fe20
        /*0f14*/ 	.word	0x00000007
        /*0f18*/ 	.word	0x00038440
        /*0f1c*/ 	.short	0x010a
        /*0f1e*/ 	.byte	0x3f
	.zero		1


	//   ....[195]....
        /*0f20*/ 	.word	0x0000fe70
        /*0f24*/ 	.word	0x00000007
        /*0f28*/ 	.word	0x00038440
        /*0f2c*/ 	.short	0x010a
        /*0f2e*/ 	.byte	0x3f
	.zero		1


	//----- nvinfo : EIATTR_NUM_MBARRIERS
	.align		4
.L_37:
        /*0f30*/ 	.byte	0x03, 0x38
        /*0f32*/ 	.short	0x0038


	//----- nvinfo : EIATTR_EXIT_INSTR_OFFSETS
	.align		4
        /*0f34*/ 	.byte	0x04, 0x1c
        /*0f36*/ 	.short	(.L_39 - .L_38)


	//   ....[0]....
.L_38:
        /*0f38*/ 	.word	0x00003130


	//   ....[1]....
        /*0f3c*/ 	.word	0x000033f0


	//   ....[2]....
        /*0f40*/ 	.word	0x00003550


	//   ....[3]....
        /*0f44*/ 	.word	0x00008ad0


	//   ....[4]....
        /*0f48*/ 	.word	0x00008b70


	//   ....[5]....
        /*0f4c*/ 	.word	0x0000a760


	//   ....[6]....
        /*0f50*/ 	.word	0x0000c760


	//   ....[7]....
        /*0f54*/ 	.word	0x0000ea80


	//----- nvinfo : EIATTR_MAX_THREADS
	.align		4
.L_39:
        /*0f58*/ 	.byte	0x04, 0x05
        /*0f5a*/ 	.short	(.L_41 - .L_40)
.L_40:
        /*0f5c*/ 	.word	0x00000180
        /*0f60*/ 	.word	0x00000001
        /*0f64*/ 	.word	0x00000001


	//----- nvinfo : EIATTR_CRS_STACK_SIZE
	.align		4
.L_41:
        /*0f68*/ 	.byte	0x04, 0x1e
        /*0f6a*/ 	.short	(.L_43 - .L_42)
.L_42:
        /*0f6c*/ 	.word	0x00000000


	//----- nvinfo : EIATTR_CBANK_PARAM_SIZE
	.align		4
.L_43:
        /*0f70*/ 	.byte	0x03, 0x19
        /*0f72*/ 	.short	0x0770


	//----- nvinfo : EIATTR_PARAM_CBANK
	.align		4
        /*0f74*/ 	.byte	0x04, 0x0a
        /*0f76*/ 	.short	(.L_45 - .L_44)
	.align		4
.L_44:
        /*0f78*/ 	.word	index@(.nv.constant0._ZN7cutlass13device_kernelINS_4gemm6kernel13GemmUniversalINS1_17GroupProblemShapeIN4cute5tupleIJiiiEEEEENS1_10collective13CollectiveMmaINS1_39MainloopSm90ArrayTmaGmmaWarpSpecializedILi13ENS6_IJNS5_1CILi2EEENSC_ILi1EEESE_EEENS1_52KernelPtrArrayTmaWarpSpecializedPingpongFP8FastAccumEEENS6_IJNSC_ILi128EEESI_NSC_ILi64EEEEEENS_12float_e4m3_tEPNS6_IJlSE_NSC_ILi0EEEEEESL_SO_NS5_8TiledMMAINS5_8MMA_AtomIJNS5_4SM904GMMA31MMA_64x128x32_F32E4M3E4M3_SS_TNILNSS_7ScaleInE1ELSU_1EEEEEENS5_6LayoutINS6_IJSE_SE_SE_EEENS6_IJSM_SM_SM_EEEEENS6_IJNS5_10UnderscoreES11_S11_EEEEENS5_13SM90_TMA_LOADENS5_14ComposedLayoutINS5_7SwizzleILi2ELi4ELi3EEENS5_18smem_ptr_flag_bitsILi8EEENSX_INS6_IJNSC_ILi8EEESJ_EEENS6_IJSJ_SE_EEEEEEEvNS5_8identityENS5_23SM90_TMA_LOAD_MULTICASTES1E_vS1F_EENS_8epilogue10collective18CollectiveEpilogueINS1I_30Sm90PtrArrayTmaWarpSpecializedILi4ELi2ELi16ELb1ELb0ELi2EEEJSK_NS6_IJSJ_NSC_ILi32EEEEEENS_6half_tEPNS6_IJSE_lSM_EEES1P_S1R_NS1I_6fusion15FusionCallbacksIS1M_NS1S_17LinearCombinationIS1P_fS1P_fLNS_15FloatRoundStyleE2EEESK_S1O_JEEES14_NS15_INS16_ILi3ELi4ELi3EEENS18_ILi16EEENSX_INS6_IJSJ_S1A_EEENS6_IJSE_SJ_EEEEEEENS5_17SM75_U16x8_LDSM_TENS5_14SM90_TMA_STOREES23_NS5_17SM90_U16x8_STSM_TENS5_9Copy_AtomIJNS5_17SM90_U32x4_STSM_NES1P_EEEvEEEvvEEEEvNT_6ParamsE)
        /*0f7c*/ 	.short	0x0210
        /*0f7e*/ 	.short	0x0770


	//----- nvinfo : EIATTR_SW_WAR
	.align		4
.L_45:
        /*0f80*/ 	.byte	0x04, 0x36
        /*0f82*/ 	.short	(.L_47 - .L_46)
.L_46:
        /*0f84*/ 	.word	0x00000008
.L_47:


//--------------------- .nv.callgraph             --------------------------
	.section	.nv.callgraph,"",@"SHT_CUDA_CALLGRAPH"
	.align	4
	.sectionentsize	8
	.align		4
        /*0000*/ 	.word	0x00000000
	.align		4
        /*0004*/ 	.word	0xffffffff
	.align		4
        /*0008*/ 	.word	index@(_ZN7cutlass13device_kernelINS_4gemm6kernel13GemmUniversalINS1_17GroupProblemShapeIN4cute5tupleIJiiiEEEEENS1_10collective13CollectiveMmaINS1_39MainloopSm90ArrayTmaGmmaWarpSpecializedILi13ENS6_IJNS5_1CILi2EEENSC_ILi1EEESE_EEENS1_52KernelPtrArrayTmaWarpSpecializedPingpongFP8FastAccumEEENS6_IJNSC_ILi128EEESI_NSC_ILi64EEEEEENS_12float_e4m3_tEPNS6_IJlSE_NSC_ILi0EEEEEESL_SO_NS5_8TiledMMAINS5_8MMA_AtomIJNS5_4SM904GMMA31MMA_64x128x32_F32E4M3E4M3_SS_TNILNSS_7ScaleInE1ELSU_1EEEEEENS5_6LayoutINS6_IJSE_SE_SE_EEENS6_IJSM_SM_SM_EEEEENS6_IJNS5_10UnderscoreES11_S11_EEEEENS5_13SM90_TMA_LOADENS5_14ComposedLayoutINS5_7SwizzleILi2ELi4ELi3EEENS5_18smem_ptr_flag_bitsILi8EEENSX_INS6_IJNSC_ILi8EEESJ_EEENS6_IJSJ_SE_EEEEEEEvNS5_8identityENS5_23SM90_TMA_LOAD_MULTICASTES1E_vS1F_EENS_8epilogue10collective18CollectiveEpilogueINS1I_30Sm90PtrArrayTmaWarpSpecializedILi4ELi2ELi16ELb1ELb0ELi2EEEJSK_NS6_IJSJ_NSC_ILi32EEEEEENS_6half_tEPNS6_IJSE_lSM_EEES1P_S1R_NS1I_6fusion15FusionCallbacksIS1M_NS1S_17LinearCombinationIS1P_fS1P_fLNS_15FloatRoundStyleE2EEESK_S1O_JEEES14_NS15_INS16_ILi3ELi4ELi3EEENS18_ILi16EEENSX_INS6_IJSJ_S1A_EEENS6_IJSE_SJ_EEEEEEENS5_17SM75_U16x8_LDSM_TENS5_14SM90_TMA_STOREES23_NS5_17SM90_U16x8_STSM_TENS5_9Copy_AtomIJNS5_17SM90_U32x4_STSM_NES1P_EEEvEEEvvEEEEvNT_6ParamsE)
	.align		4
        /*000c*/ 	.word	index@(__assertfail)
	.align		4
        /*0010*/ 	.word	0x00000000
	.align		4
        /*0014*/ 	.word	0xfffffffe
	.align		4
        /*0018*/ 	.word	0x00000000
	.align		4
        /*001c*/ 	.word	0xfffffffd
	.align		4
        /*0020*/ 	.word	0x00000000
	.align		4
        /*0024*/ 	.word	0xfffffffc


//--------------------- .nv.constant4             --------------------------
	.section	.nv.constant4,"a",@progbits
	.align	8
	.align		8
.nv.constant4:
        /*0000*/ 	.dword	__assertfail
	.align		8
        /*0008*/ 	.dword	__unnamed_1
	.align		8
        /*0010*/ 	.dword	_ZN39_INTERNAL_10389db2_4_k_cu_b079542a_26724cuda3std3__45__cpo5beginE
	.align		8
        /*0018*/ 	.dword	_ZN39_INTERNAL_10389db2_4_k_cu_b079542a_26724cuda3std3__45__cpo3endE
	.align		8
        /*0020*/ 	.dword	_ZN39_INTERNAL_10389db2_4_k_cu_b079542a_26724cuda3std3__45__cpo6cbeginE
	.align		8
        /*0028*/ 	.dword	_ZN39_INTERNAL_10389db2_4_k_cu_b079542a_26724cuda3std3__45__cpo4cendE
	.align		8
        /*0030*/ 	.dword	_ZN39_INTERNAL_10389db2_4_k_cu_b079542a_26724cuda3std3__441_GLOBAL__N__10389db2_4_k_cu_b079542a_26726ignoreE
	.align		8
        /*0038*/ 	.dword	_ZN39_INTERNAL_10389db2_4_k_cu_b079542a_26724cuda3std3__419piecewise_constructE
	.align		8
        /*0040*/ 	.dword	_ZN39_INTERNAL_10389db2_4_k_cu_b079542a_26724cuda3std3__48in_placeE
	.align		8
        /*0048*/ 	.dword	_ZN39_INTERNAL_10389db2_4_k_cu_b079542a_26724cuda3std6ranges3__45__cpo4swapE
	.align		8
        /*0050*/ 	.dword	_ZN39_INTERNAL_10389db2_4_k_cu_b079542a_26724cuda3std6ranges3__45__cpo9iter_moveE
	.align		8
        /*0058*/ 	.dword	_ZN39_INTERNAL_10389db2_4_k_cu_b079542a_26724cute7productE
	.align		8
        /*0060*/ 	.dword	_ZN39_INTERNAL_10389db2_4_k_cu_b079542a_26724cute1_E
	.align		8
        /*0068*/ 	.dword	$str$24
	.align		8
        /*0070*/ 	.dword	$str$25


//--------------------- .text._ZN7cutlass13device_kernelINS_4gemm6kernel13GemmUniversalINS1_17GroupProblemShapeIN4cute5tupleIJiiiEEEEENS1_10collective13CollectiveMmaINS1_39MainloopSm90ArrayTmaGmmaWarpSpecializedILi13ENS6_IJNS5_1CILi2EEENSC_ILi1EEESE_EEENS1_52KernelPtrArrayTmaWarpSpecializedPingpongFP8FastAccumEEENS6_IJNSC_ILi128EEESI_NSC_ILi64EEEEEENS_12float_e4m3_tEPNS6_IJlSE_NSC_ILi0EEEEEESL_SO_NS5_8TiledMMAINS5_8MMA_AtomIJNS5_4SM904GMMA31MMA_64x128x32_F32E4M3E4M3_SS_TNILNSS_7ScaleInE1ELSU_1EEEEEENS5_6LayoutINS6_IJSE_SE_SE_EEENS6_IJSM_SM_SM_EEEEENS6_IJNS5_10UnderscoreES11_S11_EEEEENS5_13SM90_TMA_LOADENS5_14ComposedLayoutINS5_7SwizzleILi2ELi4ELi3EEENS5_18smem_ptr_flag_bitsILi8EEENSX_INS6_IJNSC_ILi8EEESJ_EEENS6_IJSJ_SE_EEEEEEEvNS5_8identityENS5_23SM90_TMA_LOAD_MULTICASTES1E_vS1F_EENS_8epilogue10collective18CollectiveEpilogueINS1I_30Sm90PtrArrayTmaWarpSpecializedILi4ELi2ELi16ELb1ELb0ELi2EEEJSK_NS6_IJSJ_NSC_ILi32EEEEEENS_6half_tEPNS6_IJSE_lSM_EEES1P_S1R_NS1I_6fusion15FusionCallbacksIS1M_NS1S_17LinearCombinationIS1P_fS1P_fLNS_15FloatRoundStyleE2EEESK_S1O_JEEES14_NS15_INS16_ILi3ELi4ELi3EEENS18_ILi16EEENSX_INS6_IJSJ_S1A_EEENS6_IJSE_SJ_EEEEEEENS5_17SM75_U16x8_LDSM_TENS5_14SM90_TMA_STOREES23_NS5_17SM90_U16x8_STSM_TENS5_9Copy_AtomIJNS5_17SM90_U32x4_STSM_NES1P_EEEvEEEvvEEEEvNT_6ParamsE --------------------------
	.section	.text._ZN7cutlass13device_kernelINS_4gemm6kernel13GemmUniversalINS1_17GroupProblemShapeIN4cute5tupleIJiiiEEEEENS1_10collective13CollectiveMmaINS1_39MainloopSm90ArrayTmaGmmaWarpSpecializedILi13ENS6_IJNS5_1CILi2EEENSC_ILi1EEESE_EEENS1_52KernelPtrArrayTmaWarpSpecializedPingpongFP8FastAccumEEENS6_IJNSC_ILi128EEESI_NSC_ILi64EEEEEENS_12float_e4m3_tEPNS6_IJlSE_NSC_ILi0EEEEEESL_SO_NS5_8TiledMMAINS5_8MMA_AtomIJNS5_4SM904GMMA31MMA_64x128x32_F32E4M3E4M3_SS_TNILNSS_7ScaleInE1ELSU_1EEEEEENS5_6LayoutINS6_IJSE_SE_SE_EEENS6_IJSM_SM_SM_EEEEENS6_IJNS5_10UnderscoreES11_S11_EEEEENS5_13SM90_TMA_LOADENS5_14ComposedLayoutINS5_7SwizzleILi2ELi4ELi3EEENS5_18smem_ptr_flag_bitsILi8EEENSX_INS6_IJNSC_ILi8EEESJ_EEENS6_IJSJ_SE_EEEEEEEvNS5_8identityENS5_23SM90_TMA_LOAD_MULTICASTES1E_vS1F_EENS_8epilogue10collective18CollectiveEpilogueINS1I_30Sm90PtrArrayTmaWarpSpecializedILi4ELi2ELi16ELb1ELb0ELi2EEEJSK_NS6_IJSJ_NSC_ILi32EEEEEENS_6half_tEPNS6_IJSE_lSM_EEES1P_S1R_NS1I_6fusion15FusionCallbacksIS1M_NS1S_17LinearCombinationIS1P_fS1P_fLNS_15FloatRoundStyleE2EEESK_S1O_JEEES14_NS15_INS16_ILi3ELi4ELi3EEENS18_ILi16EEENSX_INS6_IJSJ_S1A_EEENS6_IJSE_SJ_EEEEEEENS5_17SM75_U16x8_LDSM_TENS5_14SM90_TMA_STOREES23_NS5_17SM90_U16x8_STSM_TENS5_9Copy_AtomIJNS5_17SM90_U32x4_STSM_NES1P_EEEvEEEvvEEEEvNT_6ParamsE,"ax",@progbits
	.align	128
.text._ZN7cutlass13device_kernelINS_4gemm6kernel13GemmUniversalINS1_17GroupProblemShapeIN4cute5tupleIJiiiEEEEENS1_10collective13CollectiveMmaINS1_39MainloopSm90ArrayTmaGmmaWarpSpecializedILi13ENS6_IJNS5_1CILi2EEENSC_ILi1EEESE_EEENS1_52KernelPtrArrayTmaWarpSpecializedPingpongFP8FastAccumEEENS6_IJNSC_ILi128EEESI_NSC_ILi64EEEEEENS_12float_e4m3_tEPNS6_IJlSE_NSC_ILi0EEEEEESL_SO_NS5_8TiledMMAINS5_8MMA_AtomIJNS5_4SM904GMMA31MMA_64x128x32_F32E4M3E4M3_SS_TNILNSS_7ScaleInE1ELSU_1EEEEEENS5_6LayoutINS6_IJSE_SE_SE_EEENS6_IJSM_SM_SM_EEEEENS6_IJNS5_10UnderscoreES11_S11_EEEEENS5_13SM90_TMA_LOADENS5_14ComposedLayoutINS5_7SwizzleILi2ELi4ELi3EEENS5_18smem_ptr_flag_bitsILi8EEENSX_INS6_IJNSC_ILi8EEESJ_EEENS6_IJSJ_SE_EEEEEEEvNS5_8identityENS5_23SM90_TMA_LOAD_MULTICASTES1E_vS1F_EENS_8epilogue10collective18CollectiveEpilogueINS1I_30Sm90PtrArrayTmaWarpSpecializedILi4ELi2ELi16ELb1ELb0ELi2EEEJSK_NS6_IJSJ_NSC_ILi32EEEEEENS_6half_tEPNS6_IJSE_lSM_EEES1P_S1R_NS1I_6fusion15FusionCallbacksIS1M_NS1S_17LinearCombinationIS1P_fS1P_fLNS_15FloatRoundStyleE2EEESK_S1O_JEEES14_NS15_INS16_ILi3ELi4ELi3EEENS18_ILi16EEENSX_INS6_IJSJ_S1A_EEENS6_IJSE_SJ_EEEEEEENS5_17SM75_U16x8_LDSM_TENS5_14SM90_TMA_STOREES23_NS5_17SM90_U16x8_STSM_TENS5_9Copy_AtomIJNS5_17SM90_U32x4_STSM_NES1P_EEEvEEEvvEEEEvNT_6ParamsE:
        .type           _ZN7cutlass13device_kernelINS_4gemm6kernel13GemmUniversalINS1_17GroupProblemShapeIN4cute5tupleIJiiiEEEEENS1_10collective13CollectiveMmaINS1_39MainloopSm90ArrayTmaGmmaWarpSpecializedILi13ENS6_IJNS5_1CILi2EEENSC_ILi1EEESE_EEENS1_52KernelPtrArrayTmaWarpSpecializedPingpongFP8FastAccumEEENS6_IJNSC_ILi128EEESI_NSC_ILi64EEEEEENS_12float_e4m3_tEPNS6_IJlSE_NSC_ILi0EEEEEESL_SO_NS5_8TiledMMAINS5_8MMA_AtomIJNS5_4SM904GMMA31MMA_64x128x32_F32E4M3E4M3_SS_TNILNSS_7ScaleInE1ELSU_1EEEEEENS5_6LayoutINS6_IJSE_SE_SE_EEENS6_IJSM_SM_SM_EEEEENS6_IJNS5_10UnderscoreES11_S11_EEEEENS5_13SM90_TMA_LOADENS5_14ComposedLayoutINS5_7SwizzleILi2ELi4ELi3EEENS5_18smem_ptr_flag_bitsILi8EEENSX_INS6_IJNSC_ILi8EEESJ_EEENS6_IJSJ_SE_EEEEEEEvNS5_8identityENS5_23SM90_TMA_LOAD_MULTICASTES1E_vS1F_EENS_8epilogue10collective18CollectiveEpilogueINS1I_30Sm90PtrArrayTmaWarpSpecializedILi4ELi2ELi16ELb1ELb0ELi2EEEJSK_NS6_IJSJ_NSC_ILi32EEEEEENS_6half_tEPNS6_IJSE_lSM_EEES1P_S1R_NS1I_6fusion15FusionCallbacksIS1M_NS1S_17LinearCombinationIS1P_fS1P_fLNS_15FloatRoundStyleE2EEESK_S1O_JEEES14_NS15_INS16_ILi3ELi4ELi3EEENS18_ILi16EEENSX_INS6_IJSJ_S1A_EEENS6_IJSE_SJ_EEEEEEENS5_17SM75_U16x8_LDSM_TENS5_14SM90_TMA_STOREES23_NS5_17SM90_U16x8_STSM_TENS5_9Copy_AtomIJNS5_17SM90_U32x4_STSM_NES1P_EEEvEEEvvEEEEvNT_6ParamsE,@function
        .size           _ZN7cutlass13device_kernelINS_4gemm6kernel13GemmUniversalINS1_17GroupProblemShapeIN4cute5tupleIJiiiEEEEENS1_10collective13CollectiveMmaINS1_39MainloopSm90ArrayTmaGmmaWarpSpecializedILi13ENS6_IJNS5_1CILi2EEENSC_ILi1EEESE_EEENS1_52KernelPtrArrayTmaWarpSpecializedPingpongFP8FastAccumEEENS6_IJNSC_ILi128EEESI_NSC_ILi64EEEEEENS_12float_e4m3_tEPNS6_IJlSE_NSC_ILi0EEEEEESL_SO_NS5_8TiledMMAINS5_8MMA_AtomIJNS5_4SM904GMMA31MMA_64x128x32_F32E4M3E4M3_SS_TNILNSS_7ScaleInE1ELSU_1EEEEEENS5_6LayoutINS6_IJSE_SE_SE_EEENS6_IJSM_SM_SM_EEEEENS6_IJNS5_10UnderscoreES11_S11_EEEEENS5_13SM90_TMA_LOADENS5_14ComposedLayoutINS5_7SwizzleILi2ELi4ELi3EEENS5_18smem_ptr_flag_bitsILi8EEENSX_INS6_IJNSC_ILi8EEESJ_EEENS6_IJSJ_SE_EEEEEEEvNS5_8identityENS5_23SM90_TMA_LOAD_MULTICASTES1E_vS1F_EENS_8epilogue10collective18CollectiveEpilogueINS1I_30Sm90PtrArrayTmaWarpSpecializedILi4ELi2ELi16ELb1ELb0ELi2EEEJSK_NS6_IJSJ_NSC_ILi32EEEEEENS_6half_tEPNS6_IJSE_lSM_EEES1P_S1R_NS1I_6fusion15FusionCallbacksIS1M_NS1S_17LinearCombinationIS1P_fS1P_fLNS_15FloatRoundStyleE2EEESK_S1O_JEEES14_NS15_INS16_ILi3ELi4ELi3EEENS18_ILi16EEENSX_INS6_IJSJ_S1A_EEENS6_IJSE_SJ_EEEEEEENS5_17SM75_U16x8_LDSM_TENS5_14SM90_TMA_STOREES23_NS5_17SM90_U16x8_STSM_TENS5_9Copy_AtomIJNS5_17SM90_U32x4_STSM_NES1P_EEEvEEEvvEEEEvNT_6ParamsE,(.L_x_347 - _ZN7cutlass13device_kernelINS_4gemm6kernel13GemmUniversalINS1_17GroupProblemShapeIN4cute5tupleIJiiiEEEEENS1_10collective13CollectiveMmaINS1_39MainloopSm90ArrayTmaGmmaWarpSpecializedILi13ENS6_IJNS5_1CILi2EEENSC_ILi1EEESE_EEENS1_52KernelPtrArrayTmaWarpSpecializedPingpongFP8FastAccumEEENS6_IJNSC_ILi128EEESI_NSC_ILi64EEEEEENS_12float_e4m3_tEPNS6_IJlSE_NSC_ILi0EEEEEESL_SO_NS5_8TiledMMAINS5_8MMA_AtomIJNS5_4SM904GMMA31MMA_64x128x32_F32E4M3E4M3_SS_TNILNSS_7ScaleInE1ELSU_1EEEEEENS5_6LayoutINS6_IJSE_SE_SE_EEENS6_IJSM_SM_SM_EEEEENS6_IJNS5_10UnderscoreES11_S11_EEEEENS5_13SM90_TMA_LOADENS5_14ComposedLayoutINS5_7SwizzleILi2ELi4ELi3EEENS5_18smem_ptr_flag_bitsILi8EEENSX_INS6_IJNSC_ILi8EEESJ_EEENS6_IJSJ_SE_EEEEEEEvNS5_8identityENS5_23SM90_TMA_LOAD_MULTICASTES1E_vS1F_EENS_8epilogue10collective18CollectiveEpilogueINS1I_30Sm90PtrArrayTmaWarpSpecializedILi4ELi2ELi16ELb1ELb0ELi2EEEJSK_NS6_IJSJ_NSC_ILi32EEEEEENS_6half_tEPNS6_IJSE_lSM_EEES1P_S1R_NS1I_6fusion15FusionCallbacksIS1M_NS1S_17LinearCombinationIS1P_fS1P_fLNS_15FloatRoundStyleE2EEESK_S1O_JEEES14_NS15_INS16_ILi3ELi4ELi3EEENS18_ILi16EEENSX_INS6_IJSJ_S1A_EEENS6_IJSE_SJ_EEEEEEENS5_17SM75_U16x8_LDSM_TENS5_14SM90_TMA_STOREES23_NS5_17SM90_U16x8_STSM_TENS5_9Copy_AtomIJNS5_17SM90_U32x4_STSM_NES1P_EEEvEEEvvEEEEvNT_6ParamsE)
        .other          _ZN7cutlass13device_kernelINS_4gemm6kernel13GemmUniversalINS1_17GroupProblemShapeIN4cute5tupleIJiiiEEEEENS1_10collective13CollectiveMmaINS1_39MainloopSm90ArrayTmaGmmaWarpSpecializedILi13ENS6_IJNS5_1CILi2EEENSC_ILi1EEESE_EEENS1_52KernelPtrArrayTmaWarpSpecializedPingpongFP8FastAccumEEENS6_IJNSC_ILi128EEESI_NSC_ILi64EEEEEENS_12float_e4m3_tEPNS6_IJlSE_NSC_ILi0EEEEEESL_SO_NS5_8TiledMMAINS5_8MMA_AtomIJNS5_4SM904GMMA31MMA_64x128x32_F32E4M3E4M3_SS_TNILNSS_7ScaleInE1ELSU_1EEEEEENS5_6LayoutINS6_IJSE_SE_SE_EEENS6_IJSM_SM_SM_EEEEENS6_IJNS5_10UnderscoreES11_S11_EEEEENS5_13SM90_TMA_LOADENS5_14ComposedLayoutINS5_7SwizzleILi2ELi4ELi3EEENS5_18smem_ptr_flag_bitsILi8EEENSX_INS6_IJNSC_ILi8EEESJ_EEENS6_IJSJ_SE_EEEEEEEvNS5_8identityENS5_23SM90_TMA_LOAD_MULTICASTES1E_vS1F_EENS_8epilogue10collective18CollectiveEpilogueINS1I_30Sm90PtrArrayTmaWarpSpecializedILi4ELi2ELi16ELb1ELb0ELi2EEEJSK_NS6_IJSJ_NSC_ILi32EEEEEENS_6half_tEPNS6_IJSE_lSM_EEES1P_S1R_NS1I_6fusion15FusionCallbacksIS1M_NS1S_17LinearCombinationIS1P_fS1P_fLNS_15FloatRoundStyleE2EEESK_S1O_JEEES14_NS15_INS16_ILi3ELi4ELi3EEENS18_ILi16EEENSX_INS6_IJSJ_S1A_EEENS6_IJSE_SJ_EEEEEEENS5_17SM75_U16x8_LDSM_TENS5_14SM90_TMA_STOREES23_NS5_17SM90_U16x8_STSM_TENS5_9Copy_AtomIJNS5_17SM90_U32x4_STSM_NES1P_EEEvEEEvvEEEEvNT_6ParamsE,@"STO_CUDA_ENTRY STV_DEFAULT"
_ZN7cutlass13device_kernelINS_4gemm6kernel13GemmUniversalINS1_17GroupProblemShapeIN4cute5tupleIJiiiEEEEENS1_10collective13CollectiveMmaINS1_39MainloopSm90ArrayTmaGmmaWarpSpecializedILi13ENS6_IJNS5_1CILi2EEENSC_ILi1EEESE_EEENS1_52KernelPtrArrayTmaWarpSpecializedPingpongFP8FastAccumEEENS6_IJNSC_ILi128EEESI_NSC_ILi64EEEEEENS_12float_e4m3_tEPNS6_IJlSE_NSC_ILi0EEEEEESL_SO_NS5_8TiledMMAINS5_8MMA_AtomIJNS5_4SM904GMMA31MMA_64x128x32_F32E4M3E4M3_SS_TNILNSS_7ScaleInE1ELSU_1EEEEEENS5_6LayoutINS6_IJSE_SE_SE_EEENS6_IJSM_SM_SM_EEEEENS6_IJNS5_10UnderscoreES11_S11_EEEEENS5_13SM90_TMA_LOADENS5_14ComposedLayoutINS5_7SwizzleILi2ELi4ELi3EEENS5_18smem_ptr_flag_bitsILi8EEENSX_INS6_IJNSC_ILi8EEESJ_EEENS6_IJSJ_SE_EEEEEEEvNS5_8identityENS5_23SM90_TMA_LOAD_MULTICASTES1E_vS1F_EENS_8epilogue10collective18CollectiveEpilogueINS1I_30Sm90PtrArrayTmaWarpSpecializedILi4ELi2ELi16ELb1ELb0ELi2EEEJSK_NS6_IJSJ_NSC_ILi32EEEEEENS_6half_tEPNS6_IJSE_lSM_EEES1P_S1R_NS1I_6fusion15FusionCallbacksIS1M_NS1S_17LinearCombinationIS1P_fS1P_fLNS_15FloatRoundStyleE2EEESK_S1O_JEEES14_NS15_INS16_ILi3ELi4ELi3EEENS18_ILi16EEENSX_INS6_IJSJ_S1A_EEENS6_IJSE_SJ_EEEEEEENS5_17SM75_U16x8_LDSM_TENS5_14SM90_TMA_STOREES23_NS5_17SM90_U16x8_STSM_TENS5_9Copy_AtomIJNS5_17SM90_U32x4_STSM_NES1P_EEEvEEEvvEEEEvNT_6ParamsE:
[----:B------:R-:W1:Y:S08]  /*0000*/  LDC R1, c[0x0][0x28] ;  /* 0x00000a00ff017b82 */ /* 0x000e700000000800 */
[----:B------:R-:W2:Y:S01]  /*0010*/  LDC.64 R4, c[0x0][0x918] ;  /* 0x00024600ff047b82 */ /* 0x000ea20000000a00 */
[----:B------:R-:W-:Y:S01]  /*0020*/  ULDC.64 UR38, c[0x0][0x208] ;  /* 0x0000820000267ab9 */ /* 0x000fe20000000a00 */
[----:B------:R-:W3:Y:S01]  /*0030*/  S2R R19, SR_TID.X ;  /* 0x0000000000137919 */ /* 0x000ee20000002100 */
[----:B------:R-:W-:Y:S01]  /*0040*/  ULDC UR4, c[0x0][0x910] ;  /* 0x0002440000047ab9 */ /* 0x000fe20000000800 */
[----:B------:R-:W-:Y:S01]  /*0050*/  ULDC.64 UR20, c[0x0][0x8d0] ;  /* 0x0002340000147ab9 */ /* 0x000fe20000000a00 */
[----:B------:R-:W-:Y:S01]  /*0060*/  ULDC.64 UR14, c[0x0][0x8c8] ;  /* 0x00023200000e7ab9 */ /* 0x000fe20000000a00 */
[----:B------:R-:W-:Y:S01]  /*0070*/  IMAD.MOV.U32 R8, RZ, RZ, RZ ;  /* 0x000000ffff087224 */ /* 0x000fe200078e00ff */
[----:B------:R-:W-:Y:S01]  /*0080*/  ULDC.64 UR16, c[0x0][0x8e0] ;  /* 0x0002380000107ab9 */ /* 0x000fe20000000a00 */
[----:B------:R-:W4:Y:S01]  /*0090*/  S2UR UR24, SR_CTAID.Y ;  /* 0x00000000001879c3 */ /* 0x000f220000002600 */
[----:B------:R-:W-:Y:S01]  /*00a0*/  IMAD.MOV.U32 R10, RZ, RZ, RZ ;  /* 0x000000ffff0a7224 */ /* 0x000fe200078e00ff */
[----:B------:R-:W-:Y:S01]  /*00b0*/  ULDC.64 UR22, c[0x0][0x8e8] ;  /* 0x00023a0000167ab9 */ /* 0x000fe20000000a00 */
[----:B--2---:R-:W2:Y:S01]  /*00c0*/  LDG.E R7, desc[UR38][R4.64] ;  /* 0x0000002604077981 */ /* 0x004ea2000c1e1900 */
[----:B------:R-:W-:-:S03]  /*00d0*/  IMAD.U32 R0, RZ, RZ, UR4 ;  /* 0x00000004ff007e24 */ /* 0x000fc6000f8e00ff */
[----:B------:R-:W2:Y:S01]  /*00e0*/  LDG.E R6, desc[UR38][R4.64+0x4] ;  /* 0x0000042604067981 */ /* 0x000ea2000c1e1900 */
[----:B---3--:R-:W-:Y:S01]  /*00f0*/  LOP3.LUT R9, R19, 0x1f, RZ, 0xc0, !PT ;  /* 0x0000001f13097812 */ /* 0x008fe200078ec0ff */
[----:B------:R-:W-:Y:S01]  /*0100*/  UISETP.NE.U32.AND UP0, UPT, UR20, URZ, UPT ;  /* 0x0000003f1400728c */ /* 0x000fe2000bf05070 */
[----:B------:R-:W3:Y:S01]  /*0110*/  S2UR UR53, SR_CTAID.X ;  /* 0x00000000003579c3 */ /* 0x000ee20000002500 */
[----:B------:R-:W-:Y:S01]  /*0120*/  ULDC UR4, c[0x0][0x908] ;  /* 0x0002420000047ab9 */ /* 0x000fe20000000800 */
[----:B------:R-:W-:Y:S01]  /*0130*/  ISETP.GE.AND P0, PT, R9, R0, PT ;  /* 0x000000000900720c */ /* 0x000fe20003f06270 */
[----:B------:R-:W-:Y:S02]  /*0140*/  UISETP.NE.AND.EX UP0, UPT, UR21, URZ, UPT, UP0 ;  /* 0x0000003f1500728c */ /* 0x000fe4000bf05300 */
[----:B------:R-:W-:-:S09]  /*0150*/  UISETP.NE.AND UP3, UPT, UR4, 0x1, UPT ;  /* 0x000000010400788c */ /* 0x000fd2000bf65270 */
[----:B------:R-:W-:Y:S01]  /*0160*/  @UP0 ULDC UR26, c[0x0][0x8dc] ;  /* 0x00023700001a0ab9 */ /* 0x000fe20000000800 */
[----:B------:R-:W1:Y:S01]  /*0170*/  @!P0 LDC.64 R2, c[0x0][0x918] ;  /* 0x00024600ff028b82 */ /* 0x000e620000000a00 */
[----:B----4-:R-:W-:Y:S02]  /*0180*/  @UP3 UMOV UR6, UR24 ;  /* 0x0000001800063c82 */ /* 0x010fe40008000000 */
[----:B------:R-:W-:Y:S01]  /*0190*/  @UP3 UMOV UR4, UR6 ;  /* 0x0000000600043c82 */ /* 0x000fe20008000000 */
[----:B------:R-:W-:Y:S01]  /*01a0*/  @!UP3 UMOV UR6, UR24 ;  /* 0x000000180006bc82 */ /* 0x000fe20008000000 */
[----:B------:R-:W-:Y:S01]  /*01b0*/  @UP3 ULDC UR8, c[0x0][0x10] ;  /* 0x0000040000083ab9 */ /* 0x000fe20000000800 */
[----:B------:R-:W-:Y:S01]  /*01c0*/  @UP3 UMOV UR5, URZ ;  /* 0x0000003f00053c82 */ /* 0x000fe20008000000 */
[----:B------:R-:W-:Y:S01]  /*01d0*/  @UP3 UMOV UR7, URZ ;  /* 0x0000003f00073c82 */ /* 0x000fe20008000000 */
[----:B---3--:R-:W-:Y:S01]  /*01e0*/  @UP3 UIMAD.WIDE.U32 UR8, UR53, UR8, UR4 ;  /* 0x00000008350832a5 */ /* 0x008fe2000f8e0004 */
[----:B------:R-:W-:Y:S01]  /*01f0*/  @!UP3 ULDC UR10, c[0x0][0xc] ;  /* 0x00000300000abab9 */ /* 0x000fe20000000800 */
[----:B-1----:R-:W-:-:S05]  /*0200*/  @!P0 IMAD.WIDE.U32 R2, R9, 0xc, R2 ;  /* 0x0000000c09028825 */ /* 0x002fca00078e0002 */
[----:B------:R1:W5:Y:S04]  /*0210*/  @!P0 LDG.E R8, desc[UR38][R2.64] ;  /* 0x0000002602088981 */ /* 0x000368000c1e1900 */
[----:B------:R1:W5:Y:S01]  /*0220*/  @!P0 LDG.E R10, desc[UR38][R2.64+0x4] ;  /* 0x00000426020a8981 */ /* 0x000362000c1e1900 */
[----:B------:R-:W-:Y:S01]  /*0230*/  ISETP.NE.U32.AND P0, PT, RZ, UR22, PT ;  /* 0x00000016ff007c0c */ /* 0x000fe2000bf05070 */
[----:B------:R-:W-:-:S03]  /*0240*/  UMOV UR4, UR53 ;  /* 0x0000003500047c82 */ /* 0x000fc60008000000 */
[----:B------:R-:W-:Y:S01]  /*0250*/  ISETP.NE.AND.EX P0, PT, RZ, UR23, PT, P0 ;  /* 0x00000017ff007c0c */ /* 0x000fe2000bf05300 */
[----:B------:R-:W-:Y:S01]  /*0260*/  UMOV UR5, URZ ;  /* 0x0000003f00057c82 */ /* 0x000fe20008000000 */
[----:B------:R-:W-:Y:S02]  /*0270*/  @UP3 UIADD3 UR7, UR9, UR7, URZ ;  /* 0x0000000709073290 */ /* 0x000fe4000fffe03f */
[----:B------:R-:W-:-:S07]  /*0280*/  @!UP3 UIMAD.WIDE.U32 UR4, UR10, UR6, UR4 ;  /* 0x000000060a04b2a5 */ /* 0x000fce000f8e0004 */
[----:B------:R-:W-:Y:S01]  /*0290*/  @!UP3 UMOV UR8, UR4 ;  /* 0x000000040008bc82 */ /* 0x000fe20008000000 */
[----:B------:R-:W-:Y:S01]  /*02a0*/  @!UP3 UMOV UR7, UR5 ;  /* 0x000000050007bc82 */ /* 0x000fe20008000000 */
[----:B--2---:R-:W-:Y:S02]  /*02b0*/  R2UR UR12, R7 ;  /* 0x00000000070c72ca */ /* 0x004fe400000e0000 */
[----:B------:R-:W-:-:S11]  /*02c0*/  R2UR UR28, R6 ;  /* 0x00000000061c72ca */ /* 0x000fd600000e0000 */
[----:B------:R-:W-:-:S04]  /*02d0*/  UIADD3 UR11, UP1, UR12, UR14, URZ ;  /* 0x0000000e0c0b7290 */ /* 0x000fc8000ff3e03f */
[----:B------:R-:W-:Y:S02]  /*02e0*/  ULEA.HI.X.SX32 UR12, UR12, UR15, 0x1, UP1 ;  /* 0x0000000f0c0c7291 */ /* 0x000fe400088f0e3f */
[----:B------:R-:W-:-:S04]  /*02f0*/  UIADD3 UR11, UP1, UR11, -0x1, URZ ;  /* 0xffffffff0b0b7890 */ /* 0x000fc8000ff3e03f */
[----:B------:R-:W-:Y:S02]  /*0300*/  UIADD3.X UR12, UR12, -0x1, URZ, UP1, !UPT ;  /* 0xffffffff0c0c7890 */ /* 0x000fe40008ffe43f */
[----:B------:R-:W-:-:S04]  /*0310*/  @UP0 UIADD3 UR26, UP1, UR11, UR26, URZ ;  /* 0x0000001a0b1a0290 */ /* 0x000fc8000ff3e03f */
[----:B------:R-:W-:Y:S02]  /*0320*/  @UP0 UIADD3.X UR29, URZ, UR12, URZ, UP1, !UPT ;  /* 0x0000000c3f1d0290 */ /* 0x000fe40008ffe43f */
[----:B------:R-:W-:Y:S02]  /*0330*/  UIADD3 UR13, UP1, UR28, UR16, URZ ;  /* 0x000000101c0d7290 */ /* 0x000fe4000ff3e03f */
[----:B------:R-:W-:Y:S02]  /*0340*/  @UP0 UIMAD.WIDE.U32 UR18, UR29, UR20, URZ ;  /* 0x000000141d1202a5 */ /* 0x000fe4000f8e003f */
[----:B------:R-:W-:Y:S02]  /*0350*/  ULEA.HI.X.SX32 UR28, UR28, UR17, 0x1, UP1 ;  /* 0x000000111c1c7291 */ /* 0x000fe400088f0e3f */
[----:B------:R-:W-:Y:S02]  /*0360*/  @UP0 UIMAD.WIDE.U32 UR24, UP1, UR26, UR21, UR18 ;  /* 0x000000151a1802a5 */ /* 0x000fe4000f820012 */
[----:B------:R-:W-:-:S02]  /*0370*/  @UP0 UIMAD.WIDE.U32 UR18, UR26, UR20, URZ ;  /* 0x000000141a1202a5 */ /* 0x000fc4000f8e003f */
[----:B------:R-:W-:Y:S02]  /*0380*/  @UP0 UIADD3.X UR27, URZ, URZ, URZ, UP1, !UPT ;  /* 0x0000003f3f1b0290 */ /* 0x000fe40008ffe43f */
[----:B------:R-:W-:Y:S01]  /*0390*/  @UP0 UIADD3 URZ, UP1, UR19, UR24, URZ ;  /* 0x00000018133f0290 */ /* 0x000fe2000ff3e03f */
[----:B------:R-:W-:-:S03]  /*03a0*/  @UP0 UMOV UR26, UR25 ;  /* 0x00000019001a0c82 */ /* 0x000fc60008000000 */
[----:B------:R-:W-:Y:S02]  /*03b0*/  @UP0 UIMAD.WIDE.U32.X UR18, UR29, UR21, UR26, UP1 ;  /* 0x000000151d1202a5 */ /* 0x000fe400088e041a */
[----:B------:R-:W-:-:S04]  /*03c0*/  UIADD3 UR13, UP2, UR13, -0x1, URZ ;  /* 0xffffffff0d0d7890 */ /* 0x000fc8000ff5e03f */
[----:B------:R-:W-:Y:S01]  /*03d0*/  UIADD3.X UR24, UR28, -0x1, URZ, UP2, !UPT ;  /* 0xffffffff1c187890 */ /* 0x000fe200097fe43f */
[----:B------:R-:W-:Y:S01]  /*03e0*/  @UP0 UMOV UR11, UR18 ;  /* 0x00000012000b0c82 */ /* 0x000fe20008000000 */
[----:B------:R-:W-:Y:S01]  /*03f0*/  @UP0 UMOV UR12, UR19 ;  /* 0x00000013000c0c82 */ /* 0x000fe20008000000 */
[----:B-1----:R-:W-:Y:S09]  /*0400*/  @!P0 BRA `(.L_x_0) ;  /* 0x0000000000308947 */ /* 0x002ff20003800000 */
[----:B------:R-:W-:Y:S02]  /*0410*/  ULDC UR9, c[0x0][0x8f4] ;  /* 0x00023d0000097ab9 */ /* 0x000fe40000000800 */
[----:B------:R-:W-:-:S04]  /*0420*/  UIADD3 UR9, UP1, UR13, UR9, URZ ;  /* 0x000000090d097290 */ /* 0x000fc8000ff3e03f */
[----:B------:R-:W-:-:S04]  /*0430*/  UIADD3.X UR10, URZ, UR24, URZ, UP1, !UPT ;  /* 0x000000183f0a7290 */ /* 0x000fc80008ffe43f */
[----:B------:R-:W-:-:S04]  /*0440*/  UIMAD.WIDE.U32 UR4, UR10, UR22, URZ ;  /* 0x000000160a0472a5 */ /* 0x000fc8000f8e003f */
[----:B------:R-:W-:Y:S02]  /*0450*/  UIMAD.WIDE.U32 UR18, UP1, UR9, UR23, UR4 ;  /* 0x00000017091272a5 */ /* 0x000fe4000f820004 */
[----:B------:R-:W-:Y:S02]  /*0460*/  UIMAD.WIDE.U32 UR4, UR9, UR22, URZ ;  /* 0x00000016090472a5 */ /* 0x000fe4000f8e003f */
[----:B------:R-:W-:Y:S02]  /*0470*/  UIADD3.X UR25, URZ, URZ, URZ, UP1, !UPT ;  /* 0x0000003f3f197290 */ /* 0x000fe40008ffe43f */
[----:B------:R-:W-:Y:S01]  /*0480*/  UIADD3 URZ, UP1, UR5, UR18, URZ ;  /* 0x00000012053f7290 */ /* 0x000fe2000ff3e03f */
[----:B------:R-:W-:-:S03]  /*0490*/  UMOV UR24, UR19 ;  /* 0x0000001300187c82 */ /* 0x000fc60008000000 */
[----:B------:R-:W-:-:S07]  /*04a0*/  UIMAD.WIDE.U32.X UR4, UR10, UR23, UR24, UP1 ;  /* 0x000000170a0472a5 */ /* 0x000fce00088e0418 */
[----:B------:R-:W-:Y:S01]  /*04b0*/  UMOV UR13, UR4 ;  /* 0x00000004000d7c82 */ /* 0x000fe20008000000 */
[----:B------:R-:W-:-:S05]  /*04c0*/  UMOV UR24, UR5 ;  /* 0x0000000500187c82 */ /* 0x000fca0008000000 */
.L_x_0:
[----:B------:R-:W-:Y:S01]  /*04d0*/  ULDC UR9, c[0x0][0x934] ;  /* 0x00024d0000097ab9 */ /* 0x000fe20000000800 */
[----:B------:R-:W-:Y:S01]  /*04e0*/  ULDC UR10, c[0x0][0x904] ;  /* 0x00024100000a7ab9 */ /* 0x000fe20000000800 */
[----:B------:R-:W-:Y:S01]  /*04f0*/  ULDC UR4, c[0x0][0x938] ;  /* 0x00024e0000047ab9 */ /* 0x000fe20000000800 */
[----:B------:R-:W-:Y:S01]  /*0500*/  USHF.L.U32 UR9, UR9, UR10, URZ ;  /* 0x0000000a09097299 */ /* 0x000fe2000800063f */
[----:B------:R-:W-:Y:S01]  /*0510*/  SHF.R.U32.HI R24, RZ, 0x5, R19 ;  /* 0x00000005ff187819 */ /* 0x000fe20000011613 */
[----:B------:R-:W-:Y:S01]  /*0520*/  USHF.L.U32 UR10, UR4, UR10, URZ ;  /* 0x0000000a040a7299 */ /* 0x000fe2000800063f */
[----:B------:R-:W-:Y:S01]  /*0530*/  ULDC UR27, c[0x0][0x8d8] ;  /* 0x00023600001b7ab9 */ /* 0x000fe20000000800 */
[----:B------:R-:W-:Y:S02]  /*0540*/  ULDC UR31, c[0x0][0x8f0] ;  /* 0x00023c00001f7ab9 */ /* 0x000fe40000000800 */
[----:B------:R-:W-:Y:S01]  /*0550*/  IMAD.U32 R11, RZ, RZ, UR9 ;  /* 0x00000009ff0b7e24 */ /* 0x000fe2000f8e00ff */
[----:B------:R-:W-:Y:S01]  /*0560*/  USHF.R.U64 UR18, UR11, UR27, UR12 ;  /* 0x0000001b0b127299 */ /* 0x000fe2000800120c */
[----:B------:R-:W-:Y:S01]  /*0570*/  IMAD.U32 R20, RZ, RZ, UR10 ;  /* 0x0000000aff147e24 */ /* 0x000fe2000f8e00ff */
[----:B------:R-:W-:-:S02]  /*0580*/  USHF.R.U64 UR11, UR13, UR31, UR24 ;  /* 0x0000001f0d0b7299 */ /* 0x000fc40008001218 */
[----:B------:R-:W-:Y:S01]  /*0590*/  IABS R2, R11 ;  /* 0x0000000b00027213 */ /* 0x000fe20000000000 */
[----:B------:R-:W-:Y:S01]  /*05a0*/  UIADD3 UR18, UR18, -0x1, UR9 ;  /* 0xffffffff12127890 */ /* 0x000fe2000fffe009 */
[----:B------:R-:W-:Y:S01]  /*05b0*/  IABS R3, R20 ;  /* 0x0000001400037213 */ /* 0x000fe20000000000 */
[----:B------:R-:W-:Y:S01]  /*05c0*/  UIADD3 UR11, UR11, -0x1, UR10 ;  /* 0xffffffff0b0b7890 */ /* 0x000fe2000fffe00a */
[----:B------:R-:W-:Y:S01]  /*05d0*/  R2UR UR29, R2 ;  /* 0x00000000021d72ca */ /* 0x000fe200000e0000 */
[----:B------:R-:W-:Y:S01]  /*05e0*/  UMOV UR12, URZ ;  /* 0x0000003f000c7c82 */ /* 0x000fe20008000000 */
[----:B------:R-:W-:Y:S01]  /*05f0*/  UMOV UR4, URZ ;  /* 0x0000003f00047c82 */ /* 0x000fe20008000000 */
[----:B------:R-:W-:Y:S01]  /*0600*/  IMAD.MOV.U32 R2, RZ, RZ, R3 ;  /* 0x000000ffff027224 */ /* 0x000fe200078e0003 */
[----:B------:R-:W-:Y:S02]  /*0610*/  UISETP.GE.AND UP5, UPT, UR18, URZ, UPT ;  /* 0x0000003f1200728c */ /* 0x000fe4000bfa6270 */
[----:B------:R-:W-:-:S02]  /*0620*/  UISETP.NE.AND UP4, UPT, UR9, URZ, UPT ;  /* 0x0000003f0900728c */ /* 0x000fc4000bf85270 */
[----:B------:R-:W-:Y:S01]  /*0630*/  R2UR UR28, R2 ;  /* 0x00000000021c72ca */ /* 0x000fe200000e0000 */
[----:B------:R-:W-:-:S04]  /*0640*/  UMOV UR59, 0x1 ;  /* 0x00000001003b7882 */ /* 0x000fc80000000000 */
[----:B------:R-:W1:Y:S08]  /*0650*/  I2F.RP R2, UR29 ;  /* 0x0000001d00027d06 */ /* 0x000e700008209400 */
[----:B------:R-:W2:Y:S08]  /*0660*/  I2F.RP R4, UR28 ;  /* 0x0000001c00047d06 */ /* 0x000eb00008209400 */
[----:B-1----:R-:W1:Y:S08]  /*0670*/  MUFU.RCP R2, R2 ;  /* 0x0000000200027308 */ /* 0x002e700000001000 */
[----:B--2---:R-:W2:Y:S01]  /*0680*/  MUFU.RCP R4, R4 ;  /* 0x0000000400047308 */ /* 0x004ea20000001000 */
[----:B-1----:R-:W-:-:S02]  /*0690*/  VIADD R3, R2, 0xffffffe ;  /* 0x0ffffffe02037836 */ /* 0x002fc40000000000 */
[----:B------:R-:W-:-:S05]  /*06a0*/  IMAD.U32 R2, RZ, RZ, UR18 ;  /* 0x00000012ff027e24 */ /* 0x000fca000f8e00ff */
[----:B------:R-:W1:Y:S01]  /*06b0*/  F2I.FTZ.U32.TRUNC.NTZ R3, R3 ;  /* 0x0000000300037305 */ /* 0x000e62000021f000 */
[----:B------:R-:W-:Y:S01]  /*06c0*/  IABS R2, R2 ;  /* 0x0000000200027213 */ /* 0x000fe20000000000 */
[----:B--2---:R-:W-:Y:S01]  /*06d0*/  VIADD R5, R4, 0xffffffe ;  /* 0x0ffffffe04057836 */ /* 0x004fe20000000000 */
[----:B------:R-:W-:Y:S02]  /*06e0*/  IABS R4, R11 ;  /* 0x0000000b00047213 */ /* 0x000fe40000000000 */
[----:B------:R-:W-:-:S03]  /*06f0*/  R2UR UR26, R2 ;  /* 0x00000000021a72ca */ /* 0x000fc600000e0000 */
[----:B------:R-:W2:Y:S01]  /*0700*/  F2I.FTZ.U32.TRUNC.NTZ R5, R5 ;  /* 0x0000000500057305 */ /* 0x000ea2000021f000 */
[----:B------:R-:W-:Y:S01]  /*0710*/  IMAD.MOV R4, RZ, RZ, -R4 ;  /* 0x000000ffff047224 */ /* 0x000fe200078e0a04 */
[----:B-1----:R-:W-:Y:S01]  /*0720*/  R2UR UR13, R3 ;  /* 0x00000000030d72ca */ /* 0x002fe200000e0000 */
[----:B------:R-:W-:Y:S01]  /*0730*/  IMAD.U32 R3, RZ, RZ, UR11 ;  /* 0x0000000bff037e24 */ /* 0x000fe2000f8e00ff */
[----:B--2---:R-:W-:-:S04]  /*0740*/  R2UR UR5, R5 ;  /* 0x00000000050572ca */ /* 0x004fc800000e0000 */
[----:B------:R-:W-:Y:S01]  /*0750*/  IABS R5, R3 ;  /* 0x0000000300057213 */ /* 0x000fe20000000000 */
[----:B------:R-:W-:Y:S01]  /*0760*/  IMAD.MOV.U32 R3, RZ, RZ, R4 ;  /* 0x000000ffff037224 */ /* 0x000fe200078e0004 */
[----:B------:R-:W-:-:S05]  /*0770*/  IABS R4, R20 ;  /* 0x0000001400047213 */ /* 0x000fca0000000000 */
[----:B------:R-:W-:Y:S01]  /*0780*/  UIADD3 UR24, URZ, -UR13, URZ ;  /* 0x8000000d3f187290 */ /* 0x000fe2000fffe03f */
[----:B------:R-:W-:Y:S02]  /*0790*/  MOV R2, R5 ;  /* 0x0000000500027202 */ /* 0x000fe40000000f00 */
[----:B------:R-:W-:Y:S01]  /*07a0*/  R2UR UR30, R3 ;  /* 0x00000000031e72ca */ /* 0x000fe200000e0000 */
[----:B------:R-:W-:Y:S01]  /*07b0*/  UIMAD UR24, UR24, UR29, URZ ;  /* 0x0000001d181872a4 */ /* 0x000fe2000f8e023f */
[----:B------:R-:W-:Y:S01]  /*07c0*/  IMAD.MOV R4, RZ, RZ, -R4 ;  /* 0x000000ffff047224 */ /* 0x000fe200078e0a04 */
[----:B------:R-:W-:Y:S01]  /*07d0*/  R2UR UR34, R2 ;  /* 0x00000000022272ca */ /* 0x000fe200000e0000 */
[----:B------:R-:W1:Y:S01]  /*07e0*/  SHFL.IDX PT, R3, R24, RZ, 0x1f ;  /* 0x00001fff18037589 */ /* 0x000e6200000e0000 */
[----:B------:R-:W-:Y:S01]  /*07f0*/  UIADD3 UR32, URZ, -UR5, URZ ;  /* 0x800000053f207290 */ /* 0x000fe2000fffe03f */
[----:B------:R-:W-:Y:S01]  /*0800*/  IMAD.MOV.U32 R2, RZ, RZ, R4 ;  /* 0x000000ffff027224 */ /* 0x000fe200078e0004 */
[----:B------:R-:W-:-:S02]  /*0810*/  UIMAD.WIDE.U32 UR24, UR13, UR24, UR12 ;  /* 0x000000180d1872a5 */ /* 0x000fc4000f8e000c */
[----:B------:R-:W-:Y:S02]  /*0820*/  UIMAD UR32, UR32, UR28, URZ ;  /* 0x0000001c202072a4 */ /* 0x000fe4000f8e023f */
[----:B------:R-:W-:Y:S02]  /*0830*/  R2UR UR12, R2 ;  /* 0x00000000020c72ca */ /* 0x000fe400000e0000 */
[----:B------:R-:W-:Y:S01]  /*0840*/  UIMAD.WIDE.U32 UR32, UR5, UR32, UR4 ;  /* 0x00000020052072a5 */ /* 0x000fe2000f8e0004 */
[----:B------:R-:W-:Y:S01]  /*0850*/  SHF.R.U32.HI R2, RZ, 0x7, R19 ;  /* 0x00000007ff027819 */ /* 0x000fe20000011613 */
[----:B------:R-:W-:Y:S01]  /*0860*/  UMOV UR13, UR25 ;  /* 0x00000019000d7c82 */ /* 0x000fe20008000000 */
[----:B------:R-:W-:Y:S02]  /*0870*/  ULOP3.LUT UR32, URZ, UR9, URZ, 0x33, !UPT ;  /* 0x000000093f207292 */ /* 0x000fe4000f8e333f */
[----:B------:R-:W-:Y:S02]  /*0880*/  UIMAD.WIDE.U32 UR4, UR13, UR26, URZ ;  /* 0x0000001a0d0472a5 */ /* 0x000fe4000f8e003f */
[----:B------:R-:W-:Y:S01]  /*0890*/  UMOV UR19, UR33 ;  /* 0x0000002100137c82 */ /* 0x000fe20008000000 */
[----:B------:R-:W2:Y:S01]  /*08a0*/  SHFL.IDX PT, R2, R2, RZ, 0x1f ;  /* 0x00001fff02027589 */ /* 0x000ea200000e0000 */
[----:B------:R-:W-:-:S02]  /*08b0*/  UIMAD UR5, UR5, UR30, UR26 ;  /* 0x0000001e050572a4 */ /* 0x000fc4000f8e021a */
[----:B------:R-:W-:Y:S02]  /*08c0*/  UIMAD.WIDE.U32 UR24, UR19, UR34, URZ ;  /* 0x00000022131872a5 */ /* 0x000fe4000f8e003f */
[----:B------:R-:W-:Y:S02]  /*08d0*/  UISETP.GT.U32.AND UP1, UPT, UR29, UR5, UPT ;  /* 0x000000051d00728c */ /* 0x000fe4000bf24070 */
[----:B------:R-:W-:Y:S01]  /*08e0*/  UIMAD UR25, UR25, UR12, UR34 ;  /* 0x0000000c191972a4 */ /* 0x000fe2000f8e0222 */
[----:B-1----:R-:W-:Y:S01]  /*08f0*/  R2UR UR34, R3 ;  /* 0x00000000032272ca */ /* 0x002fe200000e0000 */
[----:B------:R-:W-:Y:S02]  /*0900*/  ULOP3.LUT UR33, URZ, UR10, URZ, 0x33, !UPT ;  /* 0x0000000a3f217292 */ /* 0x000fe4000f8e333f */
[----:B------:R-:W-:-:S05]  /*0910*/  UISETP.GT.U32.AND UP2, UPT, UR28, UR25, UPT ;  /* 0x000000191c00728c */ /* 0x000fca000bf44070 */
[----:B------:R-:W-:-:S04]  /*0920*/  @!UP1 UIADD3 UR5, UR5, -UR29, URZ ;  /* 0x8000001d05059290 */ /* 0x000fc8000fffe03f */
[----:B------:R-:W-:Y:S01]  /*0930*/  UISETP.GT.U32.AND UP6, UPT, UR29, UR5, UPT ;  /* 0x000000051d00728c */ /* 0x000fe2000bfc4070 */
[----:B------:R-:W-:Y:S01]  /*0940*/  ISETP.NE.AND P1, PT, RZ, UR34, PT ;  /* 0x00000022ff007c0c */ /* 0x000fe2000bf25270 */
[----:B------:R-:W-:Y:S02]  /*0950*/  @!UP2 UIADD3 UR25, UR25, -UR28, URZ ;  /* 0x8000001c1919a290 */ /* 0x000fe4000fffe03f */
[----:B------:R-:W-:Y:S01]  /*0960*/  USHF.R.S32.HI UR4, URZ, 0x1f, UR34 ;  /* 0x0000001f3f047899 */ /* 0x000fe20008011422 */
[----:B--2---:R-:W-:Y:S01]  /*0970*/  R2UR UR26, R2 ;  /* 0x00000000021a72ca */ /* 0x004fe200000e0000 */
[----:B------:R-:W-:Y:S02]  /*0980*/  UISETP.GT.U32.AND UP1, UPT, UR28, UR25, UPT ;  /* 0x000000191c00728c */ /* 0x000fe4000bf24070 */
[----:B------:R-:W-:Y:S02]  /*0990*/  UISETP.NE.AND UP2, UPT, UR10, URZ, UPT ;  /* 0x0000003f0a00728c */ /* 0x000fe4000bf45270 */
[----:B------:R-:W-:-:S02]  /*09a0*/  ULEA.HI UR4, UR4, UR34, URZ, 0x2 ;  /* 0x0000002204047291 */ /* 0x000fc4000f8f103f */
[----:B------:R-:W-:Y:S02]  /*09b0*/  @!UP6 UIADD3 UR5, UR5, -UR29, URZ ;  /* 0x8000001d0505e290 */ /* 0x000fe4000fffe03f */
[----:B------:R-:W-:Y:S02]  /*09c0*/  UISETP.GE.AND UP6, UPT, UR11, URZ, UPT ;  /* 0x0000003f0b00728c */ /* 0x000fe4000bfc6270 */
[----:B------:R-:W-:Y:S02]  /*09d0*/  @!UP5 UIADD3 UR5, -UR5, URZ, URZ ;  /* 0x0000003f0505d290 */ /* 0x000fe4000fffe13f */
[----:B------:R-:W-:Y:S02]  /*09e0*/  @!UP1 UIADD3 UR25, UR25, -UR28, URZ ;  /* 0x8000001c19199290 */ /* 0x000fe4000fffe03f */
[----:B------:R-:W-:Y:S02]  /*09f0*/  USEL UR5, UR32, UR5, !UP4 ;  /* 0x0000000520057287 */ /* 0x000fe4000e000000 */
[----:B------:R-:W-:-:S02]  /*0a00*/  ULOP3.LUT UR4, UR4, 0xfffffffc, URZ, 0xc0, !UPT ;  /* 0xfffffffc04047892 */ /* 0x000fc4000f8ec03f */
[----:B------:R-:W-:Y:S02]  /*0a10*/  UIADD3 UR5, UR18, -UR5, URZ ;  /* 0x8000000512057290 */ /* 0x000fe4000fffe03f */
[----:B------:R-:W-:Y:S02]  /*0a20*/  @!UP6 UIADD3 UR25, -UR25, URZ, URZ ;  /* 0x0000003f1919e290 */ /* 0x000fe4000fffe13f */
[----:B------:R-:W-:Y:S02]  /*0a30*/  UIADD3 UR47, UR34, -UR4, URZ ;  /* 0x80000004222f7290 */ /* 0x000fe4000fffe03f */
[----:B------:R-:W-:Y:S02]  /*0a40*/  USEL UR25, UR33, UR25, !UP2 ;  /* 0x0000001921197287 */ /* 0x000fe4000d000000 */
[----:B------:R-:W-:Y:S02]  /*0a50*/  UISETP.NE.AND UP1, UPT, UR26, URZ, UPT ;  /* 0x0000003f1a00728c */ /* 0x000fe4000bf25270 */
[----:B------:R-:W-:-:S02]  /*0a60*/  UIADD3 UR25, UR11, -UR25, URZ ;  /* 0x800000190b197290 */ /* 0x000fc4000fffe03f */
[----:B------:R-:W-:Y:S02]  /*0a70*/  UISETP.EQ.AND UP5, UPT, UR47, 0x3, !UP1 ;  /* 0x000000032f00788c */ /* 0x000fe4000cfa2270 */
[----:B------:R-:W-:Y:S02]  /*0a80*/  UIMAD UR24, UR5, UR25, URZ ;  /* 0x00000019051872a4 */ /* 0x000fe4000f8e023f */
[----:B------:R-:W-:Y:S02]  /*0a90*/  USEL UR4, UR25, UR5, !UP3 ;  /* 0x0000000519047287 */ /* 0x000fe4000d800000 */
[----:B------:R-:W-:Y:S02]  /*0aa0*/  USHF.R.S32.HI UR25, URZ, 0x1f, UR24 ;  /* 0x0000001f3f197899 */ /* 0x000fe40008011418 */
[----:B------:R-:W-:Y:S01]  /*0ab0*/  USHF.R.S32.HI UR5, URZ, 0x1f, UR4 ;  /* 0x0000001f3f057899 */ /* 0x000fe20008011404 */
[----:B------:R-:W-:Y:S01]  /*0ac0*/  IMAD.U32 R6, RZ, RZ, UR24 ;  /* 0x00000018ff067e24 */ /* 0x000fe2000f8e00ff */
[----:B------:R-:W-:Y:S01]  /*0ad0*/  USEL UR59, UR59, 0x2, UP5 ;  /* 0x000000023b3b7887 */ /* 0x000fe2000a800000 */
[----:B------:R-:W-:-:S02]  /*0ae0*/  IMAD.U32 R4, RZ, RZ, UR4 ;  /* 0x00000004ff047e24 */ /* 0x000fc4000f8e00ff */
[----:B------:R-:W-:Y:S02]  /*0af0*/  IMAD.U32 R7, RZ, RZ, UR25 ;  /* 0x00000019ff077e24 */ /* 0x000fe4000f8e00ff */
[----:B------:R-:W-:Y:S01]  /*0b00*/  IMAD.U32 R5, RZ, RZ, UR5 ;  /* 0x00000005ff057e24 */ /* 0x000fe2000f8e00ff */
[----:B------:R-:W-:Y:S06]  /*0b10*/  @P1 BRA `(.L_x_1) ;  /* 0x0000000000841947 */ /* 0x000fec0003800000 */
[----:B------:R-:W-:Y:S01]  /*0b20*/  ELECT P1, URZ, PT ;  /* 0x00000000003f782f */ /* 0x000fe20003820000 */
[----:B------:R-:W-:-:S12]  /*0b30*/  BSSY B0, `(.L_x_1) ;  /* 0x000001f000007945 */ /* 0x000fd80003800000 */
[----:B------:R-:W-:Y:S05]  /*0b40*/  @!P1 BRA `(.L_x_2) ;  /* 0x0000000000749947 */ /* 0x000fea0003800000 */
[----:B------:R-:W1:Y:S01]  /*0b50*/  S2UR UR11, SR_CgaCtaId ;  /* 0x00000000000b79c3 */ /* 0x000e620000008800 */
[----:B------:R-:W-:Y:S01]  /*0b60*/  UMOV UR4, 0x400 ;  /* 0x0000040000047882 */ /* 0x000fe20000000000 */
[----:B------:R-:W-:Y:S01]  /*0b70*/  UMOV UR5, 0x1 ;  /* 0x0000000100057882 */ /* 0x000fe20000000000 */
[----:B------:R-:W-:Y:S02]  /*0b80*/  UMOV UR24, 0x140 ;  /* 0x0000014000187882 */ /* 0x000fe40000000000 */
[----:B------:R-:W-:-:S04]  /*0b90*/  UIADD3 UR24, -UR24, 0x100000, URZ ;  /* 0x0010000018187890 */ /* 0x000fc8000fffe13f */
[----:B------:R-:W-:Y:S02]  /*0ba0*/  USHF.L.U32 UR25, UR24, 0xb, URZ ;  /* 0x0000000b18197899 */ /* 0x000fe4000800063f */
[----:B------:R-:W-:Y:S02]  /*0bb0*/  USHF.L.U32 UR24, UR24, 0x1, URZ ;  /* 0x0000000118187899 */ /* 0x000fe4000800063f */
[----:B-1----:R-:W-:Y:S02]  /*0bc0*/  ULEA UR11, UR11, UR4, 0x18 ;  /* 0x000000040b0b7291 */ /* 0x002fe4000f8ec03f */
[----:B------:R-:W-:-:S04]  /*0bd0*/  UIADD3 UR4, -UR5, 0x100000, URZ ;  /* 0x0010000005047890 */ /* 0x000fc8000fffe13f */
[----:B------:R-:W-:Y:S02]  /*0be0*/  USHF.L.U32 UR5, UR4, 0xb, URZ ;  /* 0x0000000b04057899 */ /* 0x000fe4000800063f */
[----:B------:R-:W-:Y:S01]  /*0bf0*/  USHF.L.U32 UR4, UR4, 0x1, URZ ;  /* 0x0000000104047899 */ /* 0x000fe2000800063f */
[----:B------:R-:W1:Y:S11]  /*0c00*/  FENCE.VIEW.ASYNC.S ;  /* 0x00000000000073c6 */ /* 0x000e760000000000 */
[----:B-1----:R1:W2:Y:S01]  /*0c10*/  SYNCS.EXCH.64 URZ, [UR11+0x38400], UR4 ;  /* 0x038400040b3f75b2 */ /* 0x0022a20008000100 */
[----:B------:R1:W3:Y:S01]  /*0c20*/  SYNCS.EXCH.64 URZ, [UR11+0x38440], UR24 ;  /* 0x038440180b3f75b2 */ /* 0x0002e20008000100 */
[----:B------:R1:W4:Y:S01]  /*0c30*/  SYNCS.EXCH.64 URZ, [UR11+0x38408], UR4 ;  /* 0x038408040b3f75b2 */ /* 0x0003220008000100 */
[----:B------:R1:W1:Y:S01]  /*0c40*/  SYNCS.EXCH.64 URZ, [UR11+0x38448], UR24 ;  /* 0x038448180b3f75b2 */ /* 0x0002620008000100 */
        /* <DEDUP_REMOVED lines=12> */
[----:B------:R-:W-:Y:S01]  /*0d10*/  NOP ;  /* 0x0000000000007918 */ /* 0x000fe20000000000 */
.L_x_2:
[----:B-1----:R-:W-:Y:S05]  /*0d20*/  BSYNC B0 ;  /* 0x0000000000007941 */ /* 0x002fea0003800000 */
.L_x_1:
[----:B------:R-:W1:Y:S01]  /*0d30*/  SHFL.IDX PT, R3, R24, RZ, 0x1f ;  /* 0x00001fff18037589 */ /* 0x000e6200000e0000 */
[----:B------:R-:W-:Y:S01]  /*0d40*/  UIADD3 UR18, UR26, -0x1, URZ ;  /* 0xffffffff1a127890 */ /* 0x000fe2000fffe03f */
[----:B------:R-:W-:Y:S01]  /*0d50*/  I2FP.F32.U32 R2, UR6 ;  /* 0x0000000600027c45 */ /* 0x000fe20008201000 */
[----:B------:R-:W-:Y:S01]  /*0d60*/  UISETP.LT.U32.AND UP6, UPT, UR47, 0x2, !UP1 ;  /* 0x000000022f00788c */ /* 0x000fe2000cfc1070 */
[----:B------:R-:W-:Y:S01]  /*0d70*/  NOP ;  /* 0x0000000000007918 */ /* 0x000fe20000000000 */
[----:B------:R-:W-:Y:S02]  /*0d80*/  UISETP.GE.U32.AND UP5, UPT, UR18, 0x2, UPT ;  /* 0x000000021200788c */ /* 0x000fe4000bfa6070 */
[----:B------:R-:W-:-:S04]  /*0d90*/  USEL UR43, URZ, 0x1, !UP6 ;  /* 0x000000013f2b7887 */ /* 0x000fc8000f000000 */
[----:B------:R-:W-:Y:S01]  /*0da0*/  USEL UR43, UR43, 0x2, UP5 ;  /* 0x000000022b2b7887 */ /* 0x000fe2000a800000 */
[----:B-1----:R-:W-:-:S13]  /*0db0*/  ISETP.NE.AND P1, PT, R3, RZ, PT ;  /* 0x000000ff0300720c */ /* 0x002fda0003f25270 */
[----:B------:R-:W-:Y:S05]  /*0dc0*/  @P1 BRA `(.L_x_3) ;  /* 0x0000000000ac1947 */ /* 0x000fea0003800000 */
[----:B------:R-:W-:Y:S01]  /*0dd0*/  ELECT P1, URZ, PT ;  /* 0x00000000003f782f */ /* 0x000fe20003820000 */
[----:B------:R-:W-:-:S12]  /*0de0*/  BSSY B0, `(.L_x_3) ;  /* 0x0000029000007945 */ /* 0x000fd80003800000 */
[----:B------:R-:W-:Y:S05]  /*0df0*/  @!P1 BRA `(.L_x_4) ;  /* 0x00000000009c9947 */ /* 0x000fea0003800000 */
[----:B------:R-:W1:Y:S01]  /*0e00*/  S2UR UR5, SR_CgaCtaId ;  /* 0x00000000000579c3 */ /* 0x000e620000008800 */
[----:B------:R-:W-:Y:S01]  /*0e10*/  UMOV UR4, 0x400 ;  /* 0x0000040000047882 */ /* 0x000fe20000000000 */
[----:B------:R-:W-:Y:S01]  /*0e20*/  UMOV UR24, 0x1 ;  /* 0x0000000100187882 */ /* 0x000fe20000000000 */
[----:B------:R-:W-:Y:S01]  /*0e30*/  UMOV UR25, 0x2 ;  /* 0x0000000200197882 */ /* 0x000fe20000000000 */
[----:B-1----:R-:W-:Y:S02]  /*0e40*/  ULEA UR11, UR5, UR4, 0x18 ;  /* 0x00000004050b7291 */ /* 0x002fe4000f8ec03f */
[----:B------:R-:W-:-:S04]  /*0e50*/  UIADD3 UR4, -UR24, 0x100000, URZ ;  /* 0x0010000018047890 */ /* 0x000fc8000fffe13f */
[----:B------:R-:W-:Y:S02]  /*0e60*/  USHF.L.U32 UR5, UR4, 0xb, URZ ;  /* 0x0000000b04057899 */ /* 0x000fe4000800063f */
[----:B------:R-:W-:Y:S02]  /*0e70*/  USHF.L.U32 UR4, UR4, 0x1, URZ ;  /* 0x0000000104047899 */ /* 0x000fe4000800063f */
[----:B------:R-:W-:-:S04]  /*0e80*/  UIADD3 UR24, -UR25, 0x100000, URZ ;  /* 0x0010000019187890 */ /* 0x000fc8000fffe13f */
[----:B------:R-:W-:Y:S02]  /*0e90*/  USHF.L.U32 UR25, UR24, 0xb, URZ ;  /* 0x0000000b18197899 */ /* 0x000fe4000800063f */
[----:B------:R-:W-:Y:S01]  /*0ea0*/  USHF.L.U32 UR24, UR24, 0x1, URZ ;  /* 0x0000000118187899 */ /* 0x000fe2000800063f */
[----:B------:R-:W1:Y:S03]  /*0eb0*/  FENCE.VIEW.ASYNC.S ;  /* 0x00000000000073c6 */ /* 0x000e660000000000 */
[----:B-1----:R1:W1:Y:S08]  /*0ec0*/  SYNCS.EXCH.64 URZ, [UR11+0x38480], UR4 ;  /* 0x038480040b3f75b2 */ /* 0x0022700008000100 */
        /* <DEDUP_REMOVED lines=26> */
.L_x_4:
[----:B-1----:R-:W-:Y:S05]  /*1070*/  BSYNC B0 ;  /* 0x0000000000007941 */ /* 0x002fea0003800000 */
.L_x_3:
[----:B------:R-:W1:Y:S01]  /*1080*/  SHFL.IDX PT, R15, R24, RZ, 0x1f ;  /* 0x00001fff180f7589 */ /* 0x000e6200000e0000 */
[----:B------:R-:W-:Y:S01]  /*1090*/  ULDC UR4, c[0x0][0x154] ;  /* 0x0000550000047ab9 */ /* 0x000fe20000000800 */
[----:B------:R-:W2:Y:S01]  /*10a0*/  LDC R13, c[0x0][0x148] ;  /* 0x00005200ff0d7b82 */ /* 0x000ea20000000800 */
[----:B------:R-:W-:Y:S01]  /*10b0*/  FMUL R12, R2, UR4 ;  /* 0x00000004020c7c20 */ /* 0x000fe20008400000 */
[----:B------:R-:W-:Y:S01]  /*10c0*/  UISETP.EQ.AND UP6, UPT, UR47, 0x2, !UP1 ;  /* 0x000000022f00788c */ /* 0x000fe2000cfc2270 */
[----:B------:R-:W-:Y:S01]  /*10d0*/  I2FP.F32.U32 R2, UR53 ;  /* 0x0000003500027c45 */ /* 0x000fe20008201000 */
[----:B------:R-:W-:Y:S01]  /*10e0*/  ULDC UR4, c[0x0][0x150] ;  /* 0x0000540000047ab9 */ /* 0x000fe20000000800 */
[----:B------:R-:W-:Y:S01]  /*10f0*/  NOP ;  /* 0x0000000000007918 */ /* 0x000fe20000000000 */
[----:B------:R-:W-:Y:S01]  /*1100*/  USEL UR61, URZ, 0x1, !UP6 ;  /* 0x000000013f3d7887 */ /* 0x000fe2000f000000 */
[----:B------:R-:W3:Y:S01]  /*1110*/  F2I.U32.TRUNC.NTZ R12, R12 ;  /* 0x0000000c000c7305 */ /* 0x000ee2000020f000 */
[----:B------:R-:W-:-:S02]  /*1120*/  FMUL R16, R2, UR4 ;  /* 0x0000000402107c20 */ /* 0x000fc40008400000 */
[----:B------:R-:W-:Y:S01]  /*1130*/  USEL UR61, UR61, 0x2, UP5 ;  /* 0x000000023d3d7887 */ /* 0x000fe2000a800000 */
[----:B-1----:R-:W-:Y:S01]  /*1140*/  ISETP.NE.AND P1, PT, R15, RZ, PT ;  /* 0x000000ff0f00720c */ /* 0x002fe20003f25270 */
[----:B---3--:R-:W-:-:S04]  /*1150*/  IMAD.MOV R14, RZ, RZ, -R12 ;  /* 0x000000ffff0e7224 */ /* 0x008fc800078e0a0c */
[----:B--2---:R-:W-:-:S08]  /*1160*/  IMAD R21, R13, R14, UR6 ;  /* 0x000000060d157e24 */ /* 0x004fd0000f8e020e */
[----:B------:R-:W-:Y:S05]  /*1170*/  @P1 BRA `(.L_x_5) ;  /* 0x0000000000581947 */ /* 0x000fea0003800000 */
[----:B------:R-:W1:Y:S01]  /*1180*/  S2UR UR5, SR_CgaCtaId ;  /* 0x00000000000579c3 */ /* 0x000e620000008800 */
[----:B------:R-:W-:Y:S01]  /*1190*/  UMOV UR4, 0x400 ;  /* 0x0000040000047882 */ /* 0x000fe20000000000 */
[----:B------:R-:W-:Y:S01]  /*11a0*/  UMOV UR11, 0x20 ;  /* 0x00000020000b7882 */ /* 0x000fe20000000000 */
[----:B------:R-:W-:Y:S01]  /*11b0*/  UMOV UR24, 0x80 ;  /* 0x0000008000187882 */ /* 0x000fe20000000000 */
[----:B------:R-:W-:Y:S01]  /*11c0*/  ELECT P1, URZ, PT ;  /* 0x00000000003f782f */ /* 0x000fe20003820000 */
        /* <DEDUP_REMOVED lines=10> */
[----:B------:R1:W1:Y:S01]  /*1270*/  SYNCS.EXCH.64 URZ, [UR6+0x38558], UR4 ;  /* 0x03855804063f75b2 */ /* 0x0002620008000100 */
[----:B------:R1:W1:Y:S01]  /*1280*/  SYNCS.EXCH.64 URZ, [UR6+0x38578], UR24 ;  /* 0x03857818063f75b2 */ /* 0x0002620008000100 */
[----:B------:R1:W1:Y:S01]  /*1290*/  SYNCS.EXCH.64 URZ, [UR6+0x38560], UR4 ;  /* 0x03856004063f75b2 */ /* 0x0002620008000100 */
[----:B------:R1:W1:Y:S01]  /*12a0*/  SYNCS.EXCH.64 URZ, [UR6+0x38580], UR24 ;  /* 0x03858018063f75b2 */ /* 0x0002620008000100 */
[----:B------:R1:W1:Y:S01]  /*12b0*/  SYNCS.EXCH.64 URZ, [UR6+0x38568], UR4 ;  /* 0x03856804063f75b2 */ /* 0x0002620008000100 */
[----:B------:R1:W1:Y:S01]  /*12c0*/  SYNCS.EXCH.64 URZ, [UR6+0x38588], UR24 ;  /* 0x03858818063f75b2 */ /* 0x0002620008000100 */
[----:B------:R-:W-:Y:S01]  /*12d0*/  NOP ;  /* 0x0000000000007918 */ /* 0x000fe20000000000 */
.L_x_5:
[----:B------:R-:W4:Y:S01]  /*12e0*/  SHFL.IDX PT, R14, R24, RZ, 0x1f ;  /* 0x00001fff180e7589 */ /* 0x000f2200000e0000 */
[----:B------:R-:W-:Y:S02]  /*12f0*/  SHF.R.S32.HI R2, RZ, 0x1f, R19 ;  /* 0x0000001fff027819 */ /* 0x000fe40000011413 */
[----:B------:R-:W-:Y:S01]  /*1300*/  ELECT P1, URZ, PT ;  /* 0x00000000003f782f */ /* 0x000fe20003820000 */
[----:B------:R-:W2:Y:S01]  /*1310*/  LDC R17, c[0x0][0x144] ;  /* 0x00005100ff117b82 */ /* 0x000ea20000000800 */
[----:B------:R-:W3:Y:S01]  /*1320*/  SHFL.IDX PT, R12, R24, RZ, 0x1f ;  /* 0x00001fff180c7589 */ /* 0x000ee200000e0000 */
[----:B------:R-:W-:Y:S02]  /*1330*/  LEA.HI R2, R2, R19, RZ, 0x7 ;  /* 0x0000001302027211 */ /* 0x000fe400078f38ff */
[----:B------:R-:W-:Y:S01]  /*1340*/  ELECT P2, URZ, PT ;  /* 0x00000000003f782f */ /* 0x000fe20003840000 */
[----:B------:R-:W3:Y:S01]  /*1350*/  F2I.U32.TRUNC.NTZ R16, R16 ;  /* 0x0000001000107305 */ /* 0x000ee2000020f000 */
[----:B------:R-:W-:Y:S01]  /*1360*/  UMOV UR11, 0x20 ;  /* 0x00000020000b7882 */ /* 0x000fe20000000000 */
[----:B------:R-:W-:Y:S01]  /*1370*/  LOP3.LUT R2, R2, 0xffffff80, RZ, 0xc0, !PT ;  /* 0xffffff8002027812 */ /* 0x000fe200078ec0ff */
[----:B-1----:R-:W-:Y:S01]  /*1380*/  UMOV UR25, 0x80 ;  /* 0x0000008000197882 */ /* 0x002fe20000000000 */
[----:B------:R-:W-:Y:S01]  /*1390*/  NOP ;  /* 0x0000000000007918 */ /* 0x000fe20000000000 */
[----:B------:R-:W-:Y:S01]  /*13a0*/  IMAD.MOV.U32 R23, RZ, RZ, 0x1 ;  /* 0x00000001ff177424 */ /* 0x000fe200078e00ff */
[----:B------:R-:W-:Y:S01]  /*13b0*/  ULDC UR60, c[0x0][0xc] ;  /* 0x00000300003c7ab9 */ /* 0x000fe20000000800 */
[----:B------:R-:W-:Y:S01]  /*13c0*/  IMAD.IADD R13, R19, 0x1, -R2 ;  /* 0x00000001130d7824 */ /* 0x000fe200078e0a02 */
[----:B----4-:R-:W-:-:S04]  /*13d0*/  ISETP.NE.OR P1, PT, R14, RZ, !P1 ;  /* 0x000000ff0e00720c */ /* 0x010fc80004f25670 */
[----:B------:R-:W-:Y:S02]  /*13e0*/  SHF.R.S32.HI R14, RZ, 0x1f, R13 ;  /* 0x0000001fff0e7819 */ /* 0x000fe4000001140d */
[----:B---3--:R-:W-:Y:S02]  /*13f0*/  ISETP.NE.OR P2, PT, R12, RZ, !P2 ;  /* 0x000000ff0c00720c */ /* 0x008fe40005745670 */
[----:B------:R-:W-:Y:S02]  /*1400*/  LEA.HI R2, R14, R13, RZ, 0x3 ;  /* 0x0000000d0e027211 */ /* 0x000fe400078f18ff */
[----:B------:R-:W-:Y:S02]  /*1410*/  SHF.R.S32.HI R12, RZ, 0x1f, R3 ;  /* 0x0000001fff0c7819 */ /* 0x000fe40000011403 */
[--C-:B------:R-:W-:Y:S02]  /*1420*/  SHF.R.S32.HI R15, RZ, 0x3, R2.reuse ;  /* 0x00000003ff0f7819 */ /* 0x100fe40000011402 */
[----:B------:R-:W-:Y:S01]  /*1430*/  SHF.R.S32.HI R2, RZ, 0x1f, R2 ;  /* 0x0000001fff027819 */ /* 0x000fe20000011402 */
[----:B------:R-:W-:Y:S01]  /*1440*/  VOTEU.ALL UP6, P1 ;  /* 0x00000000003f7886 */ /* 0x000fe200008c0000 */
[----:B------:R-:W-:-:S02]  /*1450*/  LEA.HI R12, R12, R3, RZ, 0x2 ;  /* 0x000000030c0c7211 */ /* 0x000fc400078f10ff */
[----:B------:R-:W-:Y:S01]  /*1460*/  LEA.HI R2, R2, R15, RZ, 0x2 ;  /* 0x0000000f02027211 */ /* 0x000fe200078f10ff */
[----:B------:R-:W-:Y:S01]  /*1470*/  VOTEU.ALL UP5, P2 ;  /* 0x00000000003f7886 */ /* 0x000fe200010a0000 */
[----:B------:R-:W-:Y:S01]  /*1480*/  LOP3.LUT R12, R12, 0x3ffffffc, RZ, 0xc0, !PT ;  /* 0x3ffffffc0c0c7812 */ /* 0x000fe200078ec0ff */
[----:B------:R-:W1:Y:S01]  /*1490*/  @!UP6 S2UR UR5, SR_CgaCtaId ;  /* 0x000000000005e9c3 */ /* 0x000e620000008800 */
[----:B------:R-:W-:Y:S01]  /*14a0*/  LOP3.LUT R2, R2, 0xfffffffc, RZ, 0xc0, !PT ;  /* 0xfffffffc02027812 */ /* 0x000fe200078ec0ff */
[----:B------:R-:W-:Y:S02]  /*14b0*/  @!UP6 UMOV UR4, 0x400 ;  /* 0x000004000004e882 */ /* 0x000fe40000000000 */
[----:B------:R-:W-:Y:S02]  /*14c0*/  IMAD.IADD R3, R3, 0x1, -R12 ;  /* 0x0000000103037824 */ /* 0x000fe400078e0a0c */
[----:B------:R-:W-:Y:S02]  /*14d0*/  IMAD.IADD R2, R15, 0x1, -R2 ;  /* 0x000000010f027824 */ /* 0x000fe400078e0a02 */
[----:B------:R-:W3:Y:S01]  /*14e0*/  @!UP5 S2UR UR24, SR_CgaCtaId ;  /* 0x000000000018d9c3 */ /* 0x000ee20000008800 */
[----:B------:R-:W-:-:S02]  /*14f0*/  IMAD.MOV R12, RZ, RZ, -R16 ;  /* 0x000000ffff0c7224 */ /* 0x000fc400078e0a10 */
[----:B------:R-:W-:Y:S02]  /*1500*/  IMAD R2, R3, 0x4, R2 ;  /* 0x0000000403027824 */ /* 0x000fe400078e0202 */
[----:B--2---:R-:W-:Y:S02]  /*1510*/  IMAD R12, R17, R12, UR53 ;  /* 0x00000035110c7e24 */ /* 0x004fe4000f8e020c */
[----:B------:R-:W-:Y:S01]  /*1520*/  IMAD.MOV.U32 R16, RZ, RZ, -0x1 ;  /* 0xffffffffff107424 */ /* 0x000fe200078e00ff */
[----:B------:R-:W-:-:S04]  /*1530*/  LEA.HI R3, R2, R2, RZ, 0x1 ;  /* 0x0000000202037211 */ /* 0x000fc800078f08ff */
[----:B------:R-:W-:-:S04]  /*1540*/  LOP3.LUT R3, R3, 0xfffffffe, RZ, 0xc0, !PT ;  /* 0xfffffffe03037812 */ /* 0x000fc800078ec0ff */
[----:B------:R-:W-:Y:S01]  /*1550*/  IADD3 R3, R2, -R3, RZ ;  /* 0x8000000302037210 */ /* 0x000fe20007ffe0ff */
[----:B-1----:R-:W-:Y:S02]  /*1560*/  @!UP6 ULEA UR6, UR5, UR4, 0x18 ;  /* 0x000000040506e291 */ /* 0x002fe4000f8ec03f */
[----:B------:R-:W-:-:S04]  /*1570*/  @!UP6 UIADD3 UR4, -UR11, 0x100000, URZ ;  /* 0x001000000b04e890 */ /* 0x000fc8000fffe13f */
[----:B------:R-:W-:Y:S02]  /*1580*/  @!UP6 USHF.L.U32 UR5, UR4, 0xb, URZ ;  /* 0x0000000b0405e899 */ /* 0x000fe4000800063f */
[----:B------:R-:W-:Y:S01]  /*1590*/  @!UP6 USHF.L.U32 UR4, UR4, 0x1, URZ ;  /* 0x000000010404e899 */ /* 0x000fe2000800063f */
[----:B------:R-:W-:Y:S01]  /*15a0*/  ISETP.NE.AND P3, PT, R3, R12, PT ;  /* 0x0000000c0300720c */ /* 0x000fe20003f65270 */
[C---:B------:R-:W-:Y:S01]  /*15b0*/  IMAD.SHL.U32 R3, R2.reuse, 0x4, RZ ;  /* 0x0000000402037824 */ /* 0x040fe200078e00ff */
[----:B------:R-:W-:Y:S01]  /*15c0*/  @!UP5 UMOV UR11, 0x400 ;  /* 0x00000400000bd882 */ /* 0x000fe20000000000 */
[----:B------:R-:W-:Y:S01]  /*15d0*/  VOTEU.ALL UP6, P1 ;  /* 0x00000000003f7886 */ /* 0x000fe200008c0000 */
[----:B---3--:R-:W-:Y:S02]  /*15e0*/  @!UP5 ULEA UR11, UR24, UR11, 0x18 ;  /* 0x0000000b180bd291 */ /* 0x008fe4000f8ec03f */
[----:B------:R-:W-:Y:S01]  /*15f0*/  LOP3.LUT R22, R2, 0xc, R3, 0x78, !PT ;  /* 0x0000000c02167812 */ /* 0x000fe200078e7803 */
[----:B------:R-:W-:-:S04]  /*1600*/  @!UP5 UIADD3 UR24, -UR25, 0x100000, URZ ;  /* 0x001000001918d890 */ /* 0x000fc8000fffe13f */
[----:B------:R-:W-:Y:S02]  /*1610*/  @!UP5 USHF.L.U32 UR25, UR24, 0xb, URZ ;  /* 0x0000000b1819d899 */ /* 0x000fe4000800063f */
[----:B------:R-:W-:Y:S01]  /*1620*/  @!UP5 USHF.L.U32 UR24, UR24, 0x1, URZ ;  /* 0x000000011818d899 */ /* 0x000fe2000800063f */
[----:B------:R-:W1:Y:S01]  /*1630*/  LDC R3, c[0x0][0x140] ;  /* 0x00005000ff037b82 */ /* 0x000e620000000800 */
[----:B------:R-:W-:Y:S01]  /*1640*/  VOTEU.ALL UP5, P1 ;  /* 0x00000000003f7886 */ /* 0x000fe200008a0000 */
[----:B------:R-:W-:Y:S02]  /*1650*/  LOP3.LUT P1, RZ, R13, 0x7, RZ, 0xc0, !PT ;  /* 0x000000070dff7812 */ /* 0x000fe4000782c0ff */
[C---:B------:R-:W-:Y:S02]  /*1660*/  @P3 LEA.HI R2, R22.reuse, R22, RZ, 0x1 ;  /* 0x0000001616023211 */ /* 0x040fe400078f08ff */
[----:B------:R-:W-:Y:S01]  /*1670*/  ISETP.LT.U32.AND P1, PT, R22, 0x2, !P1 ;  /* 0x000000021600780c */ /* 0x000fe20004f21070 */
[----:B------:R-:W2:Y:S02]  /*1680*/  FENCE.VIEW.ASYNC.S ;  /* 0x00000000000073c6 */ /* 0x000ea40000000000 */
[----:B--2---:R-:W2:Y:S01]  /*1690*/  @!UP6 SYNCS.EXCH.64 URZ, [UR6+0x38590], UR4 ;  /* 0x03859004063fe5b2 */ /* 0x004ea20008000100 */
[----:B------:R-:W-:Y:S01]  /*16a0*/  VOTEU.ALL UP6, P2 ;  /* 0x00000000003f7886 */ /* 0x000fe200010c0000 */
[----:B------:R-:W-:Y:S01]  /*16b0*/  @P3 SHF.R.S32.HI R2, RZ, 0x1, R2 ;  /* 0x00000001ff023819 */ /* 0x000fe20000011402 */
[----:B------:R3:W4:Y:S01]  /*16c0*/  @!UP5 SYNCS.EXCH.64 URZ, [UR6+0x38598], UR4 ;  /* 0x03859804063fd5b2 */ /* 0x0007220008000100 */
[----:B------:R-:W-:Y:S01]  /*16d0*/  VOTEU.ALL UP5, P2 ;  /* 0x00000000003f7886 */ /* 0x000fe200010a0000 */
[----:B------:R-:W-:Y:S01]  /*16e0*/  NOP ;  /* 0x0000000000007918 */ /* 0x000fe20000000000 */
[----:B---3--:R-:W-:Y:S01]  /*16f0*/  UMOV UR4, URZ ;  /* 0x0000003f00047c82 */ /* 0x008fe20008000000 */
[----:B------:R-:W-:Y:S01]  /*1700*/  ULDC.U8 UR5, c[0x0][0x900] ;  /* 0x0002400000057ab9 */ /* 0x000fe20000000000 */
[----:B------:R3:W1:Y:S01]  /*1710*/  @!UP6 SYNCS.EXCH.64 URZ, [UR11+0x385a0], UR24 ;  /* 0x0385a0180b3fe5b2 */ /* 0x0006620008000100 */
[----:B------:R-:W-:Y:S01]  /*1720*/  VOTEU.ALL UP6, P2 ;  /* 0x00000000003f7886 */ /* 0x000fe200010c0000 */
[----:B------:R3:W1:Y:S01]  /*1730*/  @!UP5 SYNCS.EXCH.64 URZ, [UR11+0x385a8], UR24 ;  /* 0x0385a8180b3fd5b2 */ /* 0x0006620008000100 */
[----:B------:R-:W-:Y:S01]  /*1740*/  VOTEU.ALL UP5, P2 ;  /* 0x00000000003f7886 */ /* 0x000fe200010a0000 */
[----:B------:R-:W-:-:S02]  /*1750*/  @P3 ISETP.NE.AND P2, PT, R2, R21, PT ;  /* 0x000000150200320c */ /* 0x000fc40003f45270 */
[----:B------:R-:W-:Y:S02]  /*1760*/  SEL R2, RZ, 0x1, !P1 ;  /* 0x00000001ff027807 */ /* 0x000fe40004800000 */
[----:B-1----:R-:W-:Y:S02]  /*1770*/  ISETP.EQ.U32.AND P1, PT, R3, 0x1, PT ;  /* 0x000000010300780c */ /* 0x002fe40003f22070 */
[----:B------:R-:W-:-:S04]  /*1780*/  @P3 SEL R23, RZ, 0x1, P2 ;  /* 0x00000001ff173807 */ /* 0x000fc80001000000 */
[----:B------:R-:W-:Y:S01]  /*1790*/  LOP3.LUT R23, R23, R2, RZ, 0xc0, !PT ;  /* 0x0000000217177212 */ /* 0x000fe200078ec0ff */
[----:B------:R3:W1:Y:S01]  /*17a0*/  @!UP6 SYNCS.EXCH.64 URZ, [UR11+0x385b0], UR24 ;  /* 0x0385b0180b3fe5b2 */ /* 0x0006620008000100 */
[----:B------:R3:W1:Y:S01]  /*17b0*/  @!UP5 SYNCS.EXCH.64 URZ, [UR11+0x385b8], UR24 ;  /* 0x0385b8180b3fd5b2 */ /* 0x0006620008000100 */
[----:B------:R-:W-:-:S04]  /*17c0*/  NOP ;  /* 0x0000000000007918 */ /* 0x000fc80000000000 */
[----:B--234-:R-:W-:Y:S05]  /*17d0*/  @!P1 BRA `(.L_x_6) ;  /* 0x0000000000089947 */ /* 0x01cfea0003800000 */
[----:B-1----:R-:W-:Y:S01]  /*17e0*/  UCGABAR_ARV ;  /* 0x00000000000079c7 */ /* 0x002fe20008000000 */
[----:B------:R-:W-:Y:S05]  /*17f0*/  BRA `(.L_x_7) ;  /* 0x0000000000047947 */ /* 0x000fea0003800000 */
.L_x_6:
[----:B-1----:R-:W-:Y:S01]  /*1800*/  NOP ;  /* 0x0000000000007918 */ /* 0x002fe20000000000 */
.L_x_7:
[----:B------:R-:W-:Y:S05]  /*1810*/  @!P1 BRA `(.L_x_8) ;  /* 0x00000000000c9947 */ /* 0x000fea0003800000 */
[----:B------:R-:W-:Y:S01]  /*1820*/  UCGABAR_WAIT ;  /* 0x0000000000007dc7 */ /* 0x000fe20008000000 */
[----:B------:R-:W-:Y:S01]  /*1830*/  CCTL.IVALL ;  /* 0x00000000ff00798f */ /* 0x000fe20002000000 */
[----:B------:R-:W-:Y:S05]  /*1840*/  BRA `(.L_x_9) ;  /* 0x0000000000047947 */ /* 0x000fea0003800000 */
.L_x_8:
[----:B------:R-:W-:Y:S06]  /*1850*/  BAR.SYNC.DEFER_BLOCKING 0x0 ;  /* 0x0000000000007b1d */ /* 0x000fec0000010000 */
.L_x_9:
[----:B------:R-:W1:Y:S01]  /*1860*/  LDC.64 R26, c[0x0][0x8f8] ;  /* 0x00023e00ff1a7b82 */ /* 0x000e620000000a00 */
[----:B------:R-:W-:Y:S01]  /*1870*/  IMAD.U32 R2, RZ, RZ, UR7 ;  /* 0x00000007ff027e24 */ /* 0x000fe2000f8e00ff */
[----:B------:R-:W-:Y:S01]  /*1880*/  ISETP.NE.AND P2, PT, RZ, UR5, PT ;  /* 0x00000005ff007c0c */ /* 0x000fe2000bf45270 */
[----:B------:R-:W-:Y:S01]  /*1890*/  UMOV UR5, URZ ;  /* 0x0000003f00057c82 */ /* 0x000fe20008000000 */
[----:B------:R-:W-:Y:S01]  /*18a0*/  UMOV UR6, URZ ;  /* 0x0000003f00067c82 */ /* 0x000fe20008000000 */
[----:B------:R-:W-:Y:S01]  /*18b0*/  UMOV UR11, URZ ;  /* 0x0000003f000b7c82 */ /* 0x000fe20008000000 */
[----:B------:R-:W-:Y:S01]  /*18c0*/  IMAD.MOV.U32 R17, RZ, RZ, -0x1 ;  /* 0xffffffffff117424 */ /* 0x000fe200078e00ff */
[----:B------:R-:W-:Y:S01]  /*18d0*/  P2R R21, PR, RZ, 0x4 ;  /* 0x00000004ff157803 */ /* 0x000fe20000000000 */
[----:B------:R-:W-:Y:S01]  /*18e0*/  IMAD.MOV.U32 R18, RZ, RZ, -0x1 ;  /* 0xffffffffff127424 */ /* 0x000fe200078e00ff */
[----:B-1----:R-:W-:-:S04]  /*18f0*/  ISETP.LE.U32.AND P1, PT, R26, UR8, PT ;  /* 0x000000081a007c0c */ /* 0x002fc8000bf23070 */
[----:B------:R-:W-:-:S13]  /*1900*/  ISETP.GE.U32.AND.EX P1, PT, R2, R27, PT, P1 ;  /* 0x0000001b0200720c */ /* 0x000fda0003f26110 */
[----:B------:R-:W-:Y:S05]  /*1910*/  @P2 BRA P1, `(.L_x_10) ;  /* 0x0000001800002947 */ /* 0x000fea0000800000 */
[----:B------:R-:W-:Y:S01]  /*1920*/  IMAD.U32 R3, RZ, RZ, UR7 ;  /* 0x00000007ff037e24 */ /* 0x000fe2000f8e00ff */
[----:B------:R-:W-:Y:S01]  /*1930*/  ISETP.LE.U32.AND P1, PT, R6, UR8, PT ;  /* 0x0000000806007c0c */ /* 0x000fe2000bf23070 */
[----:B------:R-:W-:Y:S01]  /*1940*/  UMOV UR5, URZ ;  /* 0x0000003f00057c82 */ /* 0x000fe20008000000 */
[----:B------:R-:W-:Y:S01]  /*1950*/  UMOV UR6, URZ ;  /* 0x0000003f00067c82 */ /* 0x000fe20008000000 */
[----:B------:R-:W-:Y:S01]  /*1960*/  UMOV UR11, URZ ;  /* 0x0000003f000b7c82 */ /* 0x000fe20008000000 */
[----:B------:R-:W-:Y:S01]  /*1970*/  ISETP.GE.U32.AND.EX P1, PT, R3, R7, PT, P1 ;  /* 0x000000070300720c */ /* 0x000fe20003f26110 */
[----:B------:R-:W-:-:S12]  /*1980*/  UMOV UR4, URZ ;  /* 0x0000003f00047c82 */ /* 0x000fd80008000000 */
[----:B------:R-:W-:Y:S05]  /*1990*/  @!P1 BRA `(.L_x_11) ;  /* 0x0000001000cc9947 */ /* 0x000fea0003800000 */
[----:B------:R-:W-:Y:S02]  /*19a0*/  VIADD R7, R9, 0x20 ;  /* 0x0000002009077836 */ /* 0x000fe40000000000 */
[----:B------:R-:W-:Y:S02]  /*19b0*/  IMAD.MOV.U32 R3, RZ, RZ, R9 ;  /* 0x000000ffff037224 */ /* 0x000fe400078e0009 */
[----:B-----5:R-:W-:Y:S01]  /*19c0*/  IMAD.MOV.U32 R12, RZ, RZ, R8 ;  /* 0x000000ffff0c7224 */ /* 0x020fe200078e0008 */
[----:B------:R-:W-:-:S13]  /*19d0*/  ISETP.GE.AND P1, PT, R7, R0, PT ;  /* 0x000000000700720c */ /* 0x000fda0003f26270 */
[----:B------:R-:W1:Y:S01]  /*19e0*/  @!P1 LDC.64 R26, c[0x0][0x918] ;  /* 0x00024600ff1a9b82 */ /* 0x000e620000000a00 */
[----:B------:R-:W-:Y:S01]  /*19f0*/  @!P1 VIADD R17, R3, 0x20 ;  /* 0x0000002003119836 */ /* 0x000fe20000000000 */
[----:B------:R-:W-:Y:S02]  /*1a00*/  UIADD3 UR16, UP5, UR16, -0x1, URZ ;  /* 0xffffffff10107890 */ /* 0x000fe4000ffbe03f */
[----:B------:R-:W-:Y:S01]  /*1a10*/  UIADD3 UR14, UP6, UR14, -0x1, URZ ;  /* 0xffffffff0e0e7890 */ /* 0x000fe2000ffde03f */
[----:B------:R-:W-:Y:S01]  /*1a20*/  BSSY B0, `(.L_x_12) ;  /* 0x0000051000007945 */ /* 0x000fe20003800000 */
[----:B------:R-:W-:Y:S01]  /*1a30*/  UIADD3.X UR17, UR17, -0x1, URZ, UP5, !UPT ;  /* 0xffffffff11117890 */ /* 0x000fe2000affe43f */
[----:B-1----:R-:W-:-:S04]  /*1a40*/  @!P1 IMAD.WIDE R26, R17, 0xc, R26 ;  /* 0x0000000c111a9825 */ /* 0x002fc800078e021a */
[----:B------:R-:W-:Y:S01]  /*1a50*/  IMAD.MOV.U32 R17, RZ, RZ, R10 ;  /* 0x000000ffff117224 */ /* 0x000fe200078e000a */
[----:B------:R1:W5:Y:S04]  /*1a60*/  @!P1 LDG.E R8, desc[UR38][R26.64] ;  /* 0x000000261a089981 */ /* 0x000368000c1e1900 */
[----:B------:R1:W5:Y:S01]  /*1a70*/  @!P1 LDG.E R10, desc[UR38][R26.64+0x4] ;  /* 0x000004261a0a9981 */ /* 0x000362000c1e1900 */
[----:B------:R-:W-:Y:S01]  /*1a80*/  ISETP.GE.AND P1, PT, R3, R0, PT ;  /* 0x000000000300720c */ /* 0x000fe20003f26270 */
[----:B------:R-:W-:Y:S01]  /*1a90*/  UIADD3.X UR15, UR15, -0x1, URZ, UP6, !UPT ;  /* 0xffffffff0f0f7890 */ /* 0x000fe2000b7fe43f */
[----:B------:R-:W-:Y:S01]  /*1aa0*/  MOV R6, RZ ;  /* 0x000000ff00067202 */ /* 0x000fe20000000f00 */
[----:B------:R-:W-:Y:S01]  /*1ab0*/  UIADD3 UR4, UR9, -0x1, URZ ;  /* 0xffffffff09047890 */ /* 0x000fe2000fffe03f */
[----:B------:R-:W-:Y:S01]  /*1ac0*/  IMAD.MOV.U32 R2, RZ, RZ, RZ ;  /* 0x000000ffff027224 */ /* 0x000fe200078e00ff */
[----:B------:R-:W-:Y:S01]  /*1ad0*/  UIADD3 UR5, UR10, -0x1, URZ ;  /* 0xffffffff0a057890 */ /* 0x000fe2000fffe03f */
[----:B------:R-:W-:-:S02]  /*1ae0*/  IMAD.MOV.U32 R30, RZ, RZ, 0x7fffffff ;  /* 0x7fffffffff1e7424 */ /* 0x000fc400078e00ff */
[----:B------:R-:W-:-:S05]  /*1af0*/  IMAD.MOV.U32 R31, RZ, RZ, RZ ;  /* 0x000000ffff1f7224 */ /* 0x000fca00078e00ff */
[----:B-1----:R-:W-:Y:S05]  /*1b00*/  @P1 BRA `(.L_x_13) ;  /* 0x0000000400081947 */ /* 0x002fea0003800000 */
[----:B------:R-:W-:Y:S02]  /*1b10*/  PLOP3.LUT P3, PT, PT, PT, UP0, 0x80, 0x0 ;  /* 0x000000000000781c */ /* 0x000fe40003f6f008 */
[C---:B------:R-:W-:Y:S02]  /*1b20*/  IADD3 R18, P2, R17.reuse, UR16, RZ ;  /* 0x0000001011127c10 */ /* 0x040fe4000ff5e0ff */
[C---:B------:R-:W-:Y:S02]  /*1b30*/  IADD3 R30, P1, R12.reuse, UR14, RZ ;  /* 0x0000000e0c1e7c10 */ /* 0x040fe4000ff3e0ff */
[----:B------:R-:W-:Y:S02]  /*1b40*/  LEA.HI.X.SX32 R25, R17, UR17, 0x1, P2 ;  /* 0x0000001111197c11 */ /* 0x000fe400090f0eff */
[----:B------:R-:W-:-:S05]  /*1b50*/  LEA.HI.X.SX32 R31, R12, UR15, 0x1, P1 ;  /* 0x0000000f0c1f7c11 */ /* 0x000fca00088f0eff */
[----:B------:R-:W-:Y:S05]  /*1b60*/  @!P3 BRA `(.L_x_14) ;  /* 0x000000000030b947 */ /* 0x000fea0003800000 */
[----:B------:R-:W-:Y:S02]  /*1b70*/  ULDC UR6, c[0x0][0x8dc] ;  /* 0x0002370000067ab9 */ /* 0x000fe40000000800 */
[----:B------:R-:W-:-:S05]  /*1b80*/  IADD3 R17, P1, R30, UR6, RZ ;  /* 0x000000061e117c10 */ /* 0x000fca000ff3e0ff */
[----:B------:R-:W-:-:S04]  /*1b90*/  IMAD.X R31, RZ, RZ, R31, P1 ;  /* 0x000000ffff1f7224 */ /* 0x000fc800008e061f */
[----:B------:R-:W-:-:S04]  /*1ba0*/  IMAD.WIDE.U32 R4, R31, UR20, RZ ;  /* 0x000000141f047c25 */ /* 0x000fc8000f8e00ff */
[----:B------:R-:W-:-:S04]  /*1bb0*/  IMAD.WIDE.U32 R26, P1, R17, UR21, R4 ;  /* 0x00000015111a7c25 */ /* 0x000fc8000f820004 */
[----:B------:R-:W-:-:S04]  /*1bc0*/  IMAD.WIDE.U32 R4, R17, UR20, RZ ;  /* 0x0000001411047c25 */ /* 0x000fc8000f8e00ff */
[----:B------:R-:W-:Y:S01]  /*1bd0*/  IMAD.X R29, RZ, RZ, RZ, P1 ;  /* 0x000000ffff1d7224 */ /* 0x000fe200008e06ff */
[----:B------:R-:W-:Y:S01]  /*1be0*/  IADD3 RZ, P1, R5, R26, RZ ;  /* 0x0000001a05ff7210 */ /* 0x000fe20007f3e0ff */
[----:B------:R-:W-:-:S04]  /*1bf0*/  IMAD.MOV.U32 R28, RZ, RZ, R27 ;  /* 0x000000ffff1c7224 */ /* 0x000fc800078e001b */
[----:B------:R-:W-:-:S04]  /*1c00*/  IMAD.WIDE.U32.X R4, R31, UR21, R28, P1 ;  /* 0x000000151f047c25 */ /* 0x000fc800088e041c */
[----:B------:R-:W-:Y:S02]  /*1c10*/  IMAD.MOV.U32 R30, RZ, RZ, R4 ;  /* 0x000000ffff1e7224 */ /* 0x000fe400078e0004 */
[----:B------:R-:W-:-:S07]  /*1c20*/  IMAD.MOV.U32 R31, RZ, RZ, R5 ;  /* 0x000000ffff1f7224 */ /* 0x000fce00078e0005 */
.L_x_14:
        /* <DEDUP_REMOVED lines=11> */
[----:B------:R-:W-:Y:S01]  /*1ce0*/  IMAD.MOV.U32 R18, RZ, RZ, R4 ;  /* 0x000000ffff127224 */ /* 0x000fe200078e0004 */
[----:B------:R-:W-:-:S07]  /*1cf0*/  MOV R25, R5 ;  /* 0x0000000500197202 */ /* 0x000fce0000000f00 */
.L_x_15:
[----:B------:R-:W-:Y:S02]  /*1d00*/  SHF.R.U64 R5, R30, UR27, R31 ;  /* 0x0000001b1e057c19 */ /* 0x000fe4000800121f */
[----:B------:R-:W-:-:S03]  /*1d10*/  SHF.R.U64 R4, R18, UR31, R25 ;  /* 0x0000001f12047c19 */ /* 0x000fc60008001219 */
[----:B------:R-:W-:Y:S02]  /*1d20*/  VIADD R25, R5, UR4 ;  /* 0x0000000405197c36 */ /* 0x000fe40008000000 */
[----:B------:R-:W-:-:S03]  /*1d30*/  VIADD R18, R4, UR5 ;  /* 0x0000000504127c36 */ /* 0x000fc60008000000 */
[----:B------:R-:W-:Y:S02]  /*1d40*/  IABS R17, R25 ;  /* 0x0000001900117213 */ /* 0x000fe40000000000 */
[----:B------:R-:W-:-:S03]  /*1d50*/  IABS R12, R18 ;  /* 0x00000012000c7213 */ /* 0x000fc60000000000 */
[----:B------:R-:W-:-:S04]  /*1d60*/  IMAD.HI.U32 R4, R17, UR13, RZ ;  /* 0x0000000d11047c27 */ /* 0x000fc8000f8e00ff */
[----:B------:R-:W-:-:S04]  /*1d70*/  IMAD.HI.U32 R5, R12, UR19, RZ ;  /* 0x000000130c057c27 */ /* 0x000fc8000f8e00ff */
[----:B------:R-:W-:Y:S02]  /*1d80*/  IMAD R4, R4, UR30, R17 ;  /* 0x0000001e04047c24 */ /* 0x000fe4000f8e0211 */
[----:B------:R-:W-:Y:S02]  /*1d90*/  IMAD R5, R5, UR12, R12 ;  /* 0x0000000c05057c24 */ /* 0x000fe4000f8e020c */
[----:B------:R-:W-:Y:S01]  /*1da0*/  IMAD.U32 R17, RZ, RZ, UR32 ;  /* 0x00000020ff117e24 */ /* 0x000fe2000f8e00ff */
[----:B------:R-:W-:Y:S01]  /*1db0*/  ISETP.LT.U32.AND P1, PT, R4, UR29, PT ;  /* 0x0000001d04007c0c */ /* 0x000fe2000bf21070 */
[----:B------:R-:W-:Y:S01]  /*1dc0*/  IMAD.U32 R12, RZ, RZ, UR33 ;  /* 0x00000021ff0c7e24 */ /* 0x000fe2000f8e00ff */
[----:B------:R-:W-:-:S11]  /*1dd0*/  ISETP.LT.U32.AND P2, PT, R5, UR28, PT ;  /* 0x0000001c05007c0c */ /* 0x000fd6000bf41070 */
[----:B------:R-:W-:Y:S01]  /*1de0*/  @!P1 VIADD R4, R4, -UR29 ;  /* 0x8000001d04049c36 */ /* 0x000fe20008000000 */
[----:B------:R-:W-:Y:S01]  /*1df0*/  ISETP.GE.AND P1, PT, R18, RZ, PT ;  /* 0x000000ff1200720c */ /* 0x000fe20003f26270 */
[----:B------:R-:W-:Y:S01]  /*1e00*/  @!P2 VIADD R5, R5, -UR28 ;  /* 0x8000001c0505ac36 */ /* 0x000fe20008000000 */
[----:B------:R-:W-:Y:S02]  /*1e10*/  ISETP.GE.AND P2, PT, R25, RZ, PT ;  /* 0x000000ff1900720c */ /* 0x000fe40003f46270 */
[----:B------:R-:W-:Y:S02]  /*1e20*/  ISETP.LT.U32.AND P3, PT, R4, UR29, PT ;  /* 0x0000001d04007c0c */ /* 0x000fe4000bf61070 */
[----:B------:R-:W-:-:S11]  /*1e30*/  ISETP.LT.U32.AND P4, PT, R5, UR28, PT ;  /* 0x0000001c05007c0c */ /* 0x000fd6000bf81070 */
[----:B------:R-:W-:Y:S01]  /*1e40*/  @!P3 VIADD R4, R4, -UR29 ;  /* 0x8000001d0404bc36 */ /* 0x000fe20008000000 */
[----:B------:R-:W-:Y:S01]  /*1e50*/  PLOP3.LUT P3, PT, PT, PT, UP4, 0x80, 0x0 ;  /* 0x000000000000781c */ /* 0x000fe20003f6f048 */
[----:B------:R-:W-:Y:S01]  /*1e60*/  @!P4 VIADD R5, R5, -UR28 ;  /* 0x8000001c0505cc36 */ /* 0x000fe20008000000 */
[----:B------:R-:W-:Y:S01]  /*1e70*/  PLOP3.LUT P4, PT, PT, PT, UP2, 0x80, 0x0 ;  /* 0x000000000000781c */ /* 0x000fe20003f8f028 */
[----:B------:R-:W-:Y:S02]  /*1e80*/  @!P2 IMAD.MOV R4, RZ, RZ, -R4 ;  /* 0x000000ffff04a224 */ /* 0x000fe400078e0a04 */
[----:B------:R-:W-:Y:S01]  /*1e90*/  @!P1 IMAD.MOV R5, RZ, RZ, -R5 ;  /* 0x000000ffff059224 */ /* 0x000fe200078e0a05 */
[----:B------:R-:W-:Y:S02]  /*1ea0*/  PLOP3.LUT P1, PT, PT, PT, UP3, 0x80, 0x0 ;  /* 0x000000000000781c */ /* 0x000fe40003f2f038 */
[----:B------:R-:W-:Y:S02]  /*1eb0*/  SEL R4, R17, R4, !P3 ;  /* 0x0000000411047207 */ /* 0x000fe40005800000 */
[----:B------:R-:W-:-:S03]  /*1ec0*/  SEL R5, R12, R5, !P4 ;  /* 0x000000050c057207 */ /* 0x000fc60006000000 */
[----:B------:R-:W-:Y:S02]  /*1ed0*/  IMAD.IADD R30, R25, 0x1, -R4 ;  /* 0x00000001191e7824 */ /* 0x000fe400078e0a04 */
[----:B------:R-:W-:-:S05]  /*1ee0*/  IMAD.IADD R5, R18, 0x1, -R5 ;  /* 0x0000000112057824 */ /* 0x000fca00078e0a05 */
[----:B------:R-:W-:Y:S01]  /*1ef0*/  SEL R4, R5, R30, !P1 ;  /* 0x0000001e05047207 */ /* 0x000fe20004800000 */
[----:B------:R-:W-:-:S03]  /*1f00*/  IMAD R30, R30, R5, RZ ;  /* 0x000000051e1e7224 */ /* 0x000fc600078e02ff */
[----:B------:R-:W-:Y:S02]  /*1f10*/  SHF.R.S32.HI R5, RZ, 0x1f, R4 ;  /* 0x0000001fff057819 */ /* 0x000fe40000011404 */
[----:B------:R-:W-:-:S07]  /*1f20*/  SHF.R.S32.HI R31, RZ, 0x1f, R30 ;  /* 0x0000001fff1f7819 */ /* 0x000fce000001141e */
.L_x_13:
[----:B------:R-:W-:Y:S05]  /*1f30*/  BSYNC B0 ;  /* 0x0000000000007941 */ /* 0x000fea0003800000 */
.L_x_12:
[----:B------:R-:W1:Y:S01]  /*1f40*/  SHFL.UP PT, R17, R30, 0x1, RZ ;  /* 0x042000001e117989 */ /* 0x000e6200000e00ff */
[C---:B------:R-:W-:Y:S02]  /*1f50*/  ISETP.NE.AND P2, PT, R9.reuse, RZ, PT ;  /* 0x000000ff0900720c */ /* 0x040fe40003f45270 */
[C---:B------:R-:W-:Y:S01]  /*1f60*/  ISETP.GE.U32.AND P3, PT, R9.reuse, 0x2, PT ;  /* 0x000000020900780c */ /* 0x040fe20003f66070 */
[----:B------:R-:W2:Y:S01]  /*1f70*/  SHFL.UP PT, R12, R31, 0x1, RZ ;  /* 0x042000001f0c7989 */ /* 0x000ea200000e00ff */
[C---:B------:R-:W-:Y:S02]  /*1f80*/  ISETP.GE.U32.AND P4, PT, R9.reuse, 0x4, PT ;  /* 0x000000040900780c */ /* 0x040fe40003f86070 */
[C---:B------:R-:W-:Y:S02]  /*1f90*/  ISETP.GE.U32.AND P5, PT, R9.reuse, 0x8, PT ;  /* 0x000000080900780c */ /* 0x040fe40003fa6070 */
[----:B------:R-:W-:Y:S02]  /*1fa0*/  ISETP.GE.U32.AND P6, PT, R9, 0x10, PT ;  /* 0x000000100900780c */ /* 0x000fe40003fc6070 */
[----:B-1----:R-:W-:-:S02]  /*1fb0*/  SEL R17, R17, RZ, P2 ;  /* 0x000000ff11117207 */ /* 0x002fc40001000000 */
[----:B--2---:R-:W-:Y:S02]  /*1fc0*/  SEL R12, R12, RZ, P2 ;  /* 0x000000ff0c0c7207 */ /* 0x004fe40001000000 */
[----:B------:R-:W-:-:S04]  /*1fd0*/  IADD3 R26, P1, R17, R30, RZ ;  /* 0x0000001e111a7210 */ /* 0x000fc80007f3e0ff */
[----:B------:R-:W-:Y:S01]  /*1fe0*/  IADD3.X R25, R12, R31, RZ, P1, !PT ;  /* 0x0000001f0c197210 */ /* 0x000fe20000ffe4ff */
[----:B------:R-:W1:Y:S04]  /*1ff0*/  SHFL.UP PT, R17, R26, 0x2, RZ ;  /* 0x044000001a117989 */ /* 0x000e6800000e00ff */
[----:B------:R-:W2:Y:S01]  /*2000*/  SHFL.UP PT, R12, R25, 0x2, RZ ;  /* 0x04400000190c7989 */ /* 0x000ea200000e00ff */
[----:B-1----:R-:W-:-:S04]  /*2010*/  SEL R17, R17, RZ, P3 ;  /* 0x000000ff11117207 */ /* 0x002fc80001800000 */
[----:B------:R-:W-:Y:S02]  /*2020*/  IADD3 R18, P1, R17, R26, RZ ;  /* 0x0000001a11127210 */ /* 0x000fe40007f3e0ff */
[----:B--2---:R-:W-:-:S03]  /*2030*/  SEL R12, R12, RZ, P3 ;  /* 0x000000ff0c0c7207 */ /* 0x004fc60001800000 */
[----:B------:R-:W1:Y:S02]  /*2040*/  SHFL.UP PT, R17, R18, 0x4, RZ ;  /* 0x0480000012117989 */ /* 0x000e6400000e00ff */
[----:B------:R-:W-:-:S05]  /*2050*/  IMAD.X R27, R12, 0x1, R25, P1 ;  /* 0x000000010c1b7824 */ /* 0x000fca00008e0619 */
        /* <DEDUP_REMOVED lines=15> */
[----:B--2---:R-:W-:-:S05]  /*2150*/  SEL R12, R12, RZ, P6 ;  /* 0x000000ff0c0c7207 */ /* 0x004fca0003000000 */
[----:B------:R-:W-:Y:S01]  /*2160*/  IMAD.X R25, R12, 0x1, R27, P1 ;  /* 0x000000010c197824 */ /* 0x000fe200008e061b */
[----:B------:R-:W-:-:S04]  /*2170*/  ISETP.GT.U32.AND P1, PT, R17, UR8, PT ;  /* 0x0000000811007c0c */ /* 0x000fc8000bf24070 */
[----:B------:R-:W-:-:S13]  /*2180*/  ISETP.GT.U32.AND.EX P1, PT, R25, UR7, PT, P1 ;  /* 0x0000000719007c0c */ /* 0x000fda000bf24110 */
[----:B------:R-:W-:-:S04]  /*2190*/  VOTE.ANY R12, PT, P1 ;  /* 0x00000000000c7806 */ /* 0x000fc800008e0100 */
[----:B------:R-:W-:-:S13]  /*21a0*/  ISETP.NE.AND P1, PT, R12, RZ, PT ;  /* 0x000000ff0c00720c */ /* 0x000fda0003f25270 */
[----:B------:R-:W-:Y:S05]  /*21b0*/  @P1 BRA `(.L_x_16) ;  /* 0x0000000800701947 */ /* 0x000fea0003800000 */
[----:B------:R-:W1:Y:S01]  /*21c0*/  LDC R0, c[0x0][0x910] ;  /* 0x00024400ff007b82 */ /* 0x000e620000000800 */
[----:B------:R-:W-:Y:S01]  /*21d0*/  IMAD.MOV.U32 R28, RZ, RZ, R17 ;  /* 0x000000ffff1c7224 */ /* 0x000fe200078e0011 */
[----:B------:R-:W-:Y:S01]  /*21e0*/  ULDC UR19, c[0x0][0x8f4] ;  /* 0x00023d0000137ab9 */ /* 0x000fe20000000800 */
[----:B------:R-:W-:Y:S01]  /*21f0*/  IMAD.MOV.U32 R29, RZ, RZ, R25 ;  /* 0x000000ffff1d7224 */ /* 0x000fe200078e0019 */
[----:B------:R-:W-:Y:S01]  /*2200*/  ULDC UR6, c[0x0][0x8dc] ;  /* 0x0002370000067ab9 */ /* 0x000fe20000000800 */
[----:B------:R-:W-:Y:S01]  /*2210*/  ULDC UR22, c[0x0][0x8d8] ;  /* 0x0002360000167ab9 */ /* 0x000fe20000000800 */
[----:B------:R-:W-:Y:S01]  /*2220*/  ULDC UR23, c[0x0][0x8f0] ;  /* 0x00023c0000177ab9 */ /* 0x000fe20000000800 */
[----:B------:R-:W-:Y:S01]  /*2230*/  ULDC.64 UR12, c[0x0][0x8d0] ;  /* 0x00023400000c7ab9 */ /* 0x000fe20000000a00 */
[----:B------:R-:W-:-:S05]  /*2240*/  ULDC.64 UR20, c[0x0][0x8e8] ;  /* 0x00023a0000147ab9 */ /* 0x000fca0000000a00 */
.L_x_21:
[----:B------:R-:W-:Y:S02]  /*2250*/  IMAD.MOV.U32 R3, RZ, RZ, R7 ;  /* 0x000000ffff037224 */ /* 0x000fe400078e0007 */
[----:B------:R-:W-:Y:S02]  /*2260*/  VIADD R7, R7, 0x20 ;  /* 0x0000002007077836 */ /* 0x000fe40000000000 */
[----:B-----5:R-:W-:-:S03]  /*2270*/  IMAD.MOV.U32 R12, RZ, RZ, R8 ;  /* 0x000000ffff0c7224 */ /* 0x020fc600078e0008 */
[----:B-1----:R-:W-:-:S13]  /*2280*/  ISETP.GE.AND P1, PT, R7, R0, PT ;  /* 0x000000000700720c */ /* 0x002fda0003f26270 */
[----:B------:R-:W1:Y:S01]  /*2290*/  @!P1 LDC.64 R26, c[0x0][0x918] ;  /* 0x00024600ff1a9b82 */ /* 0x000e620000000a00 */
[----:B------:R-:W-:Y:S01]  /*22a0*/  @!P1 VIADD R17, R3, 0x20 ;  /* 0x0000002003119836 */ /* 0x000fe20000000000 */
[----:B------:R2:W3:Y:S01]  /*22b0*/  SHFL.IDX PT, R2, R29, 0x1f, 0x1f ;  /* 0x03e01f001d027f89 */ /* 0x0004e200000e0000 */
[----:B------:R-:W-:Y:S03]  /*22c0*/  BSSY B0, `(.L_x_17) ;  /* 0x0000066000007945 */ /* 0x000fe60003800000 */
[----:B------:R2:W4:Y:S01]  /*22d0*/  SHFL.IDX PT, R6, R28, 0x1f, 0x1f ;  /* 0x03e01f001c067f89 */ /* 0x00052200000e0000 */
[----:B-1----:R-:W-:-:S04]  /*22e0*/  @!P1 IMAD.WIDE R26, R17, 0xc, R26 ;  /* 0x0000000c111a9825 */ /* 0x002fc800078e021a */
[----:B------:R-:W-:Y:S01]  /*22f0*/  IMAD.MOV.U32 R17, RZ, RZ, R10 ;  /* 0x000000ffff117224 */ /* 0x000fe200078e000a */
[----:B------:R2:W5:Y:S04]  /*2300*/  @!P1 LDG.E R8, desc[UR38][R26.64] ;  /* 0x000000261a089981 */ /* 0x000568000c1e1900 */
[----:B------:R2:W5:Y:S01]  /*2310*/  @!P1 LDG.E R10, desc[UR38][R26.64+0x4] ;  /* 0x000004261a0a9981 */ /* 0x000562000c1e1900 */
[----:B------:R-:W-:Y:S01]  /*2320*/  ISETP.GE.AND P1, PT, R3, R0, PT ;  /* 0x000000000300720c */ /* 0x000fe20003f26270 */
[----:B------:R-:W-:Y:S01]  /*2330*/  IMAD.MOV.U32 R30, RZ, RZ, 0x7fffffff ;  /* 0x7fffffffff1e7424 */ /* 0x000fe200078e00ff */
[----:B------:R-:W-:-:S11]  /*2340*/  MOV R31, RZ ;  /* 0x000000ff001f7202 */ /* 0x000fd60000000f00 */
[----:B--234-:R-:W-:Y:S05]  /*2350*/  @P1 BRA `(.L_x_18) ;  /* 0x0000000400701947 */ /* 0x01cfea0003800000 */
[----:B------:R-:W-:Y:S02]  /*2360*/  IABS R33, R20 ;  /* 0x0000001400217213 */ /* 0x000fe40000000000 */
[C---:B------:R-:W-:Y:S02]  /*2370*/  IADD3 R18, P1, R12.reuse, UR14, RZ ;  /* 0x0000000e0c127c10 */ /* 0x040fe4000ff3e0ff */
[----:B------:R-:W1:Y:S02]  /*2380*/  I2F.RP R4, R33 ;  /* 0x0000002100047306 */ /* 0x000e640000209400 */
[----:B------:R-:W-:Y:S02]  /*2390*/  LEA.HI.X.SX32 R25, R12, UR15, 0x1, P1 ;  /* 0x0000000f0c197c11 */ /* 0x000fe400088f0eff */
[----:B------:R-:W-:-:S04]  /*23a0*/  IADD3 R12, P1, R17, UR16, RZ ;  /* 0x00000010110c7c10 */ /* 0x000fc8000ff3e0ff */
[----:B------:R-:W-:Y:S02]  /*23b0*/  LEA.HI.X.SX32 R17, R17, UR17, 0x1, P1 ;  /* 0x0000001111117c11 */ /* 0x000fe400088f0eff */
[----:B------:R-:W-:Y:S01]  /*23c0*/  PLOP3.LUT P1, PT, PT, PT, UP0, 0x80, 0x0 ;  /* 0x000000000000781c */ /* 0x000fe20003f2f008 */
[----:B-1----:R-:W1:Y:S02]  /*23d0*/  MUFU.RCP R4, R4 ;  /* 0x0000000400047308 */ /* 0x002e640000001000 */
[----:B-1----:R-:W-:-:S06]  /*23e0*/  VIADD R5, R4, 0xffffffe ;  /* 0x0ffffffe04057836 */ /* 0x002fcc0000000000 */
[----:B------:R-:W1:Y:S02]  /*23f0*/  F2I.FTZ.U32.TRUNC.NTZ R35, R5 ;  /* 0x0000000500237305 */ /* 0x000e64000021f000 */
[----:B-1----:R-:W-:Y:S02]  /*2400*/  IMAD.MOV R30, RZ, RZ, -R35 ;  /* 0x000000ffff1e7224 */ /* 0x002fe400078e0a23 */
[----:B------:R-:W-:Y:S05]  /*2410*/  @!P1 BRA `(.L_x_19) ;  /* 0x00000000002c9947 */ /* 0x000fea0003800000 */
        /* <DEDUP_REMOVED lines=11> */
.L_x_19:
        /* <DEDUP_REMOVED lines=12> */
.L_x_20:
[----:B------:R-:W-:Y:S02]  /*2590*/  SHF.R.U64 R12, R12, UR23, R17 ;  /* 0x000000170c0c7c19 */ /* 0x000fe40008001211 */
[----:B------:R-:W-:Y:S02]  /*25a0*/  MOV R4, R30 ;  /* 0x0000001e00047202 */ /* 0x000fe40000000f00 */
[----:B------:R-:W-:Y:S01]  /*25b0*/  IABS R5, R20 ;  /* 0x0000001400057213 */ /* 0x000fe20000000000 */
[----:B------:R-:W-:Y:S01]  /*25c0*/  VIADD R17, R12, UR5 ;  /* 0x000000050c117c36 */ /* 0x000fe20008000000 */
[----:B------:R-:W-:Y:S01]  /*25d0*/  SHF.R.U64 R18, R18, UR22, R25 ;  /* 0x0000001612127c19 */ /* 0x000fe20008001219 */
[----:B------:R-:W-:Y:S01]  /*25e0*/  IMAD R12, R4, R33, RZ ;  /* 0x00000021040c7224 */ /* 0x000fe200078e02ff */
[----:B------:R-:W-:Y:S01]  /*25f0*/  IABS R30, R11 ;  /* 0x0000000b001e7213 */ /* 0x000fe20000000000 */
[----:B------:R-:W-:Y:S01]  /*2600*/  IMAD.MOV R27, RZ, RZ, -R5 ;  /* 0x000000ffff1b7224 */ /* 0x000fe200078e0a05 */
[----:B------:R-:W-:Y:S01]  /*2610*/  IABS R26, R17 ;  /* 0x00000011001a7213 */ /* 0x000fe20000000000 */
[----:B------:R-:W-:-:S02]  /*2620*/  IMAD.MOV.U32 R4, RZ, RZ, RZ ;  /* 0x000000ffff047224 */ /* 0x000fc400078e00ff */
[----:B------:R-:W-:Y:S02]  /*2630*/  IMAD.MOV.U32 R5, RZ, RZ, R35 ;  /* 0x000000ffff057224 */ /* 0x000fe400078e0023 */
[----:B------:R-:W-:Y:S02]  /*2640*/  VIADD R18, R18, UR4 ;  /* 0x0000000412127c36 */ /* 0x000fe40008000000 */
[----:B------:R-:W-:-:S03]  /*2650*/  IMAD.HI.U32 R4, R35, R12, R4 ;  /* 0x0000000c23047227 */ /* 0x000fc600078e0004 */
[----:B------:R-:W-:Y:S01]  /*2660*/  IABS R29, R18 ;  /* 0x00000012001d7213 */ /* 0x000fe20000000000 */
[----:B------:R-:W-:Y:S01]  /*2670*/  IMAD.MOV.U32 R5, RZ, RZ, R26 ;  /* 0x000000ffff057224 */ /* 0x000fe200078e001a */
[----:B------:R-:W-:Y:S01]  /*2680*/  IABS R26, R11 ;  /* 0x0000000b001a7213 */ /* 0x000fe20000000000 */
[----:B------:R-:W-:Y:S02]  /*2690*/  IMAD.MOV.U32 R12, RZ, RZ, R27 ;  /* 0x000000ffff0c7224 */ /* 0x000fe400078e001b */
[----:B------:R-:W-:Y:S01]  /*26a0*/  IMAD.HI.U32 R4, R4, R5, RZ ;  /* 0x0000000504047227 */ /* 0x000fe200078e00ff */
[----:B------:R-:W1:Y:S03]  /*26b0*/  I2F.RP R27, R26 ;  /* 0x0000001a001b7306 */ /* 0x000e660000209400 */
[----:B------:R-:W-:-:S05]  /*26c0*/  IMAD R12, R4, R12, R5 ;  /* 0x0000000c040c7224 */ /* 0x000fca00078e0205 */
[----:B------:R-:W-:Y:S01]  /*26d0*/  ISETP.GT.U32.AND P1, PT, R33, R12, PT ;  /* 0x0000000c2100720c */ /* 0x000fe20003f24070 */
[----:B-1----:R-:W1:-:S12]  /*26e0*/  MUFU.RCP R27, R27 ;  /* 0x0000001b001b7308 */ /* 0x002e580000001000 */
[----:B------:R-:W-:Y:S02]  /*26f0*/  @!P1 IMAD.IADD R12, R12, 0x1, -R33 ;  /* 0x000000010c0c9824 */ /* 0x000fe400078e0a21 */
[----:B-1----:R-:W-:-:S04]  /*2700*/  VIADD R4, R27, 0xffffffe ;  /* 0x0ffffffe1b047836 */ /* 0x002fc80000000000 */
[----:B------:R1:W2:Y:S02]  /*2710*/  F2I.FTZ.U32.TRUNC.NTZ R5, R4 ;  /* 0x0000000400057305 */ /* 0x0002a4000021f000 */
[----:B-1----:R-:W-:Y:S02]  /*2720*/  IMAD.MOV.U32 R4, RZ, RZ, RZ ;  /* 0x000000ffff047224 */ /* 0x002fe400078e00ff */
[----:B--2---:R-:W-:-:S04]  /*2730*/  IMAD.MOV R28, RZ, RZ, -R5 ;  /* 0x000000ffff1c7224 */ /* 0x004fc800078e0a05 */
[----:B------:R-:W-:-:S04]  /*2740*/  IMAD.MOV.U32 R25, RZ, RZ, R28 ;  /* 0x000000ffff197224 */ /* 0x000fc800078e001c */
[----:B------:R-:W-:-:S04]  /*2750*/  IMAD R25, R25, R26, RZ ;  /* 0x0000001a19197224 */ /* 0x000fc800078e02ff */
[----:B------:R-:W-:Y:S01]  /*2760*/  IMAD.HI.U32 R28, R5, R25, R4 ;  /* 0x00000019051c7227 */ /* 0x000fe200078e0004 */
[----:B------:R-:W-:-:S03]  /*2770*/  IADD3 R25, RZ, -R30, RZ ;  /* 0x8000001eff197210 */ /* 0x000fc60007ffe0ff */
[----:B------:R-:W-:-:S04]  /*2780*/  IMAD.MOV.U32 R5, RZ, RZ, R29 ;  /* 0x000000ffff057224 */ /* 0x000fc800078e001d */
[----:B------:R-:W-:-:S04]  /*2790*/  IMAD.HI.U32 R4, R28, R5, RZ ;  /* 0x000000051c047227 */ /* 0x000fc800078e00ff */
[----:B------:R-:W-:-:S05]  /*27a0*/  IMAD R5, R4, R25, R5 ;  /* 0x0000001904057224 */ /* 0x000fca00078e0205 */
[----:B------:R-:W-:-:S13]  /*27b0*/  ISETP.GT.U32.AND P1, PT, R26, R5, PT ;  /* 0x000000051a00720c */ /* 0x000fda0003f24070 */
[----:B------:R-:W-:Y:S01]  /*27c0*/  @!P1 IMAD.IADD R5, R5, 0x1, -R26 ;  /* 0x0000000105059824 */ /* 0x000fe200078e0a1a */
[----:B------:R-:W-:-:S13]  /*27d0*/  ISETP.GT.U32.AND P1, PT, R33, R12, PT ;  /* 0x0000000c2100720c */ /* 0x000fda0003f24070 */
[----:B------:R-:W-:Y:S01]  /*27e0*/  @!P1 IMAD.IADD R12, R12, 0x1, -R33 ;  /* 0x000000010c0c9824 */ /* 0x000fe200078e0a21 */
[----:B------:R-:W-:-:S03]  /*27f0*/  ISETP.GT.U32.AND P1, PT, R26, R5, PT ;  /* 0x000000051a00720c */ /* 0x000fc60003f24070 */
[----:B------:R-:W-:-:S10]  /*2800*/  IMAD.MOV.U32 R4, RZ, RZ, R12 ;  /* 0x000000ffff047224 */ /* 0x000fd400078e000c */
[----:B------:R-:W-:Y:S01]  /*2810*/  @!P1 IMAD.IADD R5, R5, 0x1, -R26 ;  /* 0x0000000105059824 */ /* 0x000fe200078e0a1a */
[----:B------:R-:W-:-:S13]  /*2820*/  ISETP.GE.AND P1, PT, R17, RZ, PT ;  /* 0x000000ff1100720c */ /* 0x000fda0003f26270 */
[----:B------:R-:W-:Y:S01]  /*2830*/  @!P1 IMAD.MOV R4, RZ, RZ, -R4 ;  /* 0x000000ffff049224 */ /* 0x000fe200078e0a04 */
[----:B------:R-:W-:-:S13]  /*2840*/  ISETP.GE.AND P1, PT, R18, RZ, PT ;  /* 0x000000ff1200720c */ /* 0x000fda0003f26270 */
[----:B------:R-:W-:Y:S01]  /*2850*/  @!P1 IMAD.MOV R5, RZ, RZ, -R5 ;  /* 0x000000ffff059224 */ /* 0x000fe200078e0a05 */
[----:B------:R-:W-:-:S13]  /*2860*/  ISETP.NE.AND P1, PT, RZ, UR10, PT ;  /* 0x0000000aff007c0c */ /* 0x000fda000bf25270 */
[----:B------:R-:W-:Y:S02]  /*2870*/  @!P1 LOP3.LUT R4, RZ, UR10, RZ, 0x33, !PT ;  /* 0x0000000aff049c12 */ /* 0x000fe4000f8e33ff */
[----:B------:R-:W-:-:S03]  /*2880*/  ISETP.NE.AND P1, PT, RZ, UR9, PT ;  /* 0x00000009ff007c0c */ /* 0x000fc6000bf25270 */
[----:B------:R-:W-:-:S10]  /*2890*/  IMAD.IADD R4, R17, 0x1, -R4 ;  /* 0x0000000111047824 */ /* 0x000fd400078e0a04 */
[----:B------:R-:W-:Y:S02]  /*28a0*/  @!P1 LOP3.LUT R5, RZ, UR9, RZ, 0x33, !PT ;  /* 0x00000009ff059c12 */ /* 0x000fe4000f8e33ff */
[----:B------:R-:W-:-:S03]  /*28b0*/  PLOP3.LUT P1, PT, PT, PT, UP3, 0x80, 0x0 ;  /* 0x000000000000781c */ /* 0x000fc60003f2f038 */
[----:B------:R-:W-:-:S04]  /*28c0*/  IMAD.IADD R5, R18, 0x1, -R5 ;  /* 0x0000000112057824 */ /* 0x000fc800078e0a05 */
[CC--:B------:R-:W-:Y:S01]  /*28d0*/  IMAD R30, R4.reuse, R5.reuse, RZ ;  /* 0x00000005041e7224 */ /* 0x0c0fe200078e02ff */
[----:B------:R-:W-:-:S04]  /*28e0*/  SEL R17, R4, R5, !P1 ;  /* 0x0000000504117207 */ /* 0x000fc80004800000 */
[--C-:B------:R-:W-:Y:S01]  /*28f0*/  SHF.R.S32.HI R5, RZ, 0x1f, R17.reuse ;  /* 0x0000001fff057819 */ /* 0x100fe20000011411 */
[----:B------:R-:W-:Y:S01]  /*2900*/  IMAD.MOV.U32 R4, RZ, RZ, R17 ;  /* 0x000000ffff047224 */ /* 0x000fe200078e0011 */
[----:B------:R-:W-:-:S07]  /*2910*/  SHF.R.S32.HI R31, RZ, 0x1f, R30 ;  /* 0x0000001fff1f7819 */ /* 0x000fce000001141e */
.L_x_18:
[----:B------:R-:W-:Y:S05]  /*2920*/  BSYNC B0 ;  /* 0x0000000000007941 */ /* 0x000fea0003800000 */
.L_x_17:
[----:B------:R-:W1:Y:S04]  /*2930*/  SHFL.UP PT, R17, R30, 0x1, RZ ;  /* 0x042000001e117989 */ /* 0x000e6800000e00ff */
[----:B------:R-:W2:Y:S01]  /*2940*/  SHFL.UP PT, R12, R31, 0x1, RZ ;  /* 0x042000001f0c7989 */ /* 0x000ea200000e00ff */
[----:B-1----:R-:W-:Y:S02]  /*2950*/  SEL R17, R17, RZ, P2 ;  /* 0x000000ff11117207 */ /* 0x002fe40001000000 */
[----:B--2---:R-:W-:Y:S02]  /*2960*/  SEL R12, R12, RZ, P2 ;  /* 0x000000ff0c0c7207 */ /* 0x004fe40001000000 */
[----:B------:R-:W-:-:S05]  /*2970*/  IADD3 R18, P1, R17, R30, RZ ;  /* 0x0000001e11127210 */ /* 0x000fca0007f3e0ff */
[----:B------:R-:W-:Y:S01]  /*2980*/  IMAD.X R27, R12, 0x1, R31, P1 ;  /* 0x000000010c1b7824 */ /* 0x000fe200008e061f */
        /* <DEDUP_REMOVED lines=10> */
[----:B------:R-:W-:-:S04]  /*2a30*/  IADD3 R26, P1, R17, R28, RZ ;  /* 0x0000001c111a7210 */ /* 0x000fc80007f3e0ff */
[----:B------:R-:W-:Y:S01]  /*2a40*/  IADD3.X R29, R12, R25, RZ, P1, !PT ;  /* 0x000000190c1d7210 */ /* 0x000fe20000ffe4ff */
        /* <DEDUP_REMOVED lines=12> */
[----:B------:R-:W-:-:S05]  /*2b10*/  IADD3 R28, P1, R17, R6, RZ ;  /* 0x00000006111c7210 */ /* 0x000fca0007f3e0ff */
[----:B------:R-:W-:Y:S01]  /*2b20*/  IMAD.X R29, R25, 0x1, R2, P1 ;  /* 0x00000001191d7824 */ /* 0x000fe200008e0602 */
[----:B------:R-:W-:-:S04]  /*2b30*/  ISETP.GT.U32.AND P1, PT, R28, UR8, PT ;  /* 0x000000081c007c0c */ /* 0x000fc8000bf24070 */
[----:B------:R-:W-:-:S13]  /*2b40*/  ISETP.GT.U32.AND.EX P1, PT, R29, UR7, PT, P1 ;  /* 0x000000071d007c0c */ /* 0x000fda000bf24110 */
[----:B------:R-:W-:-:S04]  /*2b50*/  VOTE.ANY R12, PT, P1 ;  /* 0x00000000000c7806 */ /* 0x000fc800008e0100 */
[----:B------:R-:W-:-:S13]  /*2b60*/  ISETP.NE.AND P1, PT, R12, RZ, PT ;  /* 0x000000ff0c00720c */ /* 0x000fda0003f25270 */
[----:B------:R-:W-:Y:S05]  /*2b70*/  @!P1 BRA `(.L_x_21) ;  /* 0xfffffff400b49947 */ /* 0x000fea000383ffff */
.L_x_16:
[----:B------:R-:W1:Y:S08]  /*2b80*/  BREV R12, R12 ;  /* 0x0000000c000c7301 */ /* 0x000e700000000000 */
[----:B-1----:R-:W1:Y:S02]  /*2b90*/  FLO.U32.SH R7, R12 ;  /* 0x0000000c00077300 */ /* 0x002e6400000e0400 */
[----:B-1----:R-:W1:Y:S02]  /*2ba0*/  SHFL.IDX PT, R3, R3, R7, 0x1f ;  /* 0x00001f0703037589 */ /* 0x002e6400000e0000 */
[----:B-1----:R-:W-:-:S13]  /*2bb0*/  R2UR UR4, R3 ;  /* 0x00000000030472ca */ /* 0x002fda00000e0000 */
[----:B------:R-:W-:-:S05]  /*2bc0*/  VIADD R29, R9, UR4 ;  /* 0x00000004091d7c36 */ /* 0x000fca0008000000 */
[----:B------:R-:W-:-:S13]  /*2bd0*/  ISETP.GE.AND P1, PT, R29, R0, PT ;  /* 0x000000001d00720c */ /* 0x000fda0003f26270 */
[----:B------:R-:W1:Y:S02]  /*2be0*/  @!P1 LDC.64 R26, c[0x0][0x918] ;  /* 0x00024600ff1a9b82 */ /* 0x000e640000000a00 */
[----:B-1----:R-:W-:-:S05]  /*2bf0*/  @!P1 IMAD.WIDE R26, R29, 0xc, R26 ;  /* 0x0000000c1d1a9825 */ /* 0x002fca00078e021a */
[----:B-----5:R1:W5:Y:S04]  /*2c00*/  @!P1 LDG.E R8, desc[UR38][R26.64] ;  /* 0x000000261a089981 */ /* 0x020368000c1e1900 */
[----:B------:R1:W5:Y:S01]  /*2c10*/  @!P1 LDG.E R10, desc[UR38][R26.64+0x4] ;  /* 0x000004261a0a9981 */ /* 0x000362000c1e1900 */
[----:B------:R-:W-:-:S03]  /*2c20*/  IADD3 R18, P1, P2, R17, R6, -R30 ;  /* 0x0000000611127210 */ /* 0x000fc60007a3e81e */
[----:B------:R-:W-:Y:S01]  /*2c30*/  SHFL.IDX PT, R6, R30, R7, 0x1f ;  /* 0x00001f071e067589 */ /* 0x000fe200000e0000 */
[----:B------:R-:W-:-:S03]  /*2c40*/  IADD3.X R28, R25, R2, ~R31, P1, P2 ;  /* 0x00000002191c7210 */ /* 0x000fc60000fe4c1f */
[----:B------:R-:W2:Y:S04]  /*2c50*/  SHFL.IDX PT, R18, R18, R7, 0x1f ;  /* 0x00001f0712127589 */ /* 0x000ea800000e0000 */
[----:B------:R-:W3:Y:S04]  /*2c60*/  SHFL.IDX PT, R28, R28, R7, 0x1f ;  /* 0x00001f071c1c7589 */ /* 0x000ee800000e0000 */
[----:B------:R-:W4:Y:S04]  /*2c70*/  SHFL.IDX PT, R2, R31, R7, 0x1f ;  /* 0x00001f071f027589 */ /* 0x000f2800000e0000 */
[----:B------:R-:W1:Y:S04]  /*2c80*/  SHFL.IDX PT, R5, R5, R7, 0x1f ;  /* 0x00001f0705057589 */ /* 0x000e6800000e0000 */
[----:B------:R4:W1:Y:S01]  /*2c90*/  SHFL.IDX PT, R4, R4, R7, 0x1f ;  /* 0x00001f0704047589 */ /* 0x00086200000e0000 */
[----:B--2---:R-:W-:-:S02]  /*2ca0*/  R2UR UR5, R18 ;  /* 0x00000000120572ca */ /* 0x004fc400000e0000 */
[----:B---3--:R-:W-:Y:S01]  /*2cb0*/  R2UR UR6, R28 ;  /* 0x000000001c0672ca */ /* 0x008fe200000e0000 */
[----:B----4-:R-:W-:-:S14]  /*2cc0*/  IMAD.MOV.U32 R7, RZ, RZ, R2 ;  /* 0x000000ffff077224 */ /* 0x010fdc00078e0002 */
.L_x_11:
[----:B------:R-:W-:Y:S01]  /*2cd0*/  ISETP.LE.AND P1, PT, R0, UR4, PT ;  /* 0x0000000400007c0c */ /* 0x000fe2000bf23270 */
[----:B------:R-:W-:Y:S02]  /*2ce0*/  IMAD.MOV.U32 R17, RZ, RZ, -0x1 ;  /* 0xffffffffff117424 */ /* 0x000fe400078e00ff */
[----:B------:R-:W-:-:S10]  /*2cf0*/  IMAD.MOV.U32 R18, RZ, RZ, -0x1 ;  /* 0xffffffffff127424 */ /* 0x000fd400078e00ff */
[----:B------:R-:W-:Y:S05]  /*2d00*/  @P1 BRA `(.L_x_10) ;  /* 0x0000000400041947 */ /* 0x000fea0003800000 */
[----:B------:R-:W-:Y:S01]  /*2d10*/  UIADD3 UR14, UP2, -UR5, UR8, URZ ;  /* 0x00000008050e7290 */ /* 0x000fe2000ff5e13f */
[----:B------:R-:W2:Y:S01]  /*2d20*/  S2UR UR17, SR_CTAID.Y ;  /* 0x00000000001179c3 */ /* 0x000ea20000002600 */
[----:B------:R-:W-:Y:S01]  /*2d30*/  ULDC UR16, c[0x0][0x8c0] ;  /* 0x0002300000107ab9 */ /* 0x000fe20000000800 */
[----:B------:R-:W-:Y:S01]  /*2d40*/  ULDC UR20, c[0x0][0x8b0] ;  /* 0x00022c0000147ab9 */ /* 0x000fe20000000800 */
[----:B------:R-:W-:Y:S01]  /*2d50*/  UIADD3.X UR11, ~UR6, UR7, URZ, UP2, !UPT ;  /* 0x00000007060b7290 */ /* 0x000fe200097fe53f */
[--C-:B-1----:R-:W-:Y:S01]  /*2d60*/  SHF.R.U32.HI R27, RZ, UR20, R5.reuse ;  /* 0x00000014ff1b7c19 */ /* 0x102fe20008011605 */
[----:B------:R-:W-:Y:S01]  /*2d70*/  ULDC UR19, c[0x0][0x904] ;  /* 0x0002410000137ab9 */ /* 0x000fe20000000800 */
[----:B------:R-:W-:Y:S01]  /*2d80*/  ULDC UR12, c[0x0][0x8a8] ;  /* 0x00022a00000c7ab9 */ /* 0x000fe20000000800 */
[----:B------:R-:W-:Y:S01]  /*2d90*/  USHF.R.U32.HI UR15, URZ, UR16, UR11 ;  /* 0x000000103f0f7299 */ /* 0x000fe2000801160b */
[----:B------:R-:W-:Y:S01]  /*2da0*/  SHF.R.U64 R26, R4, UR20, R5 ;  /* 0x00000014041a7c19 */ /* 0x000fe20008001205 */
[----:B------:R-:W-:-:S02]  /*2db0*/  USHF.R.U64 UR14, UR14, UR16, UR11 ;  /* 0x000000100e0e7299 */ /* 0x000fc4000800120b */
[----:B------:R-:W-:Y:S02]  /*2dc0*/  USHF.R.U32.HI UR13, URZ, UR20, UR15 ;  /* 0x000000143f0d7299 */ /* 0x000fe4000801160f */
[----:B------:R-:W-:Y:S02]  /*2dd0*/  UIADD3 UR12, UR12, -0x1, URZ ;  /* 0xffffffff0c0c7890 */ /* 0x000fe4000fffe03f */
[----:B------:R-:W-:Y:S02]  /*2de0*/  USHF.R.U32.HI UR21, URZ, UR19, UR13 ;  /* 0x000000133f157299 */ /* 0x000fe4000801160d */
[----:B------:R-:W-:Y:S02]  /*2df0*/  USHF.R.U64 UR15, UR14, UR20, UR15 ;  /* 0x000000140e0f7299 */ /* 0x000fe4000800120f */
[----:B------:R-:W-:Y:S02]  /*2e00*/  ULOP3.LUT UR14, UR14, UR12, URZ, 0xc0, !UPT ;  /* 0x0000000c0e0e7292 */ /* 0x000fe4000f8ec03f */
[----:B------:R-:W-:Y:S01]  /*2e10*/  LOP3.LUT R0, R27, UR21, RZ, 0xfc, !PT ;  /* 0x000000151b007c12 */ /* 0x000fe2000f8efcff */
[----:B------:R-:W-:-:S02]  /*2e20*/  USHF.R.U64 UR13, UR15, UR19, UR13 ;  /* 0x000000130f0d7299 */ /* 0x000fc4000800120d */
[----:B--2---:R-:W-:Y:S01]  /*2e30*/  USEL UR11, UR53, UR17, !UP3 ;  /* 0x00000011350b7287 */ /* 0x004fe2000d800000 */
[----:B------:R-:W-:-:S13]  /*2e40*/  ISETP.NE.U32.AND P1, PT, R0, RZ, PT ;  /* 0x000000ff0000720c */ /* 0x000fda0003f25070 */
[----:B------:R-:W-:Y:S05]  /*2e50*/  @!P1 BRA `(.L_x_22) ;  /* 0x0000000000149947 */ /* 0x000fea0003800000 */
[----:B------:R-:W-:-:S07]  /*2e60*/  MOV R12, 0x2e80 ;  /* 0x00002e80000c7802 */ /* 0x000fce0000000f00 */
[----:B-----5:R-:W-:Y:S05]  /*2e70*/  CALL.REL.NOINC `($__internal_0_$__cuda_sm20_div_u64) ;  /* 0x000000d000107944 */ /* 0x020fea0003c00000 */
[----:B------:R-:W-:-:S04]  /*2e80*/  IMAD.MOV R12, RZ, RZ, -R0 ;  /* 0x000000ffff0c7224 */ /* 0x000fc800078e0a00 */
[----:B------:R-:W-:Y:S01]  /*2e90*/  IMAD R12, R26, R12, UR13 ;  /* 0x0000000d1a0c7e24 */ /* 0x000fe2000f8e020c */
[----:B------:R-:W-:Y:S06]  /*2ea0*/  BRA `(.L_x_23) ;  /* 0x0000000000507947 */ /* 0x000fec0003800000 */
.L_x_22:
[----:B------:R-:W1:Y:S01]  /*2eb0*/  I2F.U32.RP R0, R26 ;  /* 0x0000001a00007306 */ /* 0x000e620000209000 */
[----:B------:R-:W-:-:S07]  /*2ec0*/  ISETP.NE.U32.AND P3, PT, R26, RZ, PT ;  /* 0x000000ff1a00720c */ /* 0x000fce0003f65070 */
[----:B-1----:R-:W1:Y:S02]  /*2ed0*/  MUFU.RCP R0, R0 ;  /* 0x0000000000007308 */ /* 0x002e640000001000 */
[----:B-1----:R-:W-:-:S06]  /*2ee0*/  VIADD R2, R0, 0xffffffe ;  /* 0x0ffffffe00027836 */ /* 0x002fcc0000000000 */
[----:B------:R1:W2:Y:S02]  /*2ef0*/  F2I.FTZ.U32.TRUNC.NTZ R3, R2 ;  /* 0x0000000200037305 */ /* 0x0002a4000021f000 */
[----:B-1----:R-:W-:Y:S02]  /*2f00*/  IMAD.MOV.U32 R2, RZ, RZ, RZ ;  /* 0x000000ffff027224 */ /* 0x002fe400078e00ff */
[----:B--2---:R-:W-:-:S04]  /*2f10*/  IMAD.MOV R17, RZ, RZ, -R3 ;  /* 0x000000ffff117224 */ /* 0x004fc800078e0a03 */
[----:B------:R-:W-:-:S04]  /*2f20*/  IMAD R17, R17, R26, RZ ;  /* 0x0000001a11117224 */ /* 0x000fc800078e02ff */
[----:B------:R-:W-:-:S06]  /*2f30*/  IMAD.HI.U32 R3, R3, R17, R2 ;  /* 0x0000001103037227 */ /* 0x000fcc00078e0002 */
[----:B------:R-:W-:-:S04]  /*2f40*/  IMAD.HI.U32 R0, R3, UR13, RZ ;  /* 0x0000000d03007c27 */ /* 0x000fc8000f8e00ff */
[----:B------:R-:W-:-:S04]  /*2f50*/  IMAD.MOV R3, RZ, RZ, -R0 ;  /* 0x000000ffff037224 */ /* 0x000fc800078e0a00 */
[----:B------:R-:W-:-:S05]  /*2f60*/  IMAD R3, R26, R3, UR13 ;  /* 0x0000000d1a037e24 */ /* 0x000fca000f8e0203 */
[----:B------:R-:W-:-:S13]  /*2f70*/  ISETP.GE.U32.AND P1, PT, R3, R26, PT ;  /* 0x0000001a0300720c */ /* 0x000fda0003f26070 */
[----:B------:R-:W-:Y:S01]  /*2f80*/  @P1 IADD3 R3, R3, -R26, RZ ;  /* 0x8000001a03031210 */ /* 0x000fe20007ffe0ff */
[----:B------:R-:W-:-:S03]  /*2f90*/  @P1 VIADD R0, R0, 0x1 ;  /* 0x0000000100001836 */ /* 0x000fc60000000000 */
[----:B------:R-:W-:-:S13]  /*2fa0*/  ISETP.GE.U32.AND P2, PT, R3, R26, PT ;  /* 0x0000001a0300720c */ /* 0x000fda0003f46070 */
[----:B------:R-:W-:Y:S01]  /*2fb0*/  @P2 VIADD R0, R0, 0x1 ;  /* 0x0000000100002836 */ /* 0x000fe20000000000 */
[----:B------:R-:W-:-:S05]  /*2fc0*/  @!P3 LOP3.LUT R0, RZ, R26, RZ, 0x33, !PT ;  /* 0x0000001aff00b212 */ /* 0x000fca00078e33ff */
[----:B------:R-:W-:-:S04]  /*2fd0*/  IMAD.MOV R12, RZ, RZ, -R0 ;  /* 0x000000ffff0c7224 */ /* 0x000fc800078e0a00 */
[----:B------:R-:W-:-:S07]  /*2fe0*/  IMAD R12, R26, R12, UR13 ;  /* 0x0000000d1a0c7e24 */ /* 0x000fce000f8e020c */
.L_x_23:
[----:B------:R-:W1:Y:S01]  /*2ff0*/  LDC R25, c[0x0][0x8a8] ;  /* 0x00022a00ff197b82 */ /* 0x000e620000000800 */
[----:B------:R-:W-:Y:S01]  /*3000*/  ULDC UR13, c[0x0][0x904] ;  /* 0x00024100000d7ab9 */ /* 0x000fe20000000800 */
[----:B------:R-:W-:Y:S01]  /*3010*/  UMOV UR12, 0xffffffff ;  /* 0xffffffff000c7882 */ /* 0x000fe20000000000 */
[----:B------:R-:W-:Y:S01]  /*3020*/  PLOP3.LUT P1, PT, PT, PT, UP3, 0x80, 0x0 ;  /* 0x000000000000781c */ /* 0x000fe20003f2f038 */
[----:B------:R-:W-:-:S04]  /*3030*/  USHF.L.U32 UR12, UR12, UR13, URZ ;  /* 0x0000000d0c0c7299 */ /* 0x000fc8000800063f */
[----:B------:R-:W2:Y:S02]  /*3040*/  LDC R17, c[0x0][0x8b8] ;  /* 0x00022e00ff117b82 */ /* 0x000ea40000000800 */
[----:B------:R-:W-:Y:S01]  /*3050*/  LOP3.LUT R2, RZ, UR12, RZ, 0x33, !PT ;  /* 0x0000000cff027c12 */ /* 0x000fe2000f8e33ff */
[----:B------:R-:W-:Y:S02]  /*3060*/  UMOV UR12, 0x1 ;  /* 0x00000001000c7882 */ /* 0x000fe40000000000 */
[----:B------:R-:W-:Y:S01]  /*3070*/  USHF.L.U32 UR12, UR12, UR13, URZ ;  /* 0x0000000d0c0c7299 */ /* 0x000fe2000800063f */
[----:B------:R-:W-:Y:S02]  /*3080*/  LOP3.LUT R3, R2, UR15, RZ, 0xc0, !PT ;  /* 0x0000000f02037c12 */ /* 0x000fe4000f8ec0ff */
[----:B------:R-:W-:Y:S02]  /*3090*/  @P1 IMAD.U32 R18, RZ, RZ, UR4 ;  /* 0x00000004ff121e24 */ /* 0x000fe4000f8e00ff */
[----:B------:R-:W-:-:S02]  /*30a0*/  @!P1 IMAD.U32 R18, RZ, RZ, UR4 ;  /* 0x00000004ff129e24 */ /* 0x000fc4000f8e00ff */
[----:B------:R-:W-:Y:S02]  /*30b0*/  IMAD R0, R0, UR12, R3 ;  /* 0x0000000c00007c24 */ /* 0x000fe4000f8e0203 */
[----:B-1----:R-:W-:-:S04]  /*30c0*/  IMAD R12, R12, R25, UR14 ;  /* 0x0000000e0c0c7e24 */ /* 0x002fc8000f8e0219 */
[----:B------:R-:W-:Y:S02]  /*30d0*/  @P1 IMAD.MOV.U32 R16, RZ, RZ, R12 ;  /* 0x000000ffff101224 */ /* 0x000fe400078e000c */
[----:B--2---:R-:W-:Y:S01]  /*30e0*/  IMAD R17, R0, R17, UR11 ;  /* 0x0000000b00117e24 */ /* 0x004fe2000f8e0211 */
[----:B------:R-:W-:-:S03]  /*30f0*/  UMOV UR11, 0x1 ;  /* 0x00000001000b7882 */ /* 0x000fc60000000000 */
[----:B------:R-:W-:Y:S02]  /*3100*/  @!P1 IMAD.MOV.U32 R16, RZ, RZ, R17 ;  /* 0x000000ffff109224 */ /* 0x000fe400078e0011 */
[----:B------:R-:W-:-:S07]  /*3110*/  @!P1 IMAD.MOV.U32 R17, RZ, RZ, R12 ;  /* 0x000000ffff119224 */ /* 0x000fce00078e000c */
.L_x_10:
[----:B------:R-:W-:-:S13]  /*3120*/  ISETP.NE.AND P1, PT, RZ, UR11, PT ;  /* 0x0000000bff007c0c */ /* 0x000fda000bf25270 */
[----:B------:R-:W-:Y:S05]  /*3130*/  @!P1 EXIT ;  /* 0x000000000000994d */ /* 0x000fea0003800000 */
[----:B------:R-:W2:Y:S02]  /*3140*/  LDC.64 R28, c[0x0][0x290] ;  /* 0x0000a400ff1c7b82 */ /* 0x000ea40000000a00 */
[----:B--2---:R-:W-:-:S06]  /*3150*/  IMAD.WIDE R36, R18, 0xc, R28 ;  /* 0x0000000c12247825 */ /* 0x004fcc00078e021c */
[----:B------:R2:W5:Y:S01]  /*3160*/  LDG.E R36, desc[UR38][R36.64+0x8] ;  /* 0x0000082624247981 */ /* 0x000562000c1e1900 */
[----:B------:R-:W-:Y:S01]  /*3170*/  UISETP.NE.AND UP2, UPT, UR26, 0x2, UPT ;  /* 0x000000021a00788c */ /* 0x000fe2000bf45270 */
[----:B------:R-:W3:Y:S01]  /*3180*/  S2UR UR42, SR_CgaCtaId ;  /* 0x00000000002a79c3 */ /* 0x000ee20000008800 */
[----:B------:R-:W-:Y:S01]  /*3190*/  UMOV UR40, URZ ;  /* 0x0000003f00287c82 */ /* 0x000fe20008000000 */
[----:B------:R-:W-:Y:S01]  /*31a0*/  UMOV UR41, URZ ;  /* 0x0000003f00297c82 */ /* 0x000fe20008000000 */
[--C-:B-1----:R-:W-:Y:S01]  /*31b0*/  SHF.R.S32.HI R27, RZ, 0x1f, R18.reuse ;  /* 0x0000001fff1b7819 */ /* 0x102fe20000011412 */
[----:B------:R-:W-:Y:S01]  /*31c0*/  IMAD.MOV.U32 R2, RZ, RZ, RZ ;  /* 0x000000ffff027224 */ /* 0x000fe200078e00ff */
[----:B------:R-:W-:Y:S01]  /*31d0*/  PLOP3.LUT P1, PT, PT, PT, UP2, 0x80, 0x0 ;  /* 0x000000000000781c */ /* 0x000fe20003f2f028 */
[----:B------:R-:W-:-:S12]  /*31e0*/  IMAD.MOV.U32 R26, RZ, RZ, R18 ;  /* 0x000000ffff1a7224 */ /* 0x000fd800078e0012 */
[----:B--2---:R-:W-:Y:S05]  /*31f0*/  @P1 BRA `(.L_x_24) ;  /* 0x0000000000ac1947 */ /* 0x004fea0003800000 */
[----:B-----5:R-:W-:Y:S01]  /*3200*/  R2UR UR11, R36 ;  /* 0x00000000240b72ca */ /* 0x020fe200000e0000 */
[----:B------:R-:W-:-:S04]  /*3210*/  ULOP3.LUT UR13, UR59, 0x1, URZ, 0xfc, !UPT ;  /* 0x000000013b0d7892 */ /* 0x000fc8000f8efc3f */
[----:B------:R-:W-:-:S06]  /*3220*/  UISETP.NE.AND UP2, UPT, UR13, 0x3, UPT ;  /* 0x000000030d00788c */ /* 0x000fcc000bf45270 */
[----:B------:R-:W-:Y:S02]  /*3230*/  PLOP3.LUT P2, PT, PT, PT, UP2, 0x80, 0x0 ;  /* 0x000000000000781c */ /* 0x000fe40003f4f028 */
[----:B------:R-:W-:-:S04]  /*3240*/  UIADD3 UR11, UR11, 0x3f, URZ ;  /* 0x0000003f0b0b7890 */ /* 0x000fc8000fffe03f */
[----:B------:R-:W-:-:S04]  /*3250*/  USHF.R.S32.HI UR12, URZ, 0x1f, UR11 ;  /* 0x0000001f3f0c7899 */ /* 0x000fc8000801140b */
[----:B------:R-:W-:-:S04]  /*3260*/  ULEA.HI UR12, UR12, UR11, URZ, 0x6 ;  /* 0x0000000b0c0c7291 */ /* 0x000fc8000f8f303f */
[----:B------:R-:W-:Y:S01]  /*3270*/  USHF.R.S32.HI UR40, URZ, 0x6, UR12 ;  /* 0x000000063f287899 */ /* 0x000fe2000801140c */
[----:B------:R-:W-:Y:S11]  /*3280*/  @!P2 BRA `(.L_x_25) ;  /* 0x000000000004a947 */ /* 0x000ff60003800000 */
[----:B---3--:R-:W-:Y:S01]  /*3290*/  BPT.TRAP 0x1 ;  /* 0x000000040000795c */ /* 0x008fe20000300000 */
.L_x_25:
[----:B------:R-:W-:Y:S01]  /*32a0*/  UMOV UR11, 0x400 ;  /* 0x00000400000b7882 */ /* 0x000fe20000000000 */
[----:B------:R-:W-:Y:S01]  /*32b0*/  SHF.L.U32 R0, RZ, 0x1f, RZ ;  /* 0x0000001fff007819 */ /* 0x000fe200000006ff */
[----:B---3--:R-:W-:-:S09]  /*32c0*/  ULEA UR11, UR42, UR11, 0x18 ;  /* 0x0000000b2a0b7291 */ /* 0x008fd2000f8ec03f */
[----:B------:R-:W1:Y:S02]  /*32d0*/  SYNCS.PHASECHK.TRANS64.TRYWAIT P1, [UR11+0x38400], R0 ;  /* 0x03840000ff0075a7 */ /* 0x000e64000802014b */
[----:B-1----:R-:W-:Y:S05]  /*32e0*/  @!P1 BRA `(.L_x_26) ;  /* 0x000000b400ec9947 */ /* 0x002fea0003800000 */
.L_x_283:
[----:B------:R-:W2:Y:S01]  /*32f0*/  LDS.128 R32, [UR11+0x385c0] ;  /* 0x0385c00bff207984 */ /* 0x000ea20008000c00 */
[----:B------:R-:W-:Y:S01]  /*3300*/  @!PT LDS RZ, [RZ] ;  /* 0x00000000fffff984 */ /* 0x000fe20000000800 */
[----:B------:R-:W-:Y:S01]  /*3310*/  @!PT LDS RZ, [RZ] ;  /* 0x00000000fffff984 */ /* 0x000fe20000000800 */
[----:B------:R-:W-:Y:S01]  /*3320*/  @!PT LDS RZ, [RZ] ;  /* 0x00000000fffff984 */ /* 0x000fe20000000800 */
[----:B------:R-:W-:Y:S01]  /*3330*/  @!PT LDS RZ, [RZ] ;  /* 0x00000000fffff984 */ /* 0x000fe20000000800 */
[----:B------:R3:W-:Y:S06]  /*3340*/  MEMBAR.ALL.CTA ;  /* 0x0000000000007992 */ /* 0x0007ec0000008000 */
[----:B---3--:R-:W3:Y:S01]  /*3350*/  FENCE.VIEW.ASYNC.S ;  /* 0x00000000000073c6 */ /* 0x008ee20000000000 */
[----:B--2---:R-:W-:Y:S01]  /*3360*/  IMAD.MOV.U32 R18, RZ, RZ, R34 ;  /* 0x000000ffff127224 */ /* 0x004fe200078e0022 */
[----:B------:R-:W-:Y:S01]  /*3370*/  MOV R16, R32 ;  /* 0x0000002000107202 */ /* 0x000fe20000000f00 */
[----:B------:R-:W-:Y:S01]  /*3380*/  IMAD.MOV.U32 R17, RZ, RZ, R33 ;  /* 0x000000ffff117224 */ /* 0x000fe200078e0021 */
[----:B---3--:R-:W-:Y:S06]  /*3390*/  @!P2 BRA `(.L_x_27) ;  /* 0x000000000004a947 */ /* 0x008fec0003800000 */
[----:B------:R-:W-:Y:S01]  /*33a0*/  BPT.TRAP 0x1 ;  /* 0x000000040000795c */ /* 0x000fe20000300000 */
.L_x_27:
[----:B------:R-:W-:Y:S01]  /*33b0*/  UIADD3 UR11, UR11, 0x38440, URZ ;  /* 0x000384400b0b7890 */ /* 0x000fe2000fffe03f */
[----:B------:R-:W-:-:S03]  /*33c0*/  ISETP.NE.AND P1, PT, R35, RZ, PT ;  /* 0x000000ff2300720c */ /* 0x000fc60003f25270 */
[----:B------:R-:W-:-:S09]  /*33d0*/  UPRMT UR11, UR42, 0x654, UR11 ;  /* 0x000006542a0b7896 */ /* 0x000fd2000800000b */
[----:B------:R-:W-:Y:S01]  /*33e0*/  SYNCS.ARRIVE.TRANS64.RED.A1T0 RZ, [UR11], RZ ;  /* 0x000000ffffff79a7 */ /* 0x000fe2000810040b */
[----:B------:R-:W-:Y:S05]  /*33f0*/  @!P1 EXIT ;  /* 0x000000000000994d */ /* 0x000fea0003800000 */
[----:B------:R-:W-:-:S06]  /*3400*/  IMAD.WIDE R36, R18, 0xc, R28 ;  /* 0x0000000c12247825 */ /* 0x000fcc00078e021c */
[----:B------:R2:W5:Y:S01]  /*3410*/  LDG.E R36, desc[UR38][R36.64+0x8] ;  /* 0x0000082624247981 */ /* 0x000562000c1e1900 */
[----:B------:R-:W-:Y:S01]  /*3420*/  UISETP.GE.U32.AND UP2, UPT, UR40, 0xd, UPT ;  /* 0x0000000d2800788c */ /* 0x000fe2000bf46070 */
[--C-:B------:R-:W-:Y:S01]  /*3430*/  SHF.R.S32.HI R27, RZ, 0x1f, R18.reuse ;  /* 0x0000001fff1b7819 */ /* 0x100fe20000011412 */
[----:B------:R-:W-:Y:S01]  /*3440*/  UIMAD.WIDE.U32 UR12, UR40, 0x4ec4ec4f, URZ ;  /* 0x4ec4ec4f280c78a5 */ /* 0x000fe2000f8e003f */
[----:B------:R-:W-:Y:S01]  /*3450*/  IMAD.MOV.U32 R2, RZ, RZ, 0x1 ;  /* 0x00000001ff027424 */ /* 0x000fe200078e00ff */
[----:B------:R-:W-:Y:S01]  /*3460*/  UMOV UR41, URZ ;  /* 0x0000003f00297c82 */ /* 0x000fe20008000000 */
[----:B------:R-:W-:Y:S01]  /*3470*/  IMAD.MOV.U32 R26, RZ, RZ, R18 ;  /* 0x000000ffff1a7224 */ /* 0x000fe200078e0012 */
[----:B------:R-:W-:-:S04]  /*3480*/  USHF.R.U32.HI UR12, URZ, 0x2, UR13 ;  /* 0x000000023f0c7899 */ /* 0x000fc8000801160d */
[----:B------:R-:W-:Y:S02]  /*3490*/  UIMAD UR40, UR12, -0xd, UR40 ;  /* 0xfffffff30c2878a4 */ /* 0x000fe4000f8e0228 */
[----:B--2---:R-:W-:-:S12]  /*34a0*/  @UP2 ULOP3.LUT UR41, UR12, 0x1, URZ, 0xc0, !UPT ;  /* 0x000000010c292892 */ /* 0x004fd8000f8ec03f */
.L_x_24:
[----:B------:R-:W-:-:S04]  /*34b0*/  IMAD.WIDE.U32 R28, R26, 0xc, R28 ;  /* 0x0000000c1a1c7825 */ /* 0x000fc800078e001c */
[----:B------:R-:W-:Y:S02]  /*34c0*/  IMAD R27, R27, 0xc, RZ ;  /* 0x0000000c1b1b7824 */ /* 0x000fe400078e02ff */
[----:B------:R-:W-:Y:S02]  /*34d0*/  IMAD.MOV.U32 R26, RZ, RZ, R28 ;  /* 0x000000ffff1a7224 */ /* 0x000fe400078e001c */
[----:B------:R-:W-:-:S05]  /*34e0*/  IMAD.IADD R27, R29, 0x1, R27 ;  /* 0x000000011d1b7824 */ /* 0x000fca00078e021b */
[----:B-1----:R1:W5:Y:S04]  /*34f0*/  LDG.E R3, desc[UR38][R26.64+0x4] ;  /* 0x000004261a037981 */ /* 0x002368000c1e1900 */
[----:B------:R1:W5:Y:S01]  /*3500*/  LDG.E R0, desc[UR38][R26.64] ;  /* 0x000000261a007981 */ /* 0x000362000c1e1900 */
[----:B------:R-:W-:-:S13]  /*3510*/  PLOP3.LUT P1, PT, PT, PT, UP1, 0x80, 0x0 ;  /* 0x000000000000781c */ /* 0x000fda0003f2f018 */
[----:B-1----:R-:W-:Y:S05]  /*3520*/  @!P1 BRA `(.L_x_28) ;  /* 0x00000054006c9947 */ /* 0x002fea0003800000 */
[----:B------:R-:W-:-:S06]  /*3530*/  UISETP.GT.U32.AND UP0, UPT, UR18, 0x1, UPT ;  /* 0x000000011200788c */ /* 0x000fcc000bf04070 */
[----:B------:R-:W-:-:S13]  /*3540*/  PLOP3.LUT P0, PT, PT, PT, UP0, 0x80, 0x0 ;  /* 0x000000000000781c */ /* 0x000fda0003f0f008 */
[----:B---3--:R-:W-:Y:S05]  /*3550*/  @P0 EXIT ;  /* 0x000000000000094d */ /* 0x008fea0003800000 */
.L_x_29:
[----:B------:R-:W-:-:S08]  /*3560*/  NOP ;  /* 0x0000000000007918 */ /* 0x000fd00000000000 */
[----:B------:R-:W1:Y:S02]  /*3570*/  USETMAXREG.TRY_ALLOC.CTAPOOL UP0, 0xe8 ;  /* 0x000000e8000079c8 */ /* 0x000e640008000600 */
[----:B-1----:R-:W-:-:S13]  /*3580*/  PLOP3.LUT P0, PT, PT, PT, UP0, 0x80, 0x0 ;  /* 0x000000000000781c */ /* 0x002fda0003f0f008 */
[----:B------:R-:W-:Y:S05]  /*3590*/  @!P0 BRA `(.L_x_29) ;  /* 0xfffffffc00f08947 */ /* 0x000fea000383ffff */
[----:B------:R-:W1:Y:S01]  /*35a0*/  SHFL.IDX PT, R24, R24, RZ, 0x1f ;  /* 0x00001fff18187589 */ /* 0x000e6200000e0000 */
[----:B------:R-:W2:Y:S01]  /*35b0*/  S2UR UR4, SR_CTAID.Y ;  /* 0x00000000000479c3 */ /* 0x000ea20000002600 */
[----:B------:R-:W-:Y:S01]  /*35c0*/  UMOV UR36, URZ ;  /* 0x0000003f00247c82 */ /* 0x000fe20008000000 */
[----:B------:R-:W-:Y:S01]  /*35d0*/  UMOV UR37, URZ ;  /* 0x0000003f00257c82 */ /* 0x000fe20008000000 */
[----:B-1----:R-:W-:Y:S01]  /*35e0*/  LOP3.LUT P0, RZ, R24, 0x3, RZ, 0xc0, !PT ;  /* 0x0000000318ff7812 */ /* 0x002fe2000780c0ff */
[----:B--2---:R-:W-:-:S12]  /*35f0*/  UIMAD UR4, UR4, UR60, UR53 ;  /* 0x0000003c040472a4 */ /* 0x004fd8000f8e0235 */
[----:B------:R-:W-:Y:S05]  /*3600*/  @P0 BRA `(.L_x_30) ;  /* 0x0000000000a40947 */ /* 0x000fea0003800000 */
[----:B------:R-:W-:Y:S01]  /*3610*/  ELECT P0, URZ, PT ;  /* 0x00000000003f782f */ /* 0x000fe20003800000 */
[----:B------:R-:W-:-:S12]  /*3620*/  BSSY B0, `(.L_x_31) ;  /* 0x0000020000007945 */ /* 0x000fd80003800000 */
[----:B------:R-:W-:Y:S05]  /*3630*/  @!P0 BRA `(.L_x_32) ;  /* 0x0000000000788947 */ /* 0x000fea0003800000 */
[----:B------:R-:W1:Y:S01]  /*3640*/  S2UR UR6, SR_CgaCtaId ;  /* 0x00000000000679c3 */ /* 0x000e620000008800 */
[----:B------:R-:W-:Y:S01]  /*3650*/  UISETP.NE.AND UP0, UPT, UR26, 0x1, UPT ;  /* 0x000000011a00788c */ /* 0x000fe2000bf05270 */
[----:B------:R-:W-:-:S06]  /*3660*/  UMOV UR5, 0x400 ;  /* 0x0000040000057882 */ /* 0x000fcc0000000000 */
[----:B------:R-:W2:Y:S08]  /*3670*/  LDC.64 R4, c[0x0][0x700] ;  /* 0x0001c000ff047b82 */ /* 0x000eb00000000a00 */
[----:B------:R-:W2:Y:S08]  /*3680*/  LDC.64 R6, c[0x0][0x708] ;  /* 0x0001c200ff067b82 */ /* 0x000eb00000000a00 */
[----:B-----5:R-:W3:Y:S01]  /*3690*/  LDC.64 R8, c[0x0][0x710] ;  /* 0x0001c400ff087b82 */ /* 0x020ee20000000a00 */
[----:B-1----:R-:W-:-:S04]  /*36a0*/  ULEA UR5, UR6, UR5, 0x18 ;  /* 0x0000000506057291 */ /* 0x002fc8000f8ec03f */
[----:B------:R-:W-:Y:S02]  /*36b0*/  UIADD3 UR6, UR5, 0x80, URZ ;  /* 0x0000008005067890 */ /* 0x000fe4000fffe03f */
[----:B------:R-:W-:Y:S01]  /*36c0*/  @!UP0 UIADD3 UR6, UR5, URZ, URZ ;  /* 0x0000003f05068290 */ /* 0x000fe2000fffe03f */
[----:B------:R-:W3:Y:S08]  /*36d0*/  LDC.64 R10, c[0x0][0x718] ;  /* 0x0001c600ff0a7b82 */ /* 0x000ef00000000a00 */
[----:B------:R-:W1:Y:S01]  /*36e0*/  LDC.64 R24, c[0x0][0x720] ;  /* 0x0001c800ff187b82 */ /* 0x000e620000000a00 */
[----:B--2---:R2:W-:Y:S07]  /*36f0*/  STS.128 [UR6+0x38800], R4 ;  /* 0x03880004ff007988 */ /* 0x0045ee0008000c06 */
[----:B------:R-:W1:Y:S08]  /*3700*/  LDC.64 R26, c[0x0][0x728] ;  /* 0x0001ca00ff1a7b82 */ /* 0x000e700000000a00 */
[----:B------:R-:W4:Y:S01]  /*3710*/  LDC.64 R28, c[0x0][0x730] ;  /* 0x0001cc00ff1c7b82 */ /* 0x000f220000000a00 */
[----:B---3--:R2:W-:Y:S07]  /*3720*/  STS.128 [UR6+0x38810], R8 ;  /* 0x03881008ff007988 */ /* 0x0085ee0008000c06 */
[----:B------:R-:W4:Y:S08]  /*3730*/  LDC.64 R30, c[0x0][0x738] ;  /* 0x0001ce00ff1e7b82 */ /* 0x000f300000000a00 */
[----:B------:R-:W3:Y:S01]  /*3740*/  LDC.64 R32, c[0x0][0x740] ;  /* 0x0001d000ff207b82 */ /* 0x000ee20000000a00 */
[----:B-1----:R2:W-:Y:S07]  /*3750*/  STS.128 [UR6+0x38820], R24 ;  /* 0x03882018ff007988 */ /* 0x0025ee0008000c06 */
[----:B------:R-:W3:Y:S08]  /*3760*/  LDC.64 R34, c[0x0][0x748] ;  /* 0x0001d200ff227b82 */ /* 0x000ef00000000a00 */
[----:B------:R-:W1:Y:S01]  /*3770*/  LDC.64 R36, c[0x0][0x750] ;  /* 0x0001d400ff247b82 */ /* 0x000e620000000a00 */
[----:B----4-:R2:W-:Y:S07]  /*3780*/  STS.128 [UR6+0x38830], R28 ;  /* 0x0388301cff007988 */ /* 0x0105ee0008000c06 */
[----:B------:R-:W1:Y:S08]  /*3790*/  LDC.64 R38, c[0x0][0x758] ;  /* 0x0001d600ff267b82 */ /* 0x000e700000000a00 */
[----:B------:R-:W4:Y:S01]  /*37a0*/  LDC.64 R40, c[0x0][0x760] ;  /* 0x0001d800ff287b82 */ /* 0x000f220000000a00 */
[----:B---3--:R2:W-:Y:S07]  /*37b0*/  STS.128 [UR6+0x38840], R32 ;  /* 0x03884020ff007988 */ /* 0x0085ee0008000c06 */
[----:B------:R-:W4:Y:S08]  /*37c0*/  LDC.64 R42, c[0x0][0x768] ;  /* 0x0001da00ff2a7b82 */ /* 0x000f300000000a00 */
[----:B------:R-:W3:Y:S01]  /*37d0*/  LDC.64 R44, c[0x0][0x770] ;  /* 0x0001dc00ff2c7b82 */ /* 0x000ee20000000a00 */
[----:B-1----:R2:W-:Y:S07]  /*37e0*/  STS.128 [UR6+0x38850], R36 ;  /* 0x03885024ff007988 */ /* 0x0025ee0008000c06 */
[----:B------:R-:W3:Y:S01]  /*37f0*/  LDC.64 R46, c[0x0][0x778] ;  /* 0x0001de00ff2e7b82 */ /* 0x000ee20000000a00 */
[----:B----4-:R2:W-:Y:S04]  /*3800*/  STS.128 [UR6+0x38860], R40 ;  /* 0x03886028ff007988 */ /* 0x0105e80008000c06 */
[----:B---3--:R2:W-:Y:S02]  /*3810*/  STS.128 [UR6+0x38870], R44 ;  /* 0x0388702cff007988 */ /* 0x0085e40008000c06 */
.L_x_32:
[----:B------:R-:W-:Y:S05]  /*3820*/  BSYNC B0 ;  /* 0x0000000000007941 */ /* 0x000fea0003800000 */
.L_x_31:
[----:B------:R-:W-:Y:S01]  /*3830*/  UISETP.NE.AND UP0, UPT, UR26, 0x1, UPT ;  /* 0x000000011a00788c */ /* 0x000fe2000bf05270 */
[----:B------:R-:W-:Y:S01]  /*3840*/  NOP ;  /* 0x0000000000007918 */ /* 0x000fe20000000000 */
[----:B------:R-:W-:Y:S01]  /*3850*/  ULDC UR5, c[0x0][0x884] ;  /* 0x0002210000057ab9 */ /* 0x000fe20000000800 */
[----:B------:R-:W-:Y:S01]  /*3860*/  ULDC.64 UR36, c[0x0][0x800] ;  /* 0x0002000000247ab9 */ /* 0x000fe20000000a00 */
[----:B------:R-:W-:-:S04]  /*3870*/  USEL UR5, UR5, URZ, UP0 ;  /* 0x0000003f05057287 */ /* 0x000fc80008000000 */
[----:B------:R-:W-:-:S04]  /*3880*/  UIADD3 UR5, UR4, UR5, URZ ;  /* 0x0000000504057290 */ /* 0x000fc8000fffe03f */
[----:B------:R-:W-:-:S12]  /*3890*/  UIMAD.WIDE UR36, UR5, 0x80, UR36 ;  /* 0x00000080052478a5 */ /* 0x000fd8000f8e0224 */
.L_x_30:
[----:B------:R-:W-:-:S13]  /*38a0*/  ISETP.NE.AND P0, PT, RZ, UR47, PT ;  /* 0x0000002fff007c0c */ /* 0x000fda000bf05270 */
[----:B------:R-:W-:Y:S05]  /*38b0*/  @P0 BRA `(.L_x_33) ;  /* 0x00000004000c0947 */ /* 0x000fea0003800000 */
[----:B------:R-:W-:Y:S01]  /*38c0*/  ELECT P0, URZ, PT ;  /* 0x00000000003f782f */ /* 0x000fe20003800000 */
[----:B------:R-:W-:-:S12]  /*38d0*/  BSSY B0, `(.L_x_34) ;  /* 0x000002c000007945 */ /* 0x000fd80003800000 */
[----:B------:R-:W-:Y:S05]  /*38e0*/  @!P0 BRA `(.L_x_35) ;  /* 0x0000000000a88947 */ /* 0x000fea0003800000 */
[----:B--2---:R-:W1:Y:S08]  /*38f0*/  LDC.64 R6, c[0x0][0x820] ;  /* 0x00020800ff067b82 */ /* 0x004e700000000a00 */
[----:B------:R-:W2:Y:S01]  /*3900*/  LDC.64 R4, c[0x0][0x818] ;  /* 0x00020600ff047b82 */ /* 0x000ea20000000a00 */
[----:B-1----:R-:W-:-:S06]  /*3910*/  IMAD.WIDE R6, R18, 0x8, R6 ;  /* 0x0000000812067825 */ /* 0x002fcc00078e0206 */
[----:B------:R-:W3:Y:S01]  /*3920*/  LDG.E.64 R6, desc[UR38][R6.64] ;  /* 0x0000002606067981 */ /* 0x000ee2000c1e1b00 */
[----:B--2---:R-:W-:-:S06]  /*3930*/  IMAD.WIDE R4, R18, 0x8, R4 ;  /* 0x0000000812047825 */ /* 0x004fcc00078e0204 */
[----:B------:R-:W2:Y:S01]  /*3940*/  LDG.E.64 R4, desc[UR38][R4.64] ;  /* 0x0000002604047981 */ /* 0x000ea2000c1e1b00 */
[----:B------:R-:W1:Y:S01]  /*3950*/  S2UR UR5, SR_CgaCtaId ;  /* 0x00000000000579c3 */ /* 0x000e620000008800 */
[----:B------:R-:W-:Y:S01]  /*3960*/  UISETP.NE.AND UP0, UPT, UR26, 0x1, UPT ;  /* 0x000000011a00788c */ /* 0x000fe2000bf05270 */
[----:B-----5:R-:W-:Y:S01]  /*3970*/  CS2R R10, SRZ ;  /* 0x00000000000a7805 */ /* 0x020fe2000001ff00 */
[----:B------:R-:W-:Y:S02]  /*3980*/  UMOV UR4, 0x400 ;  /* 0x0000040000047882 */ /* 0x000fe40000000000 */
[----:B-1----:R-:W-:-:S04]  /*3990*/  ULEA UR4, UR5, UR4, 0x18 ;  /* 0x0000000405047291 */ /* 0x002fc8000f8ec03f */
[----:B------:R-:W-:-:S03]  /*39a0*/  UIADD3 UR5, UR4, 0x80, URZ ;  /* 0x0000008004057890 */ /* 0x000fc6000fffe03f */
[----:B------:R-:W-:-:S04]  /*39b0*/  @!UP0 UIADD3 UR5, UR4, URZ, URZ ;  /* 0x0000003f04058290 */ /* 0x000fc8000fffe03f */
[----:B------:R-:W-:-:S05]  /*39c0*/  UIADD3 UR4, UR5, 0x38800, URZ ;  /* 0x0003880005047890 */ /* 0x000fca000fffe03f */
[----:B------:R-:W1:Y:S01]  /*39d0*/  LDS R8, [UR5+0x3881c] ;  /* 0x03881c05ff087984 */ /* 0x000e620008000800 */
[----:B------:R-:W-:-:S03]  /*39e0*/  IMAD.U32 R20, RZ, RZ, UR4 ;  /* 0x00000004ff147e24 */ /* 0x000fc6000f8e00ff */
[----:B------:R-:W-:Y:S02]  /*39f0*/  STS [UR5+0x38830], RZ ;  /* 0x038830ffff007988 */ /* 0x000fe40008000805 */
[----:B------:R-:W-:-:S05]  /*3a00*/  SHF.R.U64 R20, R20, 0x4, RZ ;  /* 0x0000000414147819 */ /* 0x000fca00000012ff */
[----:B------:R-:W-:Y:S04]  /*3a10*/  STS [UR5+0x38810], R20 ;  /* 0x03881014ff007988 */ /* 0x000fe80008000805 */
[----:B------:R-:W-:Y:S01]  /*3a20*/  STS [UR5+0x38814], R20 ;  /* 0x03881414ff007988 */ /* 0x000fe20008000805 */
[C---:B---3--:R-:W-:Y:S01]  /*3a30*/  SHF.L.U64.HI R19, R6.reuse, 0x1, R7 ;  /* 0x0000000106137819 */ /* 0x048fe20000010207 */
[----:B------:R-:W-:-:S03]  /*3a40*/  IMAD.SHL.U32 R6, R6, 0x2, RZ ;  /* 0x0000000206067824 */ /* 0x000fc600078e00ff */
[----:B------:R-:W-:-:S04]  /*3a50*/  LOP3.LUT R19, R19, 0x1fffffff, RZ, 0xc0, !PT ;  /* 0x1fffffff13137812 */ /* 0x000fc800078ec0ff */
[----:B------:R-:W-:Y:S01]  /*3a60*/  SHF.R.U32.HI R7, RZ, 0x4, R19 ;  /* 0x00000004ff077819 */ /* 0x000fe20000011613 */
[----:B--2---:R-:W-:Y:S03]  /*3a70*/  STS.64 [UR5+0x38800], R4 ;  /* 0x03880004ff007988 */ /* 0x004fe60008000a05 */
[----:B-1----:R-:W-:-:S05]  /*3a80*/  LOP3.LUT R8, R8, 0xf, R7, 0xb8, !PT ;  /* 0x0000000f08087812 */ /* 0x002fca00078eb807 */
[----:B------:R1:W-:Y:S04]  /*3a90*/  STS [UR5+0x3881c], R8 ;  /* 0x03881c08ff007988 */ /* 0x0003e80008000805 */
[----:B------:R-:W2:Y:S01]  /*3aa0*/  LDS R7, [UR5+0x3881c] ;  /* 0x03881c05ff077984 */ /* 0x000ea20008000800 */
[----:B-1----:R-:W-:Y:S01]  /*3ab0*/  VIADD R8, R0, 0xffffffff ;  /* 0xffffffff00087836 */ /* 0x002fe20000000000 */
[----:B------:R-:W-:-:S04]  /*3ac0*/  LOP3.LUT R0, R6, 0xfffffffe, RZ, 0xc0, !PT ;  /* 0xfffffffe06007812 */ /* 0x000fc800078ec0ff */
[----:B------:R-:W-:-:S05]  /*3ad0*/  SHF.R.U64 R0, R0, 0x4, R19 ;  /* 0x0000000400007819 */ /* 0x000fca0000001213 */
[----:B------:R-:W-:Y:S01]  /*3ae0*/  STS [UR5+0x3880c], R0 ;  /* 0x03880c00ff007988 */ /* 0x000fe20008000805 */
[----:B--2---:R-:W-:-:S05]  /*3af0*/  LOP3.LUT R7, R7, 0xf0, RZ, 0xb8, !PT ;  /* 0x000000f007077812 */ /* 0x004fca00078eb8ff */
[----:B------:R-:W-:Y:S04]  /*3b00*/  STS [UR5+0x3881c], R7 ;  /* 0x03881c07ff007988 */ /* 0x000fe80008000805 */
[----:B------:R-:W1:Y:S02]  /*3b10*/  LDS R9, [UR5+0x3881c] ;  /* 0x03881c05ff097984 */ /* 0x000e640008000800 */
[----:B-1----:R-:W-:Y:S01]  /*3b20*/  LOP3.LUT R21, R9, 0xf00, RZ, 0xb8, !PT ;  /* 0x00000f0009157812 */ /* 0x002fe200078eb8ff */
[----:B------:R-:W-:-:S04]  /*3b30*/  VIADD R9, R3, 0xffffffff ;  /* 0xffffffff03097836 */ /* 0x000fc80000000000 */
[----:B------:R-:W-:Y:S04]  /*3b40*/  STS.64 [UR5+0x38818], R20 ;  /* 0x03881814ff007988 */ /* 0x000fe80008000a05 */
[----:B------:R-:W1:Y:S04]  /*3b50*/  LDS R12, [UR5+0x3881c] ;  /* 0x03881c05ff0c7984 */ /* 0x000e680008000800 */
[----:B------:R3:W-:Y:S01]  /*3b60*/  STS.128 [UR5+0x38820], R8 ;  /* 0x03882008ff007988 */ /* 0x0007e20008000c05 */
[----:B-1----:R-:W-:-:S05]  /*3b70*/  LOP3.LUT R12, R12, 0xf000, RZ, 0xb8, !PT ;  /* 0x0000f0000c0c7812 */ /* 0x002fca00078eb8ff */
[----:B------:R3:W-:Y:S02]  /*3b80*/  STS [UR5+0x3881c], R12 ;  /* 0x03881c0cff007988 */ /* 0x0007e40008000805 */
.L_x_35:
[----:B------:R-:W-:Y:S05]  /*3b90*/  BSYNC B0 ;  /* 0x0000000000007941 */ /* 0x000fea0003800000 */
.L_x_34:
[----:B------:R-:W-:Y:S01]  /*3ba0*/  ELECT P0, URZ, PT ;  /* 0x00000000003f782f */ /* 0x000fe20003800000 */
[----:B------:R-:W-:Y:S01]  /*3bb0*/  NOP ;  /* 0x0000000000007918 */ /* 0x000fe20000000000 */
[----:B------:R-:W-:Y:S11]  /*3bc0*/  BSSY B0, `(.L_x_36) ;  /* 0x0000004000007945 */ /* 0x000ff60003800000 */
[----:B------:R-:W-:Y:S05]  /*3bd0*/  @!P0 BRA `(.L_x_37) ;  /* 0x0000000000088947 */ /* 0x000fea0003800000 */
[----:B------:R0:W-:Y:S01]  /*3be0*/  UTMACMDFLUSH ;  /* 0x00000000000079b7 */ /* 0x0001e20000000000 */
[----:B------:R-:W-:-:S04]  /*3bf0*/  DEPBAR.LE SB0, 0x0 ;  /* 0x000080000000791a */ /* 0x000fc80000000000 */
.L_x_37:
[----:B------:R-:W-:Y:S05]  /*3c00*/  BSYNC B0 ;  /* 0x0000000000007941 */ /* 0x000fea0003800000 */
.L_x_36:
[----:B------:R-:W1:Y:S01]  /*3c10*/  S2UR UR5, SR_CgaCtaId ;  /* 0x00000000000579c3 */ /* 0x000e620000008800 */
[----:B-----5:R-:W4:Y:S01]  /*3c20*/  S2R R0, SR_LANEID ;  /* 0x0000000000007919 */ /* 0x020f220000000000 */
[----:B------:R-:W-:Y:S01]  /*3c30*/  UISETP.NE.AND UP0, UPT, UR26, 0x1, UPT ;  /* 0x000000011a00788c */ /* 0x000fe2000bf05270 */
[----:B------:R-:W-:Y:S02]  /*3c40*/  UMOV UR4, 0x400 ;  /* 0x0000040000047882 */ /* 0x000fe40000000000 */
[----:B-1----:R-:W-:-:S04]  /*3c50*/  ULEA UR4, UR5, UR4, 0x18 ;  /* 0x0000000405047291 */ /* 0x002fc8000f8ec03f */
[----:B------:R-:W-:-:S04]  /*3c60*/  UIADD3 UR5, UR4, 0x80, URZ ;  /* 0x0000008004057890 */ /* 0x000fc8000fffe03f */
[----:B------:R-:W-:Y:S01]  /*3c70*/  @!UP0 UIADD3 UR5, UR4, URZ, URZ ;  /* 0x0000003f04058290 */ /* 0x000fe2000fffe03f */
[----:B----4-:R-:W-:-:S05]  /*3c80*/  IMAD.SHL.U32 R0, R0, 0x4, RZ ;  /* 0x0000000400007824 */ /* 0x010fca00078e00ff */
[----:B------:R-:W-:Y:S01]  /*3c90*/  IMAD.U32 R3, RZ, RZ, UR5 ;  /* 0x00000005ff037e24 */ /* 0x000fe2000f8e00ff */
[----:B--2---:R-:W-:-:S04]  /*3ca0*/  IADD3 R4, P0, R0, UR36, RZ ;  /* 0x0000002400047c10 */ /* 0x004fc8000ff1e0ff */
[----:B------:R-:W-:Y:S01]  /*3cb0*/  IADD3 R3, R0, 0x38800, R3 ;  /* 0x0003880000037810 */ /* 0x000fe20007ffe003 */
[----:B------:R-:W-:-:S05]  /*3cc0*/  IMAD.X R5, RZ, RZ, UR37, P0 ;  /* 0x00000025ff057e24 */ /* 0x000fca00080e06ff */
[----:B------:R-:W1:Y:S04]  /*3cd0*/  LDS R3, [R3] ;  /* 0x0000000003037984 */ /* 0x000e680000000800 */
[----:B-1----:R1:W5:Y:S02]  /*3ce0*/  ATOMG.E.EXCH.STRONG.GPU PT, RZ, [R4], R3 ;  /* 0x0000000304ff73a8 */ /* 0x00236400041ee100 */
.L_x_33:
[----:B------:R-:W4:Y:S01]  /*3cf0*/  S2UR UR58, SR_CgaCtaId ;  /* 0x00000000003a79c3 */ /* 0x000f220000008800 */
[C---:B-----5:R-:W-:Y:S01]  /*3d00*/  IMAD.SHL.U32 R0, R13.reuse, 0x40, RZ ;  /* 0x000000400d007824 */ /* 0x060fe200078e00ff */
[CC--:B-12---:R-:W-:Y:S01]  /*3d10*/  LEA.HI R4, R14.reuse, R13.reuse, RZ, 0x5 ;  /* 0x0000000d0e047211 */ /* 0x0c6fe200078f28ff */
[----:B------:R-:W-:Y:S01]  /*3d20*/  UMOV UR50, 0x400 ;  /* 0x0000040000327882 */ /* 0x000fe20000000000 */
[-C--:B------:R-:W-:Y:S01]  /*3d30*/  LEA.HI R14, R14, R13.reuse, RZ, 0x4 ;  /* 0x0000000d0e0e7211 */ /* 0x080fe200078f20ff */
[----:B------:R-:W-:Y:S01]  /*3d40*/  UISETP.NE.AND UP1, UPT, UR26, 0x1, UPT ;  /* 0x000000011a00788c */ /* 0x000fe2000bf25270 */
[----:B------:R-:W-:Y:S01]  /*3d50*/  LOP3.LUT R3, R0, 0x40, RZ, 0xc0, !PT ;  /* 0x0000004000037812 */ /* 0x000fe200078ec0ff */
[----:B------:R-:W-:Y:S01]  /*3d60*/  USHF.L.U32 UR48, UR18, 0x3, URZ ;  /* 0x0000000312307899 */ /* 0x000fe2000800063f */
[C---:B------:R-:W-:Y:S01]  /*3d70*/  LEA.HI R0, R13.reuse, R13, RZ, 0x1 ;  /* 0x0000000d0d007211 */ /* 0x040fe200078f08ff */
[----:B------:R-:W-:Y:S01]  /*3d80*/  UISETP.NE.AND UP0, UPT, UR18, URZ, UPT ;  /* 0x0000003f1200728c */ /* 0x000fe2000bf05270 */
[----:B------:R-:W-:Y:S01]  /*3d90*/  SHF.R.U32.HI R4, RZ, 0x1, R4 ;  /* 0x00000001ff047819 */ /* 0x000fe20000011604 */
[----:B------:R-:W-:Y:S01]  /*3da0*/  ULOP3.LUT UR55, UR48, 0x8, URZ, 0xc0, !UPT ;  /* 0x0000000830377892 */ /* 0x000fe2000f8ec03f */
[----:B------:R-:W-:Y:S01]  /*3db0*/  SHF.R.S32.HI R0, RZ, 0x1, R0 ;  /* 0x00000001ff007819 */ /* 0x000fe20000011400 */
[----:B------:R-:W-:Y:S01]  /*3dc0*/  USEL UR4, URZ, 0x1, UP0 ;  /* 0x000000013f047887 */ /* 0x000fe20008000000 */
[----:B------:R-:W-:Y:S01]  /*3dd0*/  SHF.R.S32.HI R5, RZ, 0x4, R14 ;  /* 0x00000004ff057819 */ /* 0x000fe2000001140e */
[----:B------:R-:W-:Y:S01]  /*3de0*/  VIADD R153, R13, 0x1f ;  /* 0x0000001f0d997836 */ /* 0x000fe20000000000 */
[----:B------:R-:W-:Y:S01]  /*3df0*/  LOP3.LUT R4, R3, 0x30, R4, 0xf8, !PT ;  /* 0x0000003003047812 */ /* 0x000fe200078ef804 */
[----:B------:R-:W-:Y:S01]  /*3e00*/  IMAD.SHL.U32 R0, R0, 0x80, RZ ;  /* 0x0000008000007824 */ /* 0x000fe200078e00ff */
[----:B------:R-:W-:Y:S01]  /*3e10*/  SHF.L.U32 R15, R15, 0x3, RZ ;  /* 0x000000030f0f7819 */ /* 0x000fe200000006ff */
[----:B------:R-:W-:Y:S01]  /*3e20*/  IMAD.MOV.U32 R154, RZ, RZ, RZ ;  /* 0x000000ffff9a7224 */ /* 0x000fe200078e00ff */
[----:B------:R-:W-:Y:S01]  /*3e30*/  LEA.HI R14, R14, R5, RZ, 0x1 ;  /* 0x000000050e0e7211 */ /* 0x000fe200078f08ff */
[----:B------:R-:W-:Y:S01]  /*3e40*/  IMAD.U32 R156, RZ, RZ, UR4 ;  /* 0x00000004ff9c7e24 */ /* 0x000fe2000f8e00ff */
[----:B------:R-:W-:Y:S01]  /*3e50*/  LOP3.LUT R0, R0, 0x180, RZ, 0xc0, !PT ;  /* 0x0000018000007812 */ /* 0x000fe200078ec0ff */
[----:B------:R-:W-:Y:S01]  /*3e60*/  ULOP3.LUT UR49, UR43, 0x1, URZ, 0xfc, !UPT ;  /* 0x000000012b317892 */ /* 0x000fe2000f8efc3f */
[----:B------:R-:W-:Y:S01]  /*3e70*/  LOP3.LUT R15, R4, 0x8, R15, 0xf8, !PT ;  /* 0x00000008040f7812 */ /* 0x000fe200078ef80f */
[----:B----4-:R-:W-:Y:S01]  /*3e80*/  ULEA UR50, UR58, UR50, 0x18 ;  /* 0x000000323a327291 */ /* 0x010fe2000f8ec03f */
[----:B------:R-:W-:Y:S01]  /*3e90*/  LOP3.LUT R3, R0, R3, RZ, 0xfc, !PT ;  /* 0x0000000300037212 */ /* 0x000fe200078efcff */
[----:B------:R-:W-:Y:S01]  /*3ea0*/  ULOP3.LUT UR54, UR59, 0x1, URZ, 0xfc, !UPT ;  /* 0x000000013b367892 */ /* 0x000fe2000f8efc3f */
[----:B------:R-:W-:Y:S01]  /*3eb0*/  LOP3.LUT R14, R14, 0x7ffffe, RZ, 0xc0, !PT ;  /* 0x007ffffe0e0e7812 */ /* 0x000fe200078ec0ff */
[----:B------:R-:W-:Y:S01]  /*3ec0*/  UIADD3 UR51, UR50, 0x385a0, URZ ;  /* 0x000385a032337890 */ /* 0x000fe2000fffe03f */
[----:B------:R-:W-:Y:S01]  /*3ed0*/  SHF.R.U32.HI R3, RZ, 0x3, R3 ;  /* 0x00000003ff037819 */ /* 0x000fe20000011603 */
[----:B------:R-:W-:-:S02]  /*3ee0*/  UIADD3 UR52, UR50, 0x80, URZ ;  /* 0x0000008032347890 */ /* 0x000fc4000fffe03f */
[----:B------:R-:W-:Y:S01]  /*3ef0*/  UIADD3 UR5, UR48, UR51, URZ ;  /* 0x0000003330057290 */ /* 0x000fe2000fffe03f */
[----:B------:R-:W-:Y:S01]  /*3f00*/  LOP3.LUT R3, R3, R15, R0, 0x1e, !PT ;  /* 0x0000000f03037212 */ /* 0x000fe200078e1e00 */
[----:B------:R-:W-:Y:S01]  /*3f10*/  IMAD.IADD R14, R5, 0x1, -R14 ;  /* 0x00000001050e7824 */ /* 0x000fe200078e0a0e */
[----:B------:R-:W-:Y:S01]  /*3f20*/  @!UP1 UIADD3 UR52, UR50, URZ, URZ ;  /* 0x0000003f32349290 */ /* 0x000fe2000fffe03f */
[----:B------:R-:W-:Y:S01]  /*3f30*/  IMAD.MOV.U32 R0, RZ, RZ, 0x1 ;  /* 0x00000001ff007424 */ /* 0x000fe200078e00ff */
[----:B------:R-:W-:Y:S01]  /*3f40*/  ULOP3.LUT UR56, UR61, 0x1, URZ, 0xfc, !UPT ;  /* 0x000000013d387892 */ /* 0x000fe2000f8efc3f */
[----:B------:R-:W-:Y:S01]  /*3f50*/  IMAD.U32 R4, RZ, RZ, UR5 ;  /* 0x00000005ff047e24 */ /* 0x000fe2000f8e00ff */
[----:B------:R-:W-:Y:S01]  /*3f60*/  ULOP3.LUT UR57, UR48, 0x8, URZ, 0xc, !UPT ;  /* 0x0000000830397892 */ /* 0x000fe2000f8e0c3f */
[----:B------:R-:W-:Y:S01]  /*3f70*/  IMAD R152, R14, 0x200, R3 ;  /* 0x000002000e987824 */ /* 0x000fe200078e0203 */
[----:B------:R-:W-:Y:S02]  /*3f80*/  ULOP3.LUT UR55, UR55, 0x18, URZ, 0x3c, !UPT ;  /* 0x0000001837377892 */ /* 0x000fe4000f8e3c3f */
[----:B------:R-:W-:-:S12]  /*3f90*/  UIADD3 UR52, UR52, 0x38800, URZ ;  /* 0x0003880034347890 */ /* 0x000fd8000fffe03f */
.L_x_121:
[----:B--2---:R-:W1:Y:S02]  /*3fa0*/  LDC.64 R4, c[0x0][0x290] ;  /* 0x0000a400ff047b82 */ /* 0x004e640000000a00 */
[----:B-1----:R-:W-:-:S05]  /*3fb0*/  IMAD.WIDE R4, R18, 0xc, R4 ;  /* 0x0000000c12047825 */ /* 0x002fca00078e0204 */
[----:B---3--:R-:W2:Y:S01]  /*3fc0*/  LDG.E R8, desc[UR38][R4.64+0x8] ;  /* 0x0000082604087981 */ /* 0x008ea2000c1e1900 */
[----:B------:R-:W-:Y:S01]  /*3fd0*/  SHF.L.U32 R7, R156, 0x1f, RZ ;  /* 0x0000001f9c077819 */ /* 0x000fe200000006ff */
[----:B------:R-:W-:Y:S02]  /*3fe0*/  IMAD.U32 R10, RZ, RZ, UR51 ;  /* 0x00000033ff0a7e24 */ /* 0x000fe4000f8e00ff */
[----:B------:R-:W-:Y:S02]  /*3ff0*/  IMAD.MOV.U32 R155, RZ, RZ, R18 ;  /* 0x000000ffff9b7224 */ /* 0x000fe400078e0012 */
[----:B------:R-:W1:Y:S01]  /*4000*/  SYNCS.PHASECHK.TRANS64.TRYWAIT P0, [R10+UR48], R7 ;  /* 0x000000070a0075a7 */ /* 0x000e620008000170 */
[----:B--2---:R-:W-:-:S05]  /*4010*/  VIADD R3, R8, 0x3f ;  /* 0x0000003f08037836 */ /* 0x004fca0000000000 */
[----:B------:R-:W-:-:S04]  /*4020*/  SHF.R.S32.HI R6, RZ, 0x1f, R3 ;  /* 0x0000001fff067819 */ /* 0x000fc80000011403 */
[----:B------:R-:W-:Y:S01]  /*4030*/  LEA.HI R6, R6, R3, RZ, 0x6 ;  /* 0x0000000306067211 */ /* 0x000fe200078f30ff */
[----:B-1----:R-:W-:Y:S06]  /*4040*/  @!P0 BRA `(.L_x_38) ;  /* 0x000000a800ac8947 */ /* 0x002fec0003800000 */
.L_x_284:
[----:B------:R-:W-:Y:S01]  /*4050*/  ISETP.GE.AND P0, PT, R8, 0x1, PT ;  /* 0x000000010800780c */ /* 0x000fe20003f06270 */
[----:B------:R-:W-:Y:S01]  /*4060*/  UMOV UR9, UR40 ;  /* 0x0000002800097c82 */ /* 0x000fe20008000000 */
[----:B------:R-:W-:Y:S01]  /*4070*/  UMOV UR8, URZ ;  /* 0x0000003f00087c82 */ /* 0x000fe20008000000 */
[----:B------:R-:W-:Y:S01]  /*4080*/  SHF.R.S32.HI R19, RZ, 0x1f, R18 ;  /* 0x0000001fff137819 */ /* 0x000fe20000011412 */
[----:B-1----:R-:W-:Y:S01]  /*4090*/  IMAD.U32 R7, RZ, RZ, UR41 ;  /* 0x00000029ff077e24 */ /* 0x002fe2000f8e00ff */
[----:B------:R-:W-:Y:S02]  /*40a0*/  CS2R R86, SRZ ;  /* 0x0000000000567805 */ /* 0x000fe4000001ff00 */
[----:B------:R-:W-:Y:S02]  /*40b0*/  CS2R R88, SRZ ;  /* 0x0000000000587805 */ /* 0x000fe4000001ff00 */
[----:B------:R-:W-:Y:S02]  /*40c0*/  CS2R R90, SRZ ;  /* 0x00000000005a7805 */ /* 0x000fe4000001ff00 */
[----:B------:R-:W-:-:S02]  /*40d0*/  CS2R R92, SRZ ;  /* 0x00000000005c7805 */ /* 0x000fc4000001ff00 */
[----:B------:R-:W-:Y:S02]  /*40e0*/  CS2R R94, SRZ ;  /* 0x00000000005e7805 */ /* 0x000fe4000001ff00 */
[----:B------:R-:W-:Y:S02]  /*40f0*/  CS2R R96, SRZ ;  /* 0x0000000000607805 */ /* 0x000fe4000001ff00 */
        /* <DEDUP_REMOVED lines=58> */
[----:B------:R-:W-:Y:S01]  /*44a0*/  SHF.R.S32.HI R6, RZ, 0x6, R6 ;  /* 0x00000006ff067819 */ /* 0x000fe20000011406 */
[----:B------:R-:W-:Y:S06]  /*44b0*/  @!P0 BRA `(.L_x_39) ;  /* 0x0000000000d48947 */ /* 0x000fec0003800000 */
[----:B------:R-:W-:-:S06]  /*44c0*/  UISETP.NE.AND UP0, UPT, UR49, 0x3, UPT ;  /* 0x000000033100788c */ /* 0x000fcc000bf05270 */
[----:B------:R-:W-:-:S13]  /*44d0*/  PLOP3.LUT P1, PT, PT, PT, UP0, 0x80, 0x0 ;  /* 0x000000000000781c */ /* 0x000fda0003f2f008 */
[----:B------:R-:W-:Y:S05]  /*44e0*/  @!P1 BRA `(.L_x_40) ;  /* 0x0000000000049947 */ /* 0x000fea0003800000 */
[----:B------:R-:W-:Y:S01]  /*44f0*/  BPT.TRAP 0x1 ;  /* 0x000000040000795c */ /* 0x000fe20000300000 */
.L_x_40:
[----:B------:R-:W-:Y:S01]  /*4500*/  ULEA UR4, UR40, UR50, 0x3 ;  /* 0x0000003228047291 */ /* 0x000fe2000f8e183f */
[----:B------:R-:W-:-:S04]  /*4510*/  MOV R3, UR41 ;  /* 0x0000002900037c02 */ /* 0x000fc80008000f00 */
[----:B------:R-:W-:-:S04]  /*4520*/  SHF.L.U32 R3, R3, 0x1f, RZ ;  /* 0x0000001f03037819 */ /* 0x000fc800000006ff */
[----:B------:R1:W2:Y:S01]  /*4530*/  SYNCS.PHASECHK.TRANS64.TRYWAIT P0, [UR4+0x38480], R3 ;  /* 0x03848003ff0075a7 */ /* 0x0002a20008000144 */
[----:B------:R-:W-:Y:S05]  /*4540*/  @!P1 BRA `(.L_x_41) ;  /* 0x0000000000049947 */ /* 0x000fea0003800000 */
[----:B------:R-:W-:Y:S01]  /*4550*/  BPT.TRAP 0x1 ;  /* 0x000000040000795c */ /* 0x000fe20000300000 */
.L_x_41:
[----:B--2---:R-:W-:Y:S05]  /*4560*/  @P0 BRA `(.L_x_42) ;  /* 0x0000000000080947 */ /* 0x004fea0003800000 */
[----:B------:R-:W2:Y:S02]  /*4570*/  SYNCS.PHASECHK.TRANS64.TRYWAIT P0, [UR4+0x38480], R3 ;  /* 0x03848003ff0075a7 */ /* 0x000ea40008000144 */
[----:B--2---:R-:W-:Y:S05]  /*4580*/  @!P0 BRA `(.L_x_43) ;  /* 0x000000a400788947 */ /* 0x004fea0003800000 */
.L_x_42:
[----:B------:R-:W-:Y:S01]  /*4590*/  UIADD3 UR5, UR50, 0x1a000, URZ ;  /* 0x0001a00032057890 */ /* 0x000fe2000fffe03f */
[----:B------:R-:W-:Y:S01]  /*45a0*/  WARPGROUP.ARRIVE ;  /* 0x00000000000079c5 */ /* 0x000fe20000000000 */
[----:B------:R-:W-:Y:S02]  /*45b0*/  USHF.R.U32.HI UR4, URZ, 0x4, UR50 ;  /* 0x000000043f047899 */ /* 0x000fe40008011632 */
[----:B------:R-:W-:Y:S02]  /*45c0*/  USHF.R.U32.HI UR5, URZ, 0x4, UR5 ;  /* 0x000000043f057899 */ /* 0x000fe40008011605 */
[----:B------:R-:W-:Y:S02]  /*45d0*/  ULOP3.LUT UR4, UR4, 0x3fff, URZ, 0xc0, !UPT ;  /* 0x00003fff04047892 */ /* 0x000fe4000f8ec03f */
[----:B------:R-:W-:Y:S02]  /*45e0*/  ULOP3.LUT UR5, UR5, 0x3fff, URZ, 0xc0, !UPT ;  /* 0x00003fff05057892 */ /* 0x000fe4000f8ec03f */
[----:B------:R-:W-:-:S02]  /*45f0*/  ULOP3.LUT UR4, UR4, 0x10000, URZ, 0xfc, !UPT ;  /* 0x0001000004047892 */ /* 0x000fc4000f8efc3f */
[----:B------:R-:W-:Y:S02]  /*4600*/  ULOP3.LUT UR5, UR5, 0x10000, URZ, 0xfc, !UPT ;  /* 0x0001000005057892 */ /* 0x000fe4000f8efc3f */
[----:B------:R-:W-:Y:S02]  /*4610*/  ULEA UR8, UR40, UR4, 0x9 ;  /* 0x0000000428087291 */ /* 0x000fe4000f8e483f */
[----:B------:R-:W-:Y:S01]  /*4620*/  ULEA UR9, UR40, UR5, 0x9 ;  /* 0x0000000528097291 */ /* 0x000fe2000f8e483f */
[----:B------:R-:W-:Y:S02]  /*4630*/  UMOV UR7, 0x80000020 ;  /* 0x8000002000077882 */ /* 0x000fe40000000000 */
[----:B------:R-:W-:Y:S02]  /*4640*/  UMOV UR5, 0x80000020 ;  /* 0x8000002000057882 */ /* 0x000fe40000000000 */
[----:B------:R-:W-:Y:S02]  /*4650*/  UMOV UR4, UR8 ;  /* 0x0000000800047c82 */ /* 0x000fe40008000000 */
[----:B------:R-:W-:-:S02]  /*4660*/  UMOV UR6, UR9 ;  /* 0x0000000900067c82 */ /* 0x000fc40008000000 */
[----:B------:R-:W-:Y:S01]  /*4670*/  QGMMA.64x128x32.F32.E4M3.E4M3 R88, gdesc[UR4], RZ, !UPT, gsb0 ;  /* 0x01e00000045879f3 */ /* 0x000fe2000c0008ff */
[----:B------:R-:W-:Y:S01]  /*4680*/  UIADD3 UR4, UR8, 0x100, URZ ;  /* 0x0000010008047890 */ /* 0x000fe2000fffe03f */
[----:B------:R-:W-:Y:S01]  /*4690*/  UMOV UR5, 0x80000020 ;  /* 0x8000002000057882 */ /* 0x000fe20000000000 */
[----:B------:R-:W-:Y:S02]  /*46a0*/  WARPGROUP.DEPBAR.LE gsb0, 0x0 ;  /* 0x00008000000079c5 */ /* 0x000fe40000010000 */
[----:B------:R-:W-:-:S07]  /*46b0*/  WARPGROUP.ARRIVE ;  /* 0x00000000000079c5 */ /* 0x000fce0000000000 */
[----:B------:R-:W-:Y:S01]  /*46c0*/  QGMMA.64x128x32.F32.E4M3.E4M3 R24, gdesc[UR4], RZ, !UPT, gsb0 ;  /* 0x01e00000041879f3 */ /* 0x000fe2000c0008ff */
[----:B------:R-:W-:Y:S02]  /*46d0*/  UIADD3 UR4, UR8, 0x2, URZ ;  /* 0x0000000208047890 */ /* 0x000fe4000fffe03f */
[----:B------:R-:W-:Y:S01]  /*46e0*/  UIADD3 UR6, UR9, 0x2, URZ ;  /* 0x0000000209067890 */ /* 0x000fe2000fffe03f */
[----:B------:R-:W-:Y:S01]  /*46f0*/  UMOV UR5, 0x80000020 ;  /* 0x8000002000057882 */ /* 0x000fe20000000000 */
[----:B------:R-:W-:Y:S01]  /*4700*/  UMOV UR7, 0x80000020 ;  /* 0x8000002000077882 */ /* 0x000fe20000000000 */
[----:B------:R-:W-:-:S04]  /*4710*/  UIADD3 UR9, UR40, 0x1, URZ ;  /* 0x0000000128097890 */ /* 0x000fc8000fffe03f */
[----:B------:R-:W-:-:S04]  /*4720*/  UISETP.NE.AND UP0, UPT, UR9, 0xd, UPT ;  /* 0x0000000d0900788c */ /* 0x000fc8000bf05270 */
[----:B------:R-:W-:Y:S01]  /*4730*/  USEL UR9, UR9, URZ, UP0 ;  /* 0x0000003f09097287 */ /* 0x000fe20008000000 */
[----:B------:R-:W-:Y:S02]  /*4740*/  WARPGROUP.DEPBAR.LE gsb0, 0x0 ;  /* 0x00008000000079c5 */ /* 0x000fe40000010000 */
[----:B------:R-:W-:-:S06]  /*4750*/  WARPGROUP.ARRIVE ;  /* 0x00000000000079c5 */ /* 0x000fcc0000000000 */
[----:B------:R-:W-:Y:S01]  /*4760*/  QGMMA.64x128x32.F32.E4M3.E4M3 R88, gdesc[UR4], R88, gsb0 ;  /* 0x01e00000045879f3 */ /* 0x000fe20008000858 */
[----:B------:R-:W-:Y:S01]  /*4770*/  UIADD3 UR4, UR8, 0x102, URZ ;  /* 0x0000010208047890 */ /* 0x000fe2000fffe03f */
[----:B------:R-:W-:Y:S02]  /*4780*/  UMOV UR5, 0x80000020 ;  /* 0x8000002000057882 */ /* 0x000fe40000000000 */
[----:B------:R-:W-:Y:S01]  /*4790*/  UMOV UR8, 0x1 ;  /* 0x0000000100087882 */ /* 0x000fe20000000000 */
[----:B------:R-:W-:Y:S02]  /*47a0*/  WARPGROUP.DEPBAR.LE gsb0, 0x0 ;  /* 0x00008000000079c5 */ /* 0x000fe40000010000 */
[----:B------:R-:W-:-:S06]  /*47b0*/  WARPGROUP.ARRIVE ;  /* 0x00000000000079c5 */ /* 0x000fcc0000000000 */
[----:B------:R-:W-:Y:S01]  /*47c0*/  QGMMA.64x128x32.F32.E4M3.E4M3 R24, gdesc[UR4], R24, gsb0 ;  /* 0x01e00000041879f3 */ /* 0x000fe20008000818 */
[----:B------:R-:W-:-:S04]  /*47d0*/  USEL UR4, URZ, 0x1, UP0 ;  /* 0x000000013f047887 */ /* 0x000fc80008000000 */
[----:B------:R-:W-:-:S06]  /*47e0*/  ULOP3.LUT UR4, UR41, UR4, URZ, 0x3c, !UPT ;  /* 0x0000000429047292 */ /* 0x000fcc000f8e3c3f */
[----:B------:R-:W-:Y:S01]  /*47f0*/  IMAD.U32 R7, RZ, RZ, UR4 ;  /* 0x00000004ff077e24 */ /* 0x000fe2000f8e00ff */
[----:B------:R-:W-:-:S06]  /*4800*/  WARPGROUP.DEPBAR.LE gsb0, 0x0 ;  /* 0x00008000000079c5 */ /* 0x000fcc0000010000 */
.L_x_39:
[----:B-12---:R-:W-:-:S05]  /*4810*/  VIMNMX R3, R6, 0x1, PT ;  /* 0x0000000106037848 */ /* 0x006fca0003fe0100 */
[----:B------:R-:W-:-:S05]  /*4820*/  IMAD.IADD R6, R6, 0x1, -R3 ;  /* 0x0000000106067824 */ /* 0x000fca00078e0a03 */
[----:B------:R-:W-:-:S13]  /*4830*/  ISETP.GE.AND P0, PT, R6, 0x1, PT ;  /* 0x000000010600780c */ /* 0x000fda0003f06270 */
[----:B------:R-:W-:Y:S05]  /*4840*/  @!P0 BRA `(.L_x_44) ;  /* 0x0000000400188947 */ /* 0x000fea0003800000 */
[----:B------:R-:W-:Y:S02]  /*4850*/  IMAD.MOV.U32 R3, RZ, RZ, R6 ;  /* 0x000000ffff037224 */ /* 0x000fe400078e0006 */
[----:B------:R-:W-:-:S07]  /*4860*/  IMAD.U32 R4, RZ, RZ, UR40 ;  /* 0x00000028ff047e24 */ /* 0x000fce000f8e00ff */
.L_x_51:
[----:B------:R-:W-:-:S06]  /*4870*/  UISETP.NE.AND UP0, UPT, UR49, 0x3, UPT ;  /* 0x000000033100788c */ /* 0x000fcc000bf05270 */
[----:B------:R-:W-:-:S13]  /*4880*/  PLOP3.LUT P1, PT, PT, PT, UP0, 0x80, 0x0 ;  /* 0x000000000000781c */ /* 0x000fda0003f2f008 */
[----:B------:R-:W-:Y:S05]  /*4890*/  @!P1 BRA `(.L_x_45) ;  /* 0x0000000000049947 */ /* 0x000fea0003800000 */
[----:B------:R-:W-:Y:S01]  /*48a0*/  BPT.TRAP 0x1 ;  /* 0x000000040000795c */ /* 0x000fe20000300000 */
.L_x_45:
[----:B------:R-:W-:Y:S01]  /*48b0*/  ULEA UR4, UR9, UR50, 0x3 ;  /* 0x0000003209047291 */ /* 0x000fe2000f8e183f */
[----:B------:R-:W-:-:S08]  /*48c0*/  SHF.L.U32 R5, R7, 0x1f, RZ ;  /* 0x0000001f07057819 */ /* 0x000fd000000006ff */
[----:B------:R1:W2:Y:S01]  /*48d0*/  SYNCS.PHASECHK.TRANS64.TRYWAIT P0, [UR4+0x38480], R5 ;  /* 0x03848005ff0075a7 */ /* 0x0002a20008000144 */
[----:B------:R-:W-:Y:S05]  /*48e0*/  @!P1 BRA `(.L_x_46) ;  /* 0x0000000000049947 */ /* 0x000fea0003800000 */
[----:B------:R-:W-:Y:S01]  /*48f0*/  BPT.TRAP 0x1 ;  /* 0x000000040000795c */ /* 0x000fe20000300000 */
.L_x_46:
[----:B--2---:R-:W-:Y:S05]  /*4900*/  @P0 BRA `(.L_x_47) ;  /* 0x0000000000080947 */ /* 0x004fea0003800000 */
[----:B------:R-:W2:Y:S02]  /*4910*/  SYNCS.PHASECHK.TRANS64.TRYWAIT P0, [UR4+0x38480], R5 ;  /* 0x03848005ff0075a7 */ /* 0x000ea40008000144 */
[----:B--2---:R-:W-:Y:S05]  /*4920*/  @!P0 BRA `(.L_x_48) ;  /* 0x000000a000a88947 */ /* 0x004fea0003800000 */
.L_x_47:
        /* <DEDUP_REMOVED lines=8> */
[----:B------:R-:W-:Y:S02]  /*49b0*/  UISETP.NE.U32.AND UP0, UPT, UR8, URZ, UPT ;  /* 0x0000003f0800728c */ /* 0x000fe4000bf05070 */
[----:B------:R-:W-:Y:S02]  /*49c0*/  ULEA UR10, UR9, UR4, 0x9 ;  /* 0x00000004090a7291 */ /* 0x000fe4000f8e483f */
[----:B------:R-:W-:Y:S01]  /*49d0*/  ULEA UR11, UR9, UR5, 0x9 ;  /* 0x00000005090b7291 */ /* 0x000fe2000f8e483f */
[----:B------:R-:W-:Y:S02]  /*49e0*/  UMOV UR7, 0x80000020 ;  /* 0x8000002000077882 */ /* 0x000fe40000000000 */
[----:B------:R-:W-:Y:S02]  /*49f0*/  UMOV UR5, 0x80000020 ;  /* 0x8000002000057882 */ /* 0x000fe40000000000 */
[----:B------:R-:W-:-:S02]  /*4a00*/  UMOV UR4, UR10 ;  /* 0x0000000a00047c82 */ /* 0x000fc40008000000 */
[----:B------:R-:W-:Y:S02]  /*4a10*/  UMOV UR6, UR11 ;  /* 0x0000000b00067c82 */ /* 0x000fe40008000000 */
[----:B------:R-:W-:Y:S01]  /*4a20*/  QGMMA.64x128x32.F32.E4M3.E4M3 R88, gdesc[UR4], R88, UP0, gsb0 ;  /* 0x01e00000045879f3 */ /* 0x000fe2000b800858 */
[----:B------:R-:W-:Y:S01]  /*4a30*/  UIADD3 UR4, UR10, 0x100, URZ ;  /* 0x000001000a047890 */ /* 0x000fe2000fffe03f */
[----:B------:R-:W-:Y:S01]  /*4a40*/  UMOV UR5, 0x80000020 ;  /* 0x8000002000057882 */ /* 0x000fe20000000000 */
[----:B------:R-:W-:Y:S02]  /*4a50*/  WARPGROUP.DEPBAR.LE gsb0, 0x0 ;  /* 0x00008000000079c5 */ /* 0x000fe40000010000 */
[----:B------:R-:W-:-:S07]  /*4a60*/  WARPGROUP.ARRIVE ;  /* 0x00000000000079c5 */ /* 0x000fce0000000000 */
[----:B------:R-:W-:Y:S01]  /*4a70*/  QGMMA.64x128x32.F32.E4M3.E4M3 R24, gdesc[UR4], R24, UP0, gsb0 ;  /* 0x01e00000041879f3 */ /* 0x000fe2000b800818 */
[----:B------:R-:W-:Y:S02]  /*4a80*/  UIADD3 UR4, UR10, 0x2, URZ ;  /* 0x000000020a047890 */ /* 0x000fe4000fffe03f */
[----:B------:R-:W-:Y:S01]  /*4a90*/  UIADD3 UR6, UR11, 0x2, URZ ;  /* 0x000000020b067890 */ /* 0x000fe2000fffe03f */
[----:B------:R-:W-:Y:S01]  /*4aa0*/  UMOV UR5, 0x80000020 ;  /* 0x8000002000057882 */ /* 0x000fe20000000000 */
[----:B------:R-:W-:Y:S01]  /*4ab0*/  UMOV UR7, 0x80000020 ;  /* 0x8000002000077882 */ /* 0x000fe20000000000 */
[----:B------:R-:W-:Y:S02]  /*4ac0*/  WARPGROUP.DEPBAR.LE gsb0, 0x0 ;  /* 0x00008000000079c5 */ /* 0x000fe40000010000 */
[----:B------:R-:W-:-:S06]  /*4ad0*/  WARPGROUP.ARRIVE ;  /* 0x00000000000079c5 */ /* 0x000fcc0000000000 */
[----:B------:R-:W-:Y:S01]  /*4ae0*/  QGMMA.64x128x32.F32.E4M3.E4M3 R88, gdesc[UR4], R88, UP0, gsb0 ;  /* 0x01e00000045879f3 */ /* 0x000fe2000b800858 */
[----:B------:R-:W-:Y:S01]  /*4af0*/  UIADD3 UR4, UR10, 0x102, URZ ;  /* 0x000001020a047890 */ /* 0x000fe2000fffe03f */
[----:B------:R-:W-:Y:S01]  /*4b00*/  UMOV UR5, 0x80000020 ;  /* 0x8000002000057882 */ /* 0x000fe20000000000 */
[----:B------:R-:W-:Y:S02]  /*4b10*/  WARPGROUP.DEPBAR.LE gsb0, 0x0 ;  /* 0x00008000000079c5 */ /* 0x000fe40000010000 */
[----:B------:R-:W-:-:S07]  /*4b20*/  WARPGROUP.ARRIVE ;  /* 0x00000000000079c5 */ /* 0x000fce0000000000 */
[----:B------:R-:W-:Y:S03]  /*4b30*/  QGMMA.64x128x32.F32.E4M3.E4M3 R24, gdesc[UR4], R24, UP0, gsb0 ;  /* 0x01e00000041879f3 */ /* 0x000fe6000b800818 */
[----:B------:R-:W-:Y:S02]  /*4b40*/  WARPGROUP.DEPBAR.LE gsb0, 0x0 ;  /* 0x00008000000079c5 */ /* 0x000fe40000010000 */
[----:B------:R-:W-:Y:S05]  /*4b50*/  @!P1 BRA `(.L_x_49) ;  /* 0x0000000000049947 */ /* 0x000fea0003800000 */
[----:B------:R-:W-:Y:S01]  /*4b60*/  BPT.TRAP 0x1 ;  /* 0x000000040000795c */ /* 0x000fe20000300000 */
.L_x_49:
[----:B------:R-:W-:Y:S01]  /*4b70*/  ISETP.NE.AND P0, PT, R23, RZ, PT ;  /* 0x000000ff1700720c */ /* 0x000fe20003f05270 */
[----:B------:R-:W-:-:S12]  /*4b80*/  UISETP.GT.U32.AND UP0, UPT, UR43, 0x1, UPT ;  /* 0x000000012b00788c */ /* 0x000fd8000bf04070 */
[----:B-12---:R-:W-:-:S05]  /*4b90*/  @P0 LEA R5, R4, UR50, 0x3 ;  /* 0x0000003204050c11 */ /* 0x006fca000f8e18ff */
[----:B------:R-:W-:-:S05]  /*4ba0*/  @P0 VIADD R5, R5, 0x384e8 ;  /* 0x000384e805050836 */ /* 0x000fca0000000000 */
[----:B------:R-:W-:-:S04]  /*4bb0*/  @P0 PRMT R5, R22, 0x654, R5 ;  /* 0x0000065416050816 */ /* 0x000fc80000000005 */
[----:B------:R1:W-:Y:S01]  /*4bc0*/  @P0 SYNCS.ARRIVE.TRANS64.RED.A1T0 RZ, [R5+URZ], RZ ;  /* 0x000000ff05ff09a7 */ /* 0x0003e2000810043f */
[----:B------:R-:W-:-:S13]  /*4bd0*/  PLOP3.LUT P0, PT, PT, PT, UP0, 0x80, 0x0 ;  /* 0x000000000000781c */ /* 0x000fda0003f0f008 */
[----:B-1----:R-:W-:Y:S05]  /*4be0*/  @P0 BRA `(.L_x_50) ;  /* 0x0000000000040947 */ /* 0x002fea0003800000 */
[----:B------:R-:W-:Y:S01]  /*4bf0*/  BPT.TRAP 0x1 ;  /* 0x000000040000795c */ /* 0x000fe20000300000 */
.L_x_50:
[----:B------:R-:W-:Y:S01]  /*4c00*/  UIADD3 UR9, UR9, 0x1, URZ ;  /* 0x0000000109097890 */ /* 0x000fe2000fffe03f */
[C---:B------:R-:W-:Y:S01]  /*4c10*/  ISETP.GT.AND P1, PT, R3.reuse, 0x1, PT ;  /* 0x000000010300780c */ /* 0x040fe20003f24270 */
[----:B------:R-:W-:Y:S02]  /*4c20*/  VIADD R4, R4, 0x1 ;  /* 0x0000000104047836 */ /* 0x000fe40000000000 */
[----:B------:R-:W-:Y:S01]  /*4c30*/  UISETP.NE.AND UP0, UPT, UR9, 0xd, UPT ;  /* 0x0000000d0900788c */ /* 0x000fe2000bf05270 */
[----:B------:R-:W-:Y:S02]  /*4c40*/  VIADD R3, R3, 0xffffffff ;  /* 0xffffffff03037836 */ /* 0x000fe40000000000 */
[C---:B------:R-:W-:Y:S01]  /*4c50*/  ISETP.NE.AND P0, PT, R4.reuse, 0xd, PT ;  /* 0x0000000d0400780c */ /* 0x040fe20003f05270 */
[----:B------:R-:W-:Y:S02]  /*4c60*/  USEL UR4, URZ, 0x1, UP0 ;  /* 0x000000013f047887 */ /* 0x000fe40008000000 */
[----:B------:R-:W-:Y:S01]  /*4c70*/  USEL UR9, UR9, URZ, UP0 ;  /* 0x0000003f09097287 */ /* 0x000fe20008000000 */
[----:B------:R-:W-:-:S03]  /*4c80*/  SEL R4, R4, RZ, P0 ;  /* 0x000000ff04047207 */ /* 0x000fc60000000000 */
[----:B------:R-:W-:Y:S01]  /*4c90*/  LOP3.LUT R7, R7, UR4, RZ, 0x3c, !PT ;  /* 0x0000000407077c12 */ /* 0x000fe2000f8e3cff */
[----:B------:R-:W-:Y:S07]  /*4ca0*/  @P1 BRA `(.L_x_51) ;  /* 0xfffffff800f01947 */ /* 0x000fee000383ffff */
.L_x_44:
[----:B------:R-:W-:Y:S01]  /*4cb0*/  ISETP.GE.AND P0, PT, R8, 0x1, PT ;  /* 0x000000010800780c */ /* 0x000fe20003f06270 */
[----:B------:R-:W-:-:S04]  /*4cc0*/  IMAD.U32 R3, RZ, RZ, UR57 ;  /* 0x00000039ff037e24 */ /* 0x000fc8000f8e00ff */
[----:B------:R1:W-:Y:S08]  /*4cd0*/  SYNCS.ARRIVE.TRANS64.A1T0 RZ, [R3+UR51], RZ ;  /* 0x000000ff03ff79a7 */ /* 0x0003f00008100033 */
[----:B-1----:R-:W-:Y:S05]  /*4ce0*/  @!P0 BRA `(.L_x_52) ;  /* 0x0000000000448947 */ /* 0x002fea0003800000 */
[----:B------:R-:W-:-:S06]  /*4cf0*/  UISETP.NE.AND UP0, UPT, UR49, 0x3, UPT ;  /* 0x000000033100788c */ /* 0x000fcc000bf05270 */
[----:B------:R-:W-:-:S13]  /*4d00*/  PLOP3.LUT P0, PT, PT, PT, UP0, 0x80, 0x0 ;  /* 0x000000000000781c */ /* 0x000fda0003f0f008 */
[----:B------:R-:W-:Y:S05]  /*4d10*/  @!P0 BRA `(.L_x_53) ;  /* 0x0000000000048947 */ /* 0x000fea0003800000 */
[----:B------:R-:W-:Y:S01]  /*4d20*/  BPT.TRAP 0x1 ;  /* 0x000000040000795c */ /* 0x000fe20000300000 */
.L_x_53:
[----:B------:R-:W-:Y:S01]  /*4d30*/  ISETP.NE.AND P0, PT, R23, RZ, PT ;  /* 0x000000ff1700720c */ /* 0x000fe20003f05270 */
[----:B------:R-:W-:-:S12]  /*4d40*/  UISETP.GT.U32.AND UP0, UPT, UR43, 0x1, UPT ;  /* 0x000000012b00788c */ /* 0x000fd8000bf04070 */
[----:B------:R-:W-:-:S04]  /*4d50*/  @P0 VIADD R3, R6, UR40 ;  /* 0x0000002806030c36 */ /* 0x000fc80008000000 */
[----:B------:R-:W-:-:S05]  /*4d60*/  @P0 IMAD.WIDE.U32 R4, R3, 0x4ec4ec4f, RZ ;  /* 0x4ec4ec4f03040825 */ /* 0x000fca00078e00ff */
[----:B------:R-:W-:-:S05]  /*4d70*/  @P0 SHF.R.U32.HI R4, RZ, 0x2, R5 ;  /* 0x00000002ff040819 */ /* 0x000fca0000011605 */
[----:B------:R-:W-:-:S05]  /*4d80*/  @P0 IMAD R3, R4, -0xd, R3 ;  /* 0xfffffff304030824 */ /* 0x000fca00078e0203 */
[----:B------:R-:W-:-:S05]  /*4d90*/  @P0 LEA R3, R3, UR50, 0x3 ;  /* 0x0000003203030c11 */ /* 0x000fca000f8e18ff */
[----:B------:R-:W-:-:S05]  /*4da0*/  @P0 VIADD R3, R3, 0x384e8 ;  /* 0x000384e803030836 */ /* 0x000fca0000000000 */
[----:B------:R-:W-:-:S04]  /*4db0*/  @P0 PRMT R3, R22, 0x654, R3 ;  /* 0x0000065416030816 */ /* 0x000fc80000000003 */
[----:B------:R1:W-:Y:S01]  /*4dc0*/  @P0 SYNCS.ARRIVE.TRANS64.RED.A1T0 RZ, [R3+URZ], RZ ;  /* 0x000000ff03ff09a7 */ /* 0x0003e2000810043f */
[----:B------:R-:W-:-:S13]  /*4dd0*/  PLOP3.LUT P0, PT, PT, PT, UP0, 0x80, 0x0 ;  /* 0x000000000000781c */ /* 0x000fda0003f0f008 */
[----:B-1----:R-:W-:Y:S05]  /*4de0*/  @P0 BRA `(.L_x_52) ;  /* 0x0000000000040947 */ /* 0x002fea0003800000 */
[----:B------:R-:W-:Y:S01]  /*4df0*/  BPT.TRAP 0x1 ;  /* 0x000000040000795c */ /* 0x000fe20000300000 */
.L_x_52:
[----:B------:R-:W-:Y:S02]  /*4e00*/  SHF.L.U32 R3, R156, 0x1f, RZ ;  /* 0x0000001f9c037819 */ /* 0x000fe400000006ff */
[----:B------:R-:W-:Y:S02]  /*4e10*/  R2UR UR4, R8 ;  /* 0x00000000080472ca */ /* 0x000fe400000e0000 */
[----:B------:R-:W1:Y:S11]  /*4e20*/  SYNCS.PHASECHK.TRANS64.TRYWAIT P0, [R10+UR48+0x10], R3 ;  /* 0x000010030a0075a7 */ /* 0x000e760008000170 */
[----:B------:R-:W-:-:S04]  /*4e30*/  UIADD3 UR4, UR4, 0x3f, URZ ;  /* 0x0000003f04047890 */ /* 0x000fc8000fffe03f */
[----:B------:R-:W-:-:S04]  /*4e40*/  USHF.R.S32.HI UR5, URZ, 0x1f, UR4 ;  /* 0x0000001f3f057899 */ /* 0x000fc80008011404 */
[----:B------:R-:W-:-:S04]  /*4e50*/  ULEA.HI UR5, UR5, UR4, URZ, 0x6 ;  /* 0x0000000405057291 */ /* 0x000fc8000f8f303f */
[----:B------:R-:W-:Y:S01]  /*4e60*/  USHF.R.S32.HI UR5, URZ, 0x6, UR5 ;  /* 0x000000063f057899 */ /* 0x000fe20008011405 */
[----:B-1----:R-:W-:Y:S11]  /*4e70*/  @!P0 BRA `(.L_x_54) ;  /* 0x0000009c006c8947 */ /* 0x002ff60003800000 */
.L_x_285:
[----:B------:R-:W-:Y:S01]  /*4e80*/  UIADD3 UR40, UR5, UR40, URZ ;  /* 0x0000002805287290 */ /* 0x000fe2000fffe03f */
[----:B------:R-:W-:Y:S01]  /*4e90*/  LOP3.LUT P0, RZ, R0, 0xff, RZ, 0xc0, !PT ;  /* 0x000000ff00ff7812 */ /* 0x000fe2000780c0ff */
[----:B------:R-:W-:Y:S02]  /*4ea0*/  UISETP.GE.U32.AND UP1, UPT, UR5, 0xd, UPT ;  /* 0x0000000d0500788c */ /* 0x000fe4000bf26070 */
[----:B------:R-:W-:-:S04]  /*4eb0*/  UISETP.GT.U32.AND UP0, UPT, UR40, 0xc, UPT ;  /* 0x0000000c2800788c */ /* 0x000fc8000bf04070 */
[----:B------:R-:W-:Y:S02]  /*4ec0*/  UISETP.LT.U32.AND UP0, UPT, UR5, 0xd, UP0 ;  /* 0x0000000d0500788c */ /* 0x000fe40008701070 */
[----:B------:R-:W-:Y:S02]  /*4ed0*/  UIMAD.WIDE.U32 UR4, UR40, 0x4ec4ec4f, URZ ;  /* 0x4ec4ec4f280478a5 */ /* 0x000fe4000f8e003f */
[----:B------:R-:W-:Y:S02]  /*4ee0*/  USEL UR6, URZ, 0x1, !UP0 ;  /* 0x000000013f067887 */ /* 0x000fe4000c000000 */
[----:B------:R-:W-:Y:S02]  /*4ef0*/  USHF.R.U32.HI UR4, URZ, 0x2, UR5 ;  /* 0x000000023f047899 */ /* 0x000fe40008011605 */
[----:B------:R-:W-:Y:S02]  /*4f00*/  ULOP3.LUT UR41, UR41, UR6, URZ, 0x3c, !UPT ;  /* 0x0000000629297292 */ /* 0x000fe4000f8e3c3f */
[----:B------:R-:W-:-:S02]  /*4f10*/  UIMAD UR40, UR4, -0xd, UR40 ;  /* 0xfffffff3042878a4 */ /* 0x000fc4000f8e0228 */
[----:B------:R-:W-:Y:S01]  /*4f20*/  @UP1 ULOP3.LUT UR41, UR41, 0x1, UR4, 0x78, !UPT ;  /* 0x0000000129291892 */ /* 0x000fe2000f8e7804 */
[----:B------:R-:W-:Y:S11]  /*4f30*/  @!P0 BRA `(.L_x_55) ;  /* 0x00000000000c8947 */ /* 0x000ff60003800000 */
[----:B------:R-:W-:-:S04]  /*4f40*/  DEPBAR {5,4,3,2,1,0} ;  /* 0x0000003f0000791a */ /* 0x000fc80000000000 */
[----:B------:R2:W-:Y:S02]  /*4f50*/  UTMACCTL.IV [UR36] ;  /* 0x00000000240079b9 */ /* 0x0005e40008000000 */
[----:B--2---:R-:W-:Y:S01]  /*4f60*/  NOP ;  /* 0x0000000000007918 */ /* 0x004fe20000000000 */
.L_x_55:
[----:B------:R-:W-:Y:S01]  /*4f70*/  UIADD3 UR4, UR50, 0x34000, URZ ;  /* 0x0003400032047890 */ /* 0x000fe2000fffe03f */
[----:B------:R-:W-:Y:S02]  /*4f80*/  R2UR UR45, R16 ;  /* 0x00000000102d72ca */ /* 0x000fe400000e0000 */
[----:B------:R-:W-:Y:S01]  /*4f90*/  R2UR UR46, R17 ;  /* 0x00000000112e72ca */ /* 0x000fe200000e0000 */
[----:B------:R-:W-:-:S06]  /*4fa0*/  ULOP3.LUT UP0, URZ, UR4, 0x3ff, URZ, 0xc0, !UPT ;  /* 0x000003ff043f7892 */ /* 0x000fcc000f80c03f */
[----:B------:R-:W-:-:S04]  /*4fb0*/  PLOP3.LUT P0, PT, PT, PT, UP0, 0x80, 0x0 ;  /* 0x000000000000781c */ /* 0x000fc80003f0f008 */
[----:B------:R-:W-:Y:S02]  /*4fc0*/  USHF.L.U32 UR45, UR45, 0x7, URZ ;  /* 0x000000072d2d7899 */ /* 0x000fe4000800063f */
[----:B------:R-:W-:-:S07]  /*4fd0*/  USHF.L.U32 UR46, UR46, 0x7, URZ ;  /* 0x000000072e2e7899 */ /* 0x000fce000800063f */
[----:B------:R-:W-:Y:S05]  /*4fe0*/  @!P0 BRA `(.L_x_56) ;  /* 0x00000000007c8947 */ /* 0x000fea0003800000 */
[----:B------:R-:W-:Y:S01]  /*4ff0*/  MOV R16, 0x0 ;  /* 0x0000000000107802 */ /* 0x000fe20000000f00 */
[----:B------:R-:W-:Y:S01]  /*5000*/  ULDC.64 UR4, c[0x4][0x68] ;  /* 0x01001a0000047ab9 */ /* 0x000fe20000000a00 */
[----:B------:R-:W-:Y:S01]  /*5010*/  ULDC.64 UR6, c[0x4][0x8] ;  /* 0x0100020000067ab9 */ /* 0x000fe20000000a00 */
[----:B-1----:R-:W-:Y:S01]  /*5020*/  IMAD.U32 R4, RZ, RZ, UR4 ;  /* 0x00000004ff047e24 */ /* 0x002fe2000f8e00ff */
[----:B------:R1:W2:Y:S01]  /*5030*/  LDC.64 R14, c[0x4][R16] ;  /* 0x01000000100e7b82 */ /* 0x0002a20000000a00 */
[----:B------:R-:W-:Y:S01]  /*5040*/  IMAD.U32 R5, RZ, RZ, UR5 ;  /* 0x00000005ff057e24 */ /* 0x000fe2000f8e00ff */
[----:B------:R-:W-:Y:S01]  /*5050*/  ULDC.64 UR4, c[0x4][0x70] ;  /* 0x01001c0000047ab9 */ /* 0x000fe20000000a00 */
[----:B------:R-:W-:Y:S01]  /*5060*/  IMAD.U32 R10, RZ, RZ, UR6 ;  /* 0x00000006ff0a7e24 */ /* 0x000fe2000f8e00ff */
[----:B------:R-:W-:Y:S01]  /*5070*/  MOV R6, UR4 ;  /* 0x0000000400067c02 */ /* 0x000fe20008000f00 */
[----:B------:R-:W-:Y:S02]  /*5080*/  IMAD.U32 R7, RZ, RZ, UR5 ;  /* 0x00000005ff077e24 */ /* 0x000fe4000f8e00ff */
[----:B------:R-:W-:-:S02]  /*5090*/  IMAD.U32 R11, RZ, RZ, UR7 ;  /* 0x00000007ff0b7e24 */ /* 0x000fc4000f8e00ff */
[----:B------:R-:W-:Y:S02]  /*50a0*/  IMAD.MOV.U32 R8, RZ, RZ, 0x70 ;  /* 0x00000070ff087424 */ /* 0x000fe400078e00ff */
[----:B------:R-:W-:Y:S02]  /*50b0*/  IMAD.MOV.U32 R12, RZ, RZ, 0x1 ;  /* 0x00000001ff0c7424 */ /* 0x000fe400078e00ff */
[----:B-1----:R-:W-:-:S07]  /*50c0*/  IMAD.MOV.U32 R13, RZ, RZ, RZ ;  /* 0x000000ffff0d7224 */ /* 0x002fce00078e00ff */
[----:B------:R-:W-:-:S07]  /*50d0*/  LEPC R20, `(.L_x_57) ;  /* 0x000000001014794e */ /* 0x000fce0000000000 */
[----:B--2---:R-:W-:Y:S05]  /*50e0*/  CALL.ABS.NOINC R14 ;  /* 0x000000000e007343 */ /* 0x004fea0003c00000 */
.L_x_57:
[----:B------:R-:W1:Y:S01]  /*50f0*/  LDC.64 R16, c[0x4][R16] ;  /* 0x0100000010107b82 */ /* 0x000e620000000a00 */
[----:B------:R-:W-:Y:S01]  /*5100*/  ULDC.64 UR4, c[0x4][0x68] ;  /* 0x01001a0000047ab9 */ /* 0x000fe20000000a00 */
[----:B------:R-:W-:Y:S01]  /*5110*/  ULDC.64 UR6, c[0x4][0x8] ;  /* 0x0100020000067ab9 */ /* 0x000fe20000000a00 */
[----:B------:R-:W-:Y:S01]  /*5120*/  IMAD.U32 R4, RZ, RZ, UR4 ;  /* 0x00000004ff047e24 */ /* 0x000fe2000f8e00ff */
[----:B------:R-:W-:Y:S01]  /*5130*/  MOV R8, 0x70 ;  /* 0x0000007000087802 */ /* 0x000fe20000000f00 */
[----:B------:R-:W-:Y:S01]  /*5140*/  IMAD.U32 R5, RZ, RZ, UR5 ;  /* 0x00000005ff057e24 */ /* 0x000fe2000f8e00ff */
[----:B------:R-:W-:Y:S01]  /*5150*/  ULDC.64 UR4, c[0x4][0x70] ;  /* 0x01001c0000047ab9 */ /* 0x000fe20000000a00 */
[----:B------:R-:W-:Y:S02]  /*5160*/  IMAD.U32 R10, RZ, RZ, UR6 ;  /* 0x00000006ff0a7e24 */ /* 0x000fe4000f8e00ff */
[----:B------:R-:W-:Y:S02]  /*5170*/  IMAD.U32 R6, RZ, RZ, UR4 ;  /* 0x00000004ff067e24 */ /* 0x000fe4000f8e00ff */
[----:B------:R-:W-:-:S02]  /*5180*/  IMAD.U32 R7, RZ, RZ, UR5 ;  /* 0x00000005ff077e24 */ /* 0x000fc4000f8e00ff */
[----:B------:R-:W-:Y:S02]  /*5190*/  IMAD.U32 R11, RZ, RZ, UR7 ;  /* 0x00000007ff0b7e24 */ /* 0x000fe4000f8e00ff */
[----:B------:R-:W-:Y:S02]  /*51a0*/  IMAD.MOV.U32 R12, RZ, RZ, 0x1 ;  /* 0x00000001ff0c7424 */ /* 0x000fe400078e00ff */
[----:B------:R-:W-:-:S07]  /*51b0*/  IMAD.MOV.U32 R13, RZ, RZ, RZ ;  /* 0x000000ffff0d7224 */ /* 0x000fce00078e00ff */
[----:B------:R-:W-:-:S07]  /*51c0*/  LEPC R20, `(.L_x_56) ;  /* 0x000000001014794e */ /* 0x000fce0000000000 */
[----:B-1----:R-:W-:Y:S05]  /*51d0*/  CALL.ABS.NOINC R16 ;  /* 0x0000000010007343 */ /* 0x002fea0003c00000 */
.L_x_56:
[----:B------:R-:W-:Y:S02]  /*51e0*/  ULDC.64 UR4, c[0x0][0x590] ;  /* 0x0001640000047ab9 */ /* 0x000fe40000000a00 */
[----:B------:R-:W-:-:S04]  /*51f0*/  ISETP.NE.U32.AND P0, PT, RZ, UR4, PT ;  /* 0x00000004ff007c0c */ /* 0x000fc8000bf05070 */
[----:B------:R-:W-:-:S13]  /*5200*/  ISETP.NE.AND.EX P0, PT, RZ, UR5, PT, P0 ;  /* 0x00000005ff007c0c */ /* 0x000fda000bf05300 */
[----:B------:R-:W-:Y:S05]  /*5210*/  @!P0 BRA `(.L_x_58) ;  /* 0x0000000000148947 */ /* 0x000fea0003800000 */
[----:B-1----:R-:W-:-:S04]  /*5220*/  LEA R4, P0, R18, UR4, 0x3 ;  /* 0x0000000412047c11 */ /* 0x002fc8000f8018ff */
[----:B------:R-:W-:-:S06]  /*5230*/  LEA.HI.X R5, R18, UR5, R19, 0x3, P0 ;  /* 0x0000000512057c11 */ /* 0x000fcc00080f1c13 */
[----:B------:R-:W2:Y:S04]  /*5240*/  LDG.E.64 R4, desc[UR38][R4.64] ;  /* 0x0000002604047981 */ /* 0x000ea8000c1e1b00 */
[----:B--2---:R3:W5:Y:S01]  /*5250*/  LD.E R0, desc[UR38][R4.64] ;  /* 0x0000002604007980 */ /* 0x004762000c101900 */
[----:B------:R-:W-:Y:S05]  /*5260*/  BRA `(.L_x_59) ;  /* 0x0000000000307947 */ /* 0x000fea0003800000 */
.L_x_58:
[----:B------:R-:W-:Y:S02]  /*5270*/  ULDC.64 UR4, c[0x0][0x588] ;  /* 0x0001620000047ab9 */ /* 0x000fe40000000a00 */
[----:B------:R-:W-:-:S04]  /*5280*/  ISETP.NE.U32.AND P0, PT, RZ, UR4, PT ;  /* 0x00000004ff007c0c */ /* 0x000fc8000bf05070 */
[----:B------:R-:W-:-:S13]  /*5290*/  ISETP.NE.AND.EX P0, PT, RZ, UR5, PT, P0 ;  /* 0x00000005ff007c0c */ /* 0x000fda000bf05300 */
[----:B------:R-:W-:Y:S05]  /*52a0*/  @!P0 BRA `(.L_x_60) ;  /* 0x0000000000188947 */ /* 0x000fea0003800000 */
[----:B-1----:R-:W1:Y:S01]  /*52b0*/  LDC.64 R4, c[0x0][0x588] ;  /* 0x00016200ff047b82 */ /* 0x002e620000000a00 */
[----:B------:R-:W-:Y:S02]  /*52c0*/  ULDC UR4, c[0x0][0x598] ;  /* 0x0001660000047ab9 */ /* 0x000fe40000000800 */
[----:B------:R-:W-:-:S04]  /*52d0*/  IMAD R3, R18, UR4, RZ ;  /* 0x0000000412037c24 */ /* 0x000fc8000f8e02ff */
[----:B-1----:R-:W-:-:S05]  /*52e0*/  IMAD.WIDE R4, R3, 0x4, R4 ;  /* 0x0000000403047825 */ /* 0x002fca00078e0204 */
[----:B------:R2:W5:Y:S01]  /*52f0*/  LDG.E R0, desc[UR38][R4.64] ;  /* 0x0000002604007981 */ /* 0x000562000c1e1900 */
[----:B------:R-:W-:Y:S05]  /*5300*/  BRA `(.L_x_59) ;  /* 0x0000000000087947 */ /* 0x000fea0003800000 */
.L_x_60:
[----:B------:R-:W-:Y:S02]  /*5310*/  ULDC UR4, c[0x0][0x580] ;  /* 0x0001600000047ab9 */ /* 0x000fe40000000800 */
[----:B------:R-:W-:-:S07]  /*5320*/  IMAD.U32 R0, RZ, RZ, UR4 ;  /* 0x00000004ff007e24 */ /* 0x000fce000f8e00ff */
.L_x_59:
[----:B------:R-:W-:Y:S02]  /*5330*/  ULDC.64 UR4, c[0x0][0x5b8] ;  /* 0x00016e0000047ab9 */ /* 0x000fe40000000a00 */
[----:B------:R-:W-:-:S04]  /*5340*/  ISETP.NE.U32.AND P0, PT, RZ, UR4, PT ;  /* 0x00000004ff007c0c */ /* 0x000fc8000bf05070 */
[----:B------:R-:W-:-:S13]  /*5350*/  ISETP.NE.AND.EX P0, PT, RZ, UR5, PT, P0 ;  /* 0x00000005ff007c0c */ /* 0x000fda000bf05300 */
[----:B------:R-:W-:Y:S05]  /*5360*/  @!P0 BRA `(.L_x_61) ;  /* 0x0000000000148947 */ /* 0x000fea0003800000 */
[----:B-123--:R-:W-:-:S04]  /*5370*/  LEA R4, P0, R18, UR4, 0x3 ;  /* 0x0000000412047c11 */ /* 0x00efc8000f8018ff */
[----:B------:R-:W-:-:S06]  /*5380*/  LEA.HI.X R5, R18, UR5, R19, 0x3, P0 ;  /* 0x0000000512057c11 */ /* 0x000fcc00080f1c13 */
[----:B------:R-:W2:Y:S04]  /*5390*/  LDG.E.64 R4, desc[UR38][R4.64] ;  /* 0x0000002604047981 */ /* 0x000ea8000c1e1b00 */
[----:B--2---:R1:W5:Y:S01]  /*53a0*/  LD.E R3, desc[UR38][R4.64] ;  /* 0x0000002604037980 */ /* 0x004362000c101900 */
[----:B------:R-:W-:Y:S05]  /*53b0*/  BRA `(.L_x_62) ;  /* 0x0000000000307947 */ /* 0x000fea0003800000 */
.L_x_61:
[----:B------:R-:W-:Y:S02]  /*53c0*/  ULDC.64 UR4, c[0x0][0x5b0] ;  /* 0x00016c0000047ab9 */ /* 0x000fe40000000a00 */
[----:B------:R-:W-:-:S04]  /*53d0*/  ISETP.NE.U32.AND P0, PT, RZ, UR4, PT ;  /* 0x00000004ff007c0c */ /* 0x000fc8000bf05070 */
[----:B------:R-:W-:-:S13]  /*53e0*/  ISETP.NE.AND.EX P0, PT, RZ, UR5, PT, P0 ;  /* 0x00000005ff007c0c */ /* 0x000fda000bf05300 */
[----:B------:R-:W-:Y:S05]  /*53f0*/  @!P0 BRA `(.L_x_63) ;  /* 0x0000000000188947 */ /* 0x000fea0003800000 */
[----:B-123--:R-:W1:Y:S01]  /*5400*/  LDC.64 R4, c[0x0][0x5b0] ;  /* 0x00016c00ff047b82 */ /* 0x00ee620000000a00 */
[----:B------:R-:W-:Y:S02]  /*5410*/  ULDC UR4, c[0x0][0x5c0] ;  /* 0x0001700000047ab9 */ /* 0x000fe40000000800 */
[----:B------:R-:W-:-:S04]  /*5420*/  IMAD R3, R18, UR4, RZ ;  /* 0x0000000412037c24 */ /* 0x000fc8000f8e02ff */
[----:B-1----:R-:W-:-:S05]  /*5430*/  IMAD.WIDE R4, R3, 0x4, R4 ;  /* 0x0000000403047825 */ /* 0x002fca00078e0204 */
[----:B------:R2:W5:Y:S01]  /*5440*/  LDG.E R3, desc[UR38][R4.64] ;  /* 0x0000002604037981 */ /* 0x000562000c1e1900 */
[----:B------:R-:W-:Y:S05]  /*5450*/  BRA `(.L_x_62) ;  /* 0x0000000000087947 */ /* 0x000fea0003800000 */
.L_x_63:
[----:B------:R-:W-:Y:S02]  /*5460*/  ULDC UR4, c[0x0][0x5a8] ;  /* 0x00016a0000047ab9 */ /* 0x000fe40000000800 */
[----:B-1----:R-:W-:-:S07]  /*5470*/  IMAD.U32 R3, RZ, RZ, UR4 ;  /* 0x00000004ff037e24 */ /* 0x002fce000f8e00ff */
.L_x_62:
[----:B------:R-:W-:Y:S01]  /*5480*/  ISETP.GT.U32.AND P0, PT, R153, 0x3e, PT ;  /* 0x0000003e9900780c */ /* 0x000fe20003f04070 */
[----:B------:R-:W-:Y:S01]  /*5490*/  BSSY B0, `(.L_x_64) ;  /* 0x0000007000007945 */ /* 0x000fe20003800000 */
[----:B------:R-:W-:-:S11]  /*54a0*/  PRMT R8, RZ, 0x7610, R8 ;  /* 0x00007610ff087816 */ /* 0x000fd60000000008 */
[----:B------:R-:W-:Y:S05]  /*54b0*/  @P0 BRA `(.L_x_65) ;  /* 0x0000000000100947 */ /* 0x000fea0003800000 */
[----:B------:R-:W-:-:S03]  /*54c0*/  UMOV UR4, 0xffffffff ;  /* 0xffffffff00047882 */ /* 0x000fc60000000000 */
[----:B------:R-:W-:Y:S05]  /*54d0*/  BRA.DIV UR4, `(.L_x_66) ;  /* 0x0000009604f07947 */ /* 0x000fea000b800000 */
[----:B------:R-:W-:-:S13]  /*54e0*/  ELECT P6, URZ, PT ;  /* 0x00000000003f782f */ /* 0x000fda00038c0000 */
.L_x_287:
[----:B------:R-:W-:-:S07]  /*54f0*/  SEL R8, RZ, 0x1, !P6 ;  /* 0x00000001ff087807 */ /* 0x000fce0007000000 */
.L_x_65:
[----:B------:R-:W-:Y:S05]  /*5500*/  BSYNC B0 ;  /* 0x0000000000007941 */ /* 0x000fea0003800000 */
.L_x_64:
[----:B-123--:R-:W-:-:S05]  /*5510*/  IMAD.U32 R4, RZ, RZ, UR56 ;  /* 0x00000038ff047e24 */ /* 0x00efca000f8e00ff */
[----:B------:R-:W-:-:S13]  /*5520*/  ISETP.NE.AND P0, PT, R4, 0x3, PT ;  /* 0x000000030400780c */ /* 0x000fda0003f05270 */
[----:B------:R-:W-:Y:S05]  /*5530*/  @!P0 BRA `(.L_x_67) ;  /* 0x0000000000048947 */ /* 0x000fea0003800000 */
[----:B------:R-:W-:Y:S01]  /*5540*/  BPT.TRAP 0x1 ;  /* 0x000000040000795c */ /* 0x000fe20000300000 */
.L_x_67:
[----:B------:R-:W-:Y:S01]  /*5550*/  SHF.L.U32 R16, RZ, 0x1f, RZ ;  /* 0x0000001fff107819 */ /* 0x000fe200000006ff */
[----:B------:R-:W-:Y:S01]  /*5560*/  IMAD.MOV.U32 R4, RZ, RZ, RZ ;  /* 0x000000ffff047224 */ /* 0x000fe200078e00ff */
[----:B-----5:R-:W-:Y:S02]  /*5570*/  FSETP.NEU.AND P1, PT, R0, RZ, PT ;  /* 0x000000ff0000720b */ /* 0x020fe40003f2d000 */
[----:B------:R-:W1:Y:S11]  /*5580*/  SYNCS.PHASECHK.TRANS64.TRYWAIT P2, [UR50+0x38550], R16 ;  /* 0x03855010ff0075a7 */ /* 0x000e760008040172 */
[----:B------:R-:W-:Y:S01]  /*5590*/  @P1 LEA R12, R152, UR50, 0x1 ;  /* 0x00000032980c1c11 */ /* 0x000fe2000f8e08ff */
[----:B-1----:R-:W-:Y:S06]  /*55a0*/  @!P2 BRA `(.L_x_68) ;  /* 0x0000009400d4a947 */ /* 0x002fec0003800000 */
.L_x_288:
[----:B------:R-:W-:Y:S05]  /*55b0*/  @P1 WARPSYNC.ALL ;  /* 0x0000000000001948 */ /* 0x000fea0003800000 */
[----:B-1----:R-:W1:Y:S01]  /*55c0*/  @P1 LDSM.16.MT88.4 R4, [R12+0x34000] ;  /* 0x034000000c04183b */ /* 0x002e620000004200 */
[----:B------:R-:W-:Y:S01]  /*55d0*/  PRMT R8, R8, 0x9910, RZ ;  /* 0x0000991008087816 */ /* 0x000fe200000000ff */
[----:B------:R-:W-:Y:S01]  /*55e0*/  BSSY B0, `(.L_x_69) ;  /* 0x000000d000007945 */ /* 0x000fe20003800000 */
[-C--:B------:R-:W-:Y:S01]  /*55f0*/  FMUL R88, R88, R3.reuse ;  /* 0x0000000358587220 */ /* 0x080fe20000400000 */
[-C--:B------:R-:W-:Y:S01]  /*5600*/  FMUL R14, R89, R3.reuse ;  /* 0x00000003590e7220 */ /* 0x080fe20000400000 */
[----:B------:R-:W-:Y:S01]  /*5610*/  ISETP.NE.AND P2, PT, R8, RZ, PT ;  /* 0x000000ff0800720c */ /* 0x000fe20003f45270 */
[----:B------:R-:W-:Y:S01]  /*5620*/  FMUL R90, R90, R3 ;  /* 0x000000035a5a7220 */ /* 0x000fe20000400000 */
[----:B------:R2:W3:Y:S01]  /*5630*/  @P1 LDSM.16.MT88.4 R8, [R12+0x34800] ;  /* 0x034800000c08183b */ /* 0x0004e20000004200 */
[----:B-1----:R-:W-:-:S02]  /*5640*/  HADD2.F32 R13, -RZ, R4.H0_H0 ;  /* 0x20000004ff0d7230 */ /* 0x002fc40000004100 */
[----:B------:R-:W-:Y:S01]  /*5650*/  HADD2.F32 R15, -RZ, R4.H1_H1 ;  /* 0x30000004ff0f7230 */ /* 0x000fe20000004100 */
[----:B--2---:R-:W-:Y:S07]  /*5660*/  @P1 BRA `(.L_x_70) ;  /* 0x0000000000101947 */ /* 0x004fee0003800000 */
[----:B------:R-:W-:Y:S01]  /*5670*/  IMAD.MOV.U32 R5, RZ, RZ, RZ ;  /* 0x000000ffff057224 */ /* 0x000fe200078e00ff */
[----:B------:R-:W-:Y:S02]  /*5680*/  CS2R R6, SRZ ;  /* 0x0000000000067805 */ /* 0x000fe4000001ff00 */
[----:B---3--:R-:W-:Y:S02]  /*5690*/  CS2R R8, SRZ ;  /* 0x0000000000087805 */ /* 0x008fe4000001ff00 */
[----:B------:R-:W-:-:S07]  /*56a0*/  CS2R R10, SRZ ;  /* 0x00000000000a7805 */ /* 0x000fce000001ff00 */
.L_x_70:
[----:B------:R-:W-:Y:S05]  /*56b0*/  BSYNC B0 ;  /* 0x0000000000007941 */ /* 0x000fea0003800000 */
.L_x_69:
[--C-:B------:R-:W-:Y:S02]  /*56c0*/  HADD2.F32 R17, -RZ, R5.reuse.H0_H0 ;  /* 0x20000005ff117230 */ /* 0x100fe40000004100 */
[----:B------:R-:W-:Y:S01]  /*56d0*/  FMUL R18, R91, R3 ;  /* 0x000000035b127220 */ /* 0x000fe20000400000 */
[----:B------:R-:W-:Y:S02]  /*56e0*/  HADD2.F32 R19, -RZ, R5.H1_H1 ;  /* 0x30000005ff137230 */ /* 0x000fe40000004100 */
[-C--:B------:R-:W-:Y:S01]  /*56f0*/  FFMA R12, R13, R0.reuse, R88 ;  /* 0x000000000d0c7223 */ /* 0x080fe20000000058 */
[-C--:B------:R-:W-:Y:S01]  /*5700*/  FFMA R21, R15, R0.reuse, R14 ;  /* 0x000000000f157223 */ /* 0x080fe2000000000e */
[-C--:B------:R-:W-:Y:S01]  /*5710*/  FFMA R90, R17, R0.reuse, R90 ;  /* 0x00000000115a7223 */ /* 0x080fe2000000005a */
[--C-:B------:R-:W-:Y:S02]  /*5720*/  HADD2.F32 R13, -RZ, R6.reuse.H0_H0 ;  /* 0x20000006ff0d7230 */ /* 0x100fe40000004100 */
[----:B------:R-:W-:Y:S01]  /*5730*/  FFMA R89, R19, R0, R18 ;  /* 0x0000000013597223 */ /* 0x000fe20000000012 */
[----:B------:R-:W-:-:S02]  /*5740*/  HADD2.F32 R15, -RZ, R6.H1_H1 ;  /* 0x30000006ff0f7230 */ /* 0x000fc40000004100 */
[-C--:B------:R-:W-:Y:S01]  /*5750*/  FMUL R92, R92, R3.reuse ;  /* 0x000000035c5c7220 */ /* 0x080fe20000400000 */
[-C--:B------:R-:W-:Y:S01]  /*5760*/  FMUL R18, R93, R3.reuse ;  /* 0x000000035d127220 */ /* 0x080fe20000400000 */
[--C-:B------:R-:W-:Y:S02]  /*5770*/  HADD2.F32 R17, -RZ, R7.reuse.H0_H0 ;  /* 0x20000007ff117230 */ /* 0x100fe40000004100 */
[-C--:B------:R-:W-:Y:S01]  /*5780*/  FMUL R94, R94, R3.reuse ;  /* 0x000000035e5e7220 */ /* 0x080fe20000400000 */
[----:B------:R-:W-:Y:S02]  /*5790*/  HADD2.F32 R19, -RZ, R7.H1_H1 ;  /* 0x30000007ff137230 */ /* 0x000fe40000004100 */
[----:B------:R-:W-:Y:S01]  /*57a0*/  FMUL R20, R95, R3 ;  /* 0x000000035f147220 */ /* 0x000fe20000400000 */
[-C--:B------:R-:W-:Y:S01]  /*57b0*/  FFMA R14, R13, R0.reuse, R92 ;  /* 0x000000000d0e7223 */ /* 0x080fe2000000005c */
[-C--:B------:R-:W-:Y:S01]  /*57c0*/  FFMA R91, R15, R0.reuse, R18 ;  /* 0x000000000f5b7223 */ /* 0x080fe20000000012 */
[-C--:B------:R-:W-:Y:S01]  /*57d0*/  FFMA R94, R17, R0.reuse, R94 ;  /* 0x00000000115e7223 */ /* 0x080fe2000000005e */
[----:B------:R-:W-:Y:S01]  /*57e0*/  FFMA R93, R19, R0, R20 ;  /* 0x00000000135d7223 */ /* 0x000fe20000000014 */
[----:B---3--:R-:W-:-:S02]  /*57f0*/  HADD2.F32 R13, -RZ, R8.H0_H0 ;  /* 0x20000008ff0d7230 */ /* 0x008fc40000004100 */
[-C--:B------:R-:W-:Y:S01]  /*5800*/  FMUL R96, R96, R3.reuse ;  /* 0x0000000360607220 */ /* 0x080fe20000400000 */
[----:B------:R-:W-:Y:S02]  /*5810*/  HADD2.F32 R15, -RZ, R8.H1_H1 ;  /* 0x30000008ff0f7230 */ /* 0x000fe40000004100 */
        /* <DEDUP_REMOVED lines=9> */
[----:B------:R-:W-:-:S02]  /*58b0*/  HADD2.F32 R13, -RZ, R10.H0_H0 ;  /* 0x2000000aff0d7230 */ /* 0x000fc40000004100 */
        /* <DEDUP_REMOVED lines=11> */
[----:B------:R-:W-:Y:S01]  /*5970*/  F2FP.F16.F32.PACK_AB R97, R97, R98 ;  /* 0x000000626161723e */ /* 0x000fe200000000ff */
[----:B------:R-:W-:Y:S05]  /*5980*/  WARPSYNC.ALL ;  /* 0x0000000000007948 */ /* 0x000fea0003800000 */
[----:B------:R-:W-:Y:S01]  /*5990*/  F2FP.F16.F32.PACK_AB R98, R99, R100 ;  /* 0x000000646362723e */ /* 0x000fe200000000ff */
[----:B------:R-:W-:Y:S01]  /*59a0*/  BSSY B0, `(.L_x_71) ;  /* 0x0000016000007945 */ /* 0x000fe20003800000 */
[----:B------:R-:W-:-:S02]  /*59b0*/  F2FP.F16.F32.PACK_AB R99, R20, R17 ;  /* 0x000000111463723e */ /* 0x000fc400000000ff */
[----:B------:R-:W-:Y:S02]  /*59c0*/  F2FP.F16.F32.PACK_AB R12, R21, R12 ;  /* 0x0000000c150c723e */ /* 0x000fe400000000ff */
[----:B------:R-:W-:Y:S02]  /*59d0*/  F2FP.F16.F32.PACK_AB R13, R89, R90 ;  /* 0x0000005a590d723e */ /* 0x000fe400000000ff */
[----:B------:R-:W-:Y:S02]  /*59e0*/  F2FP.F16.F32.PACK_AB R14, R91, R14 ;  /* 0x0000000e5b0e723e */ /* 0x000fe400000000ff */
[----:B------:R-:W-:Y:S02]  /*59f0*/  F2FP.F16.F32.PACK_AB R15, R93, R94 ;  /* 0x0000005e5d0f723e */ /* 0x000fe400000000ff */
[----:B------:R-:W-:Y:S02]  /*5a00*/  LEA R17, R152, UR50, 0x1 ;  /* 0x0000003298117c11 */ /* 0x000fe4000f8e08ff */
[----:B------:R-:W-:-:S03]  /*5a10*/  F2FP.F16.F32.PACK_AB R96, R95, R96 ;  /* 0x000000605f60723e */ /* 0x000fc600000000ff */
[----:B------:R1:W-:Y:S04]  /*5a20*/  STSM.16.MT88.4 [R17+0x34000], R12 ;  /* 0x0340000c11007844 */ /* 0x0003e80000004200 */
[----:B------:R1:W-:Y:S01]  /*5a30*/  STSM.16.MT88.4 [R17+0x34800], R96 ;  /* 0x0348006011007844 */ /* 0x0003e20000004200 */
[----:B------:R-:W-:Y:S01]  /*5a40*/  @!PT LDS RZ, [RZ] ;  /* 0x00000000fffff984 */ /* 0x000fe20000000800 */
[----:B------:R-:W-:Y:S01]  /*5a50*/  @!PT LDS RZ, [RZ] ;  /* 0x00000000fffff984 */ /* 0x000fe20000000800 */
[----:B------:R-:W-:Y:S01]  /*5a60*/  @!PT LDS RZ, [RZ] ;  /* 0x00000000fffff984 */ /* 0x000fe20000000800 */
[----:B------:R-:W-:Y:S01]  /*5a70*/  @!PT LDS RZ, [RZ] ;  /* 0x00000000fffff984 */ /* 0x000fe20000000800 */
[----:B------:R2:W-:Y:S06]  /*5a80*/  MEMBAR.ALL.CTA ;  /* 0x0000000000007992 */ /* 0x0005ec0000008000 */
[----:B--2---:R-:W2:Y:S02]  /*5a90*/  FENCE.VIEW.ASYNC.S ;  /* 0x00000000000073c6 */ /* 0x004ea40000000000 */
[----:B--2---:R-:W-:Y:S06]  /*5aa0*/  BAR.SYNC.DEFER_BLOCKING 0x1, 0x80 ;  /* 0x0042000000007b1d */ /* 0x004fec0000010000 */
[----:B------:R-:W-:Y:S05]  /*5ab0*/  @!P2 BRA `(.L_x_72) ;  /* 0x000000000010a947 */ /* 0x000fea0003800000 */
[----:B------:R-:W-:-:S09]  /*5ac0*/  UIADD3 UR44, UR50, 0x34000, URZ ;  /* 0x00034000322c7890 */ /* 0x000fd2000fffe03f */
[----:B------:R2:W-:Y:S01]  /*5ad0*/  UTMASTG.2D [UR44], [UR36] ;  /* 0x0000002c240073b5 */ /* 0x0005e20008008000 */
[----:B------:R0:W-:Y:S01]  /*5ae0*/  UTMACMDFLUSH ;  /* 0x00000000000079b7 */ /* 0x0001e20000000000 */
[----:B--2---:R-:W-:-:S04]  /*5af0*/  DEPBAR.LE SB0, 0x1 ;  /* 0x000080400000791a */ /* 0x004fc80000000000 */
.L_x_72:
[----:B------:R-:W-:Y:S05]  /*5b00*/  BSYNC B0 ;  /* 0x0000000000007941 */ /* 0x000fea0003800000 */
.L_x_71:
[----:B------:R-:W-:Y:S06]  /*5b10*/  BAR.SYNC.DEFER_BLOCKING 0x1, 0x80 ;  /* 0x0042000000007b1d */ /* 0x000fec0000010000 */
[----:B------:R-:W-:Y:S05]  /*5b20*/  @!P0 BRA `(.L_x_73) ;  /* 0x0000000000048947 */ /* 0x000fea0003800000 */
[----:B------:R-:W-:Y:S01]  /*5b30*/  BPT.TRAP 0x1 ;  /* 0x000000040000795c */ /* 0x000fe20000300000 */
.L_x_73:
[----:B------:R-:W2:Y:S02]  /*5b40*/  SYNCS.PHASECHK.TRANS64.TRYWAIT P3, [UR50+0x38558], R16 ;  /* 0x03855810ff0075a7 */ /* 0x000ea40008060172 */
[----:B--2---:R-:W-:Y:S05]  /*5b50*/  @!P3 BRA `(.L_x_74) ;  /* 0x000000900080b947 */ /* 0x004fea0003800000 */
.L_x_289:
[----:B------:R-:W-:Y:S05]  /*5b60*/  @P1 WARPSYNC.ALL ;  /* 0x0000000000001948 */ /* 0x000fea0003800000 */
[----:B------:R-:W2:Y:S01]  /*5b70*/  @P1 LDSM.16.MT88.4 R4, [R17+0x35000] ;  /* 0x035000001104183b */ /* 0x000ea20000004200 */
[-C--:B-1----:R-:W-:Y:S01]  /*5b80*/  FMUL R13, R24, R3.reuse ;  /* 0x00000003180d7220 */ /* 0x082fe20000400000 */
[-C--:B------:R-:W-:Y:S01]  /*5b90*/  FMUL R25, R25, R3.reuse ;  /* 0x0000000319197220 */ /* 0x080fe20000400000 */
[-C--:B------:R-:W-:Y:S01]  /*5ba0*/  FMUL R15, R26, R3.reuse ;  /* 0x000000031a0f7220 */ /* 0x080fe20000400000 */
[----:B------:R-:W1:Y:S01]  /*5bb0*/  @P1 LDSM.16.MT88.4 R8, [R17+0x35800] ;  /* 0x035800001108183b */ /* 0x000e620000004200 */
[-C--:B------:R-:W-:Y:S01]  /*5bc0*/  FMUL R27, R27, R3.reuse ;  /* 0x000000031b1b7220 */ /* 0x080fe20000400000 */
[-C--:B------:R-:W-:Y:S01]  /*5bd0*/  FMUL R19, R28, R3.reuse ;  /* 0x000000031c137220 */ /* 0x080fe20000400000 */
[-C--:B------:R-:W-:Y:S01]  /*5be0*/  FMUL R29, R29, R3.reuse ;  /* 0x000000031d1d7220 */ /* 0x080fe20000400000 */
[-C--:B------:R-:W-:Y:S01]  /*5bf0*/  FMUL R21, R30, R3.reuse ;  /* 0x000000031e157220 */ /* 0x080fe20000400000 */
[-C--:B------:R-:W-:Y:S01]  /*5c00*/  FMUL R31, R31, R3.reuse ;  /* 0x000000031f1f7220 */ /* 0x080fe20000400000 */
[-C--:B------:R-:W-:Y:S01]  /*5c10*/  FMUL R33, R33, R3.reuse ;  /* 0x0000000321217220 */ /* 0x080fe20000400000 */
[-C--:B------:R-:W-:Y:S01]  /*5c20*/  FMUL R35, R35, R3.reuse ;  /* 0x0000000323237220 */ /* 0x080fe20000400000 */
[-C--:B------:R-:W-:Y:S01]  /*5c30*/  FMUL R37, R37, R3.reuse ;  /* 0x0000000325257220 */ /* 0x080fe20000400000 */
[----:B------:R-:W-:Y:S01]  /*5c40*/  FMUL R39, R39, R3 ;  /* 0x0000000327277220 */ /* 0x000fe20000400000 */
[----:B------:R-:W-:Y:S05]  /*5c50*/  WARPSYNC.ALL ;  /* 0x0000000000007948 */ /* 0x000fea0003800000 */
[----:B------:R-:W-:Y:S01]  /*5c60*/  BSSY B0, `(.L_x_75) ;  /* 0x000003d000007945 */ /* 0x000fe20003800000 */
[----:B--2---:R-:W-:-:S02]  /*5c70*/  HADD2.F32 R12, -RZ, R4.H0_H0 ;  /* 0x20000004ff0c7230 */ /* 0x004fc40000004100 */
[----:B------:R-:W-:Y:S02]  /*5c80*/  HADD2.F32 R14, -RZ, R4.H1_H1 ;  /* 0x30000004ff0e7230 */ /* 0x000fe40000004100 */
[--C-:B------:R-:W-:Y:S02]  /*5c90*/  HADD2.F32 R18, -RZ, R5.reuse.H0_H0 ;  /* 0x20000005ff127230 */ /* 0x100fe40000004100 */
[-C--:B------:R-:W-:Y:S01]  /*5ca0*/  FFMA R13, R12, R0.reuse, R13 ;  /* 0x000000000c0d7223 */ /* 0x080fe2000000000d */
[----:B------:R-:W-:Y:S02]  /*5cb0*/  HADD2.F32 R20, -RZ, R5.H1_H1 ;  /* 0x30000005ff147230 */ /* 0x000fe40000004100 */
[-C--:B------:R-:W-:Y:S01]  /*5cc0*/  FFMA R12, R14, R0.reuse, R25 ;  /* 0x000000000e0c7223 */ /* 0x080fe20000000019 */
[----:B------:R-:W-:Y:S02]  /*5cd0*/  HADD2.F32 R24, -RZ, R7.H0_H0 ;  /* 0x20000007ff187230 */ /* 0x000fe40000004100 */
[----:B------:R-:W-:Y:S01]  /*5ce0*/  FFMA R15, R18, R0, R15 ;  /* 0x00000000120f7223 */ /* 0x000fe2000000000f */
[----:B------:R-:W-:-:S02]  /*5cf0*/  HADD2.F32 R18, -RZ, R6.H0_H0 ;  /* 0x20000006ff127230 */ /* 0x000fc40000004100 */
[-C--:B------:R-:W-:Y:S01]  /*5d00*/  FFMA R14, R20, R0.reuse, R27 ;  /* 0x00000000140e7223 */ /* 0x080fe2000000001b */
[----:B------:R-:W-:Y:S02]  /*5d10*/  HADD2.F32 R20, -RZ, R6.H1_H1 ;  /* 0x30000006ff147230 */ /* 0x000fe40000004100 */
[-C--:B------:R-:W-:Y:S01]  /*5d20*/  FFMA R21, R24, R0.reuse, R21 ;  /* 0x0000000018157223 */ /* 0x080fe20000000015 */
[----:B------:R-:W-:Y:S02]  /*5d30*/  HADD2.F32 R26, -RZ, R7.H1_H1 ;  /* 0x30000007ff1a7230 */ /* 0x000fe40000004100 */
[-C--:B------:R-:W-:Y:S01]  /*5d40*/  FFMA R19, R18, R0.reuse, R19 ;  /* 0x0000000012137223 */ /* 0x080fe20000000013 */
[--C-:B-1----:R-:W-:Y:S02]  /*5d50*/  HADD2.F32 R24, -RZ, R8.reuse.H0_H0 ;  /* 0x20000008ff187230 */ /* 0x102fe40000004100 */
[-C--:B------:R-:W-:Y:S01]  /*5d60*/  FFMA R18, R20, R0.reuse, R29 ;  /* 0x0000000014127223 */ /* 0x080fe2000000001d */
[----:B------:R-:W-:Y:S01]  /*5d70*/  FMUL R25, R32, R3 ;  /* 0x0000000320197220 */ /* 0x000fe20000400000 */
[----:B------:R-:W-:Y:S01]  /*5d80*/  FFMA R20, R26, R0, R31 ;  /* 0x000000001a147223 */ /* 0x000fe2000000001f */
[----:B------:R-:W-:-:S02]  /*5d90*/  HADD2.F32 R26, -RZ, R8.H1_H1 ;  /* 0x30000008ff1a7230 */ /* 0x000fc40000004100 */
[-C--:B------:R-:W-:Y:S01]  /*5da0*/  FMUL R27, R34, R3.reuse ;  /* 0x00000003221b7220 */ /* 0x080fe20000400000 */
[--C-:B------:R-:W-:Y:S02]  /*5db0*/  HADD2.F32 R28, -RZ, R9.reuse.H0_H0 ;  /* 0x20000009ff1c7230 */ /* 0x100fe40000004100 */
[-C--:B------:R-:W-:Y:S01]  /*5dc0*/  FFMA R25, R24, R0.reuse, R25 ;  /* 0x0000000018197223 */ /* 0x080fe20000000019 */
[----:B------:R-:W-:Y:S02]  /*5dd0*/  HADD2.F32 R30, -RZ, R9.H1_H1 ;  /* 0x30000009ff1e7230 */ /* 0x000fe40000004100 */
[-C--:B------:R-:W-:Y:S01]  /*5de0*/  FFMA R24, R26, R0.reuse, R33 ;  /* 0x000000001a187223 */ /* 0x080fe20000000021 */
[----:B------:R-:W-:Y:S01]  /*5df0*/  FMUL R29, R36, R3 ;  /* 0x00000003241d7220 */ /* 0x000fe20000400000 */
[-C--:B------:R-:W-:Y:S01]  /*5e00*/  FFMA R27, R28, R0.reuse, R27 ;  /* 0x000000001c1b7223 */ /* 0x080fe2000000001b */
[--C-:B------:R-:W-:Y:S02]  /*5e10*/  HADD2.F32 R28, -RZ, R10.reuse.H0_H0 ;  /* 0x2000000aff1c7230 */ /* 0x100fe40000004100 */
[----:B------:R-:W-:Y:S01]  /*5e20*/  FFMA R26, R30, R0, R35 ;  /* 0x000000001e1a7223 */ /* 0x000fe20000000023 */
[----:B------:R-:W-:-:S02]  /*5e30*/  HADD2.F32 R30, -RZ, R10.H1_H1 ;  /* 0x3000000aff1e7230 */ /* 0x000fc40000004100 */
[----:B------:R-:W-:Y:S01]  /*5e40*/  FMUL R31, R38, R3 ;  /* 0x00000003261f7220 */ /* 0x000fe20000400000 */
[--C-:B------:R-:W-:Y:S02]  /*5e50*/  HADD2.F32 R32, -RZ, R11.reuse.H0_H0 ;  /* 0x2000000bff207230 */ /* 0x100fe40000004100 */
[-C--:B------:R-:W-:Y:S01]  /*5e60*/  FFMA R29, R28, R0.reuse, R29 ;  /* 0x000000001c1d7223 */ /* 0x080fe2000000001d */
[----:B------:R-:W-:Y:S02]  /*5e70*/  HADD2.F32 R34, -RZ, R11.H1_H1 ;  /* 0x3000000bff227230 */ /* 0x000fe40000004100 */
[-C--:B------:R-:W-:Y:S01]  /*5e80*/  FFMA R28, R30, R0.reuse, R37 ;  /* 0x000000001e1c7223 */ /* 0x080fe20000000025 */
[----:B------:R-:W-:Y:S01]  /*5e90*/  F2FP.F16.F32.PACK_AB R12, R12, R13 ;  /* 0x0000000d0c0c723e */ /* 0x000fe200000000ff */
[-C--:B------:R-:W-:Y:S01]  /*5ea0*/  FFMA R31, R32, R0.reuse, R31 ;  /* 0x00000000201f7223 */ /* 0x080fe2000000001f */
[----:B------:R-:W-:Y:S01]  /*5eb0*/  F2FP.F16.F32.PACK_AB R13, R14, R15 ;  /* 0x0000000f0e0d723e */ /* 0x000fe200000000ff */
[----:B------:R-:W-:Y:S01]  /*5ec0*/  FFMA R30, R34, R0, R39 ;  /* 0x00000000221e7223 */ /* 0x000fe20000000027 */
[----:B------:R-:W-:-:S02]  /*5ed0*/  F2FP.F16.F32.PACK_AB R24, R24, R25 ;  /* 0x000000191818723e */ /* 0x000fc400000000ff */
[----:B------:R-:W-:Y:S02]  /*5ee0*/  F2FP.F16.F32.PACK_AB R14, R18, R19 ;  /* 0x00000013120e723e */ /* 0x000fe400000000ff */
[----:B------:R-:W-:Y:S02]  /*5ef0*/  F2FP.F16.F32.PACK_AB R15, R20, R21 ;  /* 0x00000015140f723e */ /* 0x000fe400000000ff */
[----:B------:R-:W-:Y:S02]  /*5f00*/  F2FP.F16.F32.PACK_AB R25, R26, R27 ;  /* 0x0000001b1a19723e */ /* 0x000fe400000000ff */
[----:B------:R-:W-:Y:S01]  /*5f10*/  F2FP.F16.F32.PACK_AB R26, R28, R29 ;  /* 0x0000001d1c1a723e */ /* 0x000fe200000000ff */
[----:B------:R1:W-:Y:S01]  /*5f20*/  STSM.16.MT88.4 [R17+0x35000], R12 ;  /* 0x0350000c11007844 */ /* 0x0003e20000004200 */
[----:B------:R-:W-:-:S05]  /*5f30*/  F2FP.F16.F32.PACK_AB R27, R30, R31 ;  /* 0x0000001f1e1b723e */ /* 0x000fca00000000ff */
        /* <DEDUP_REMOVED lines=9> */
[----:B------:R-:W-:Y:S02]  /*5fd0*/  UIADD3 UR5, UR45, 0x40, URZ ;  /* 0x000000402d057890 */ /* 0x000fe4000fffe03f */
[----:B------:R-:W-:Y:S01]  /*5fe0*/  UIADD3 UR4, UR50, 0x35000, URZ ;  /* 0x0003500032047890 */ /* 0x000fe2000fffe03f */
[----:B------:R-:W-:-:S08]  /*5ff0*/  UMOV UR6, UR46 ;  /* 0x0000002e00067c82 */ /* 0x000fd00008000000 */
[----:B------:R2:W-:Y:S01]  /*6000*/  UTMASTG.2D [UR4], [UR36] ;  /* 0x00000004240073b5 */ /* 0x0005e20008008000 */
[----:B------:R0:W-:Y:S01]  /*6010*/  UTMACMDFLUSH ;  /* 0x00000000000079b7 */ /* 0x0001e20000000000 */
[----:B--2---:R-:W-:-:S04]  /*6020*/  DEPBAR.LE SB0, 0x1 ;  /* 0x000080400000791a */ /* 0x004fc80000000000 */
.L_x_76:
[----:B------:R-:W-:Y:S05]  /*6030*/  BSYNC B0 ;  /* 0x0000000000007941 */ /* 0x000fea0003800000 */
.L_x_75:
[----:B------:R-:W-:Y:S06]  /*6040*/  BAR.SYNC.DEFER_BLOCKING 0x1, 0x80 ;  /* 0x0042000000007b1d */ /* 0x000fec0000010000 */
[----:B------:R-:W-:Y:S05]  /*6050*/  @!P0 BRA `(.L_x_77) ;  /* 0x0000000000048947 */ /* 0x000fea0003800000 */
[----:B------:R-:W-:Y:S01]  /*6060*/  BPT.TRAP 0x1 ;  /* 0x000000040000795c */ /* 0x000fe20000300000 */
.L_x_77:
[----:B------:R-:W-:-:S04]  /*6070*/  UIADD3 UR4, UR50, 0x38570, URZ ;  /* 0x0003857032047890 */ /* 0x000fc8000fffe03f */
[----:B------:R-:W-:-:S09]  /*6080*/  UPRMT UR8, UR58, 0x654, UR4 ;  /* 0x000006543a087896 */ /* 0x000fd20008000004 */
[----:B------:R-:W-:Y:S01]  /*6090*/  SYNCS.ARRIVE.TRANS64.RED.A1T0 RZ, [UR8], RZ ;  /* 0x000000ffffff79a7 */ /* 0x000fe20008100408 */
[----:B------:R-:W-:Y:S05]  /*60a0*/  @!P0 BRA `(.L_x_78) ;  /* 0x0000000000048947 */ /* 0x000fea0003800000 */
[----:B------:R-:W-:Y:S01]  /*60b0*/  BPT.TRAP 0x1 ;  /* 0x000000040000795c */ /* 0x000fe20000300000 */
.L_x_78:
[----:B------:R-:W2:Y:S02]  /*60c0*/  SYNCS.PHASECHK.TRANS64.TRYWAIT P3, [UR50+0x38560], R16 ;  /* 0x03856010ff0075a7 */ /* 0x000ea40008060172 */
[----:B--2---:R-:W-:Y:S05]  /*60d0*/  @!P3 BRA `(.L_x_79) ;  /* 0x0000008c0038b947 */ /* 0x004fea0003800000 */
.L_x_290:
        /* <DEDUP_REMOVED lines=35> */
[----:B-1----:R-:W-:Y:S02]  /*6310*/  HADD2.F32 R24, -RZ, R8.H0_H0 ;  /* 0x20000008ff187230 */ /* 0x002fe40000004100 */
[----:B------:R-:W-:Y:S01]  /*6320*/  FFMA R18, R20, R0, R109 ;  /* 0x0000000014127223 */ /* 0x000fe2000000006d */
[----:B------:R-:W-:-:S02]  /*6330*/  HADD2.F32 R28, -RZ, R9.H0_H0 ;  /* 0x20000009ff1c7230 */ /* 0x000fc40000004100 */
[-C--:B------:R-:W-:Y:S01]  /*6340*/  FFMA R20, R26, R0.reuse, R111 ;  /* 0x000000001a147223 */ /* 0x080fe2000000006f */
[----:B------:R-:W-:Y:S02]  /*6350*/  HADD2.F32 R26, -RZ, R8.H1_H1 ;  /* 0x30000008ff1a7230 */ /* 0x000fe40000004100 */
        /* <DEDUP_REMOVED lines=37> */
.L_x_81:
[----:B------:R-:W-:Y:S05]  /*65b0*/  BSYNC B0 ;  /* 0x0000000000007941 */ /* 0x000fea0003800000 */
.L_x_80:
[----:B------:R-:W-:Y:S06]  /*65c0*/  BAR.SYNC.DEFER_BLOCKING 0x1, 0x80 ;  /* 0x0042000000007b1d */ /* 0x000fec0000010000 */
[----:B------:R-:W-:Y:S05]  /*65d0*/  @!P0 BRA `(.L_x_82) ;  /* 0x0000000000048947 */ /* 0x000fea0003800000 */
[----:B------:R-:W-:Y:S01]  /*65e0*/  BPT.TRAP 0x1 ;  /* 0x000000040000795c */ /* 0x000fe20000300000 */
.L_x_82:
[----:B------:R-:W-:-:S04]  /*65f0*/  UIADD3 UR4, UR50, 0x38578, URZ ;  /* 0x0003857832047890 */ /* 0x000fc8000fffe03f */
[----:B------:R-:W-:-:S09]  /*6600*/  UPRMT UR9, UR58, 0x654, UR4 ;  /* 0x000006543a097896 */ /* 0x000fd20008000004 */
[----:B------:R-:W-:Y:S01]  /*6610*/  SYNCS.ARRIVE.TRANS64.RED.A1T0 RZ, [UR9], RZ ;  /* 0x000000ffffff79a7 */ /* 0x000fe20008100409 */
[----:B------:R-:W-:Y:S05]  /*6620*/  @!P0 BRA `(.L_x_83) ;  /* 0x0000000000048947 */ /* 0x000fea0003800000 */
[----:B------:R-:W-:Y:S01]  /*6630*/  BPT.TRAP 0x1 ;  /* 0x000000040000795c */ /* 0x000fe20000300000 */
.L_x_83:
[----:B------:R-:W2:Y:S02]  /*6640*/  SYNCS.PHASECHK.TRANS64.TRYWAIT P3, [UR50+0x38568], R16 ;  /* 0x03856810ff0075a7 */ /* 0x000ea40008060172 */
[----:B--2---:R-:W-:Y:S05]  /*6650*/  @!P3 BRA `(.L_x_84) ;  /* 0x0000008400f0b947 */ /* 0x004fea0003800000 */
.L_x_291:
        /* <DEDUP_REMOVED lines=58> */
[----:B------:R-:W-:Y:S01]  /*6a00*/  F2FP.F16.F32.PACK_AB R33, R24, R27 ;  /* 0x0000001b1821723e */ /* 0x000fe200000000ff */
[----:B------:R1:W-:Y:S01]  /*6a10*/  STSM.16.MT88.4 [R17+0x37000], R12 ;  /* 0x0370000c11007844 */ /* 0x0003e20000004200 */
[----:B------:R-:W-:Y:S02]  /*6a20*/  F2FP.F16.F32.PACK_AB R34, R26, R29 ;  /* 0x0000001d1a22723e */ /* 0x000fe400000000ff */
        /* <DEDUP_REMOVED lines=11> */
[----:B------:R-:W-:Y:S02]  /*6ae0*/  UIADD3 UR5, UR45, 0x40, URZ ;  /* 0x000000402d057890 */ /* 0x000fe4000fffe03f */
[----:B------:R-:W-:-:S09]  /*6af0*/  UIADD3 UR4, UR50, 0x37000, URZ ;  /* 0x0003700032047890 */ /* 0x000fd2000fffe03f */
[----:B------:R2:W-:Y:S01]  /*6b00*/  UTMASTG.2D [UR4], [UR36] ;  /* 0x00000004240073b5 */ /* 0x0005e20008008000 */
[----:B------:R0:W-:Y:S01]  /*6b10*/  UTMACMDFLUSH ;  /* 0x00000000000079b7 */ /* 0x0001e20000000000 */
[----:B--2---:R-:W-:-:S04]  /*6b20*/  DEPBAR.LE SB0, 0x1 ;  /* 0x000080400000791a */ /* 0x004fc80000000000 */
.L_x_86:
[----:B------:R-:W-:Y:S05]  /*6b30*/  BSYNC B0 ;  /* 0x0000000000007941 */ /* 0x000fea0003800000 */
.L_x_85:
[----:B------:R-:W-:Y:S06]  /*6b40*/  BAR.SYNC.DEFER_BLOCKING 0x1, 0x80 ;  /* 0x0042000000007b1d */ /* 0x000fec0000010000 */
[----:B------:R-:W-:Y:S05]  /*6b50*/  @!P0 BRA `(.L_x_87) ;  /* 0x0000000000048947 */ /* 0x000fea0003800000 */
[----:B------:R-:W-:Y:S01]  /*6b60*/  BPT.TRAP 0x1 ;  /* 0x000000040000795c */ /* 0x000fe20000300000 */
.L_x_87:
[----:B------:R-:W-:-:S04]  /*6b70*/  UIADD3 UR4, UR50, 0x38580, URZ ;  /* 0x0003858032047890 */ /* 0x000fc8000fffe03f */
[----:B------:R-:W-:-:S09]  /*6b80*/  UPRMT UR10, UR58, 0x654, UR4 ;  /* 0x000006543a0a7896 */ /* 0x000fd20008000004 */
[----:B------:R-:W-:Y:S01]  /*6b90*/  SYNCS.ARRIVE.TRANS64.RED.A1T0 RZ, [UR10], RZ ;  /* 0x000000ffffff79a7 */ /* 0x000fe2000810040a */
[----:B------:R-:W-:Y:S05]  /*6ba0*/  @!P0 BRA `(.L_x_88) ;  /* 0x0000000000048947 */ /* 0x000fea0003800000 */
[----:B------:R-:W-:Y:S01]  /*6bb0*/  BPT.TRAP 0x1 ;  /* 0x000000040000795c */ /* 0x000fe20000300000 */
.L_x_88:
[----:B-1----:R-:W-:-:S05]  /*6bc0*/  IMAD.MOV.U32 R12, RZ, RZ, 0x1 ;  /* 0x00000001ff0c7424 */ /* 0x002fca00078e00ff */
[----:B------:R-:W-:-:S04]  /*6bd0*/  SHF.L.U32 R12, R12, 0x1f, RZ ;  /* 0x0000001f0c0c7819 */ /* 0x000fc800000006ff */
[----:B------:R-:W1:Y:S02]  /*6be0*/  SYNCS.PHASECHK.TRANS64.TRYWAIT P3, [UR50+0x38550], R12 ;  /* 0x0385500cff0075a7 */ /* 0x000e640008060172 */
[----:B-1----:R-:W-:Y:S05]  /*6bf0*/  @!P3 BRA `(.L_x_89) ;  /* 0x0000008000a0b947 */ /* 0x002fea0003800000 */
.L_x_292:
        /* <DEDUP_REMOVED lines=77> */
.L_x_91:
[----:B------:R-:W-:Y:S05]  /*70d0*/  BSYNC B0 ;  /* 0x0000000000007941 */ /* 0x000fea0003800000 */
.L_x_90:
[----:B------:R-:W-:Y:S06]  /*70e0*/  BAR.SYNC.DEFER_BLOCKING 0x1, 0x80 ;  /* 0x0042000000007b1d */ /* 0x000fec0000010000 */
[----:B------:R-:W-:Y:S05]  /*70f0*/  @!P0 BRA `(.L_x_92) ;  /* 0x0000000000048947 */ /* 0x000fea0003800000 */
[----:B------:R-:W-:Y:S01]  /*7100*/  BPT.TRAP 0x1 ;  /* 0x000000040000795c */ /* 0x000fe20000300000 */
.L_x_92:
[----:B------:R-:W-:-:S04]  /*7110*/  UIADD3 UR7, UR50, 0x38588, URZ ;  /* 0x0003858832077890 */ /* 0x000fc8000fffe03f */
[----:B------:R-:W-:-:S09]  /*7120*/  UPRMT UR7, UR58, 0x654, UR7 ;  /* 0x000006543a077896 */ /* 0x000fd20008000007 */
[----:B------:R-:W-:Y:S01]  /*7130*/  SYNCS.ARRIVE.TRANS64.RED.A1T0 RZ, [UR7], RZ ;  /* 0x000000ffffff79a7 */ /* 0x000fe20008100407 */
[----:B------:R-:W-:Y:S05]  /*7140*/  @!P0 BRA `(.L_x_93) ;  /* 0x0000000000048947 */ /* 0x000fea0003800000 */
[----:B------:R-:W-:Y:S01]  /*7150*/  BPT.TRAP 0x1 ;  /* 0x000000040000795c */ /* 0x000fe20000300000 */
.L_x_93:
[----:B------:R-:W2:Y:S02]  /*7160*/  SYNCS.PHASECHK.TRANS64.TRYWAIT P3, [UR50+0x38558], R12 ;  /* 0x0385580cff0075a7 */ /* 0x000ea40008060172 */
[----:B--2---:R-:W-:Y:S05]  /*7170*/  @!P3 BRA `(.L_x_94) ;  /* 0x0000007c0058b947 */ /* 0x004fea0003800000 */
.L_x_293:
[----:B------:R-:W-:Y:S05]  /*7180*/  @P1 WARPSYNC.ALL ;  /* 0x0000000000001948 */ /* 0x000fea0003800000 */
[----:B------:R-:W3:Y:S01]  /*7190*/  @P1 LDSM.16.MT88.4 R4, [R17+0x35000] ;  /* 0x035000001104183b */ /* 0x000ee20000004200 */
[-C--:B--2---:R-:W-:Y:S01]  /*71a0*/  FMUL R13, R56, R3.reuse ;  /* 0x00000003380d7220 */ /* 0x084fe20000400000 */
[-C--:B------:R-:W-:Y:S01]  /*71b0*/  FMUL R57, R57, R3.reuse ;  /* 0x0000000339397220 */ /* 0x080fe20000400000 */
[-C--:B------:R-:W-:Y:S01]  /*71c0*/  FMUL R15, R58, R3.reuse ;  /* 0x000000033a0f7220 */ /* 0x080fe20000400000 */
[----:B------:R-:W2:Y:S01]  /*71d0*/  @P1 LDSM.16.MT88.4 R8, [R17+0x35800] ;  /* 0x035800001108183b */ /* 0x000ea20000004200 */
[-C--:B------:R-:W-:Y:S01]  /*71e0*/  FMUL R59, R59, R3.reuse ;  /* 0x000000033b3b7220 */ /* 0x080fe20000400000 */
[-C--:B------:R-:W-:Y:S01]  /*71f0*/  FMUL R19, R60, R3.reuse ;  /* 0x000000033c137220 */ /* 0x080fe20000400000 */
[-C--:B------:R-:W-:Y:S01]  /*7200*/  FMUL R61, R61, R3.reuse ;  /* 0x000000033d3d7220 */ /* 0x080fe20000400000 */
[-C--:B------:R-:W-:Y:S01]  /*7210*/  FMUL R21, R62, R3.reuse ;  /* 0x000000033e157220 */ /* 0x080fe20000400000 */
[-C--:B------:R-:W-:Y:S01]  /*7220*/  FMUL R63, R63, R3.reuse ;  /* 0x000000033f3f7220 */ /* 0x080fe20000400000 */
[-C--:B-1----:R-:W-:Y:S01]  /*7230*/  FMUL R25, R64, R3.reuse ;  /* 0x0000000340197220 */ /* 0x082fe20000400000 */
        /* <DEDUP_REMOVED lines=9> */
[----:B---3--:R-:W-:-:S02]  /*72d0*/  HADD2.F32 R14, -RZ, R4.H0_H0 ;  /* 0x20000004ff0e7230 */ /* 0x008fc40000004100 */
        /* <DEDUP_REMOVED lines=13> */
[----:B--2---:R-:W-:Y:S02]  /*73b0*/  HADD2.F32 R24, -RZ, R8.H0_H0 ;  /* 0x20000008ff187230 */ /* 0x004fe40000004100 */
        /* <DEDUP_REMOVED lines=41> */
.L_x_96:
[----:B------:R-:W-:Y:S05]  /*7650*/  BSYNC B0 ;  /* 0x0000000000007941 */ /* 0x000fea0003800000 */
.L_x_95:
[----:B------:R-:W-:Y:S06]  /*7660*/  BAR.SYNC.DEFER_BLOCKING 0x1, 0x80 ;  /* 0x0042000000007b1d */ /* 0x000fec0000010000 */
[----:B------:R-:W-:Y:S05]  /*7670*/  @!P0 BRA `(.L_x_97) ;  /* 0x0000000000048947 */ /* 0x000fea0003800000 */
[----:B------:R-:W-:Y:S01]  /*7680*/  BPT.TRAP 0x1 ;  /* 0x000000040000795c */ /* 0x000fe20000300000 */
.L_x_97:
[----:B------:R-:W-:Y:S01]  /*7690*/  SYNCS.ARRIVE.TRANS64.RED.A1T0 RZ, [UR8], RZ ;  /* 0x000000ffffff79a7 */ /* 0x000fe20008100408 */
[----:B------:R-:W-:Y:S05]  /*76a0*/  @!P0 BRA `(.L_x_98) ;  /* 0x0000000000048947 */ /* 0x000fea0003800000 */
[----:B------:R-:W-:Y:S01]  /*76b0*/  BPT.TRAP 0x1 ;  /* 0x000000040000795c */ /* 0x000fe20000300000 */
.L_x_98:
[----:B------:R-:W2:Y:S02]  /*76c0*/  SYNCS.PHASECHK.TRANS64.TRYWAIT P3, [UR50+0x38560], R12 ;  /* 0x0385600cff0075a7 */ /* 0x000ea40008060172 */
[----:B--2---:R-:W-:Y:S05]  /*76d0*/  @!P3 BRA `(.L_x_99) ;  /* 0x000000780018b947 */ /* 0x004fea0003800000 */
.L_x_294:
[----:B------:R-:W-:Y:S05]  /*76e0*/  @P1 WARPSYNC.ALL ;  /* 0x0000000000001948 */ /* 0x000fea0003800000 */
[----:B------:R-:W3:Y:S01]  /*76f0*/  @P1 LDSM.16.MT88.4 R4, [R17+0x36000] ;  /* 0x036000001104183b */ /* 0x000ee20000004200 */
[-C--:B------:R-:W-:Y:S01]  /*7700*/  FMUL R15, R138, R3.reuse ;  /* 0x000000038a0f7220 */ /* 0x080fe20000400000 */
[-C--:B------:R-:W-:Y:S01]  /*7710*/  FMUL R139, R139, R3.reuse ;  /* 0x000000038b8b7220 */ /* 0x080fe20000400000 */
[-C--:B------:R-:W-:Y:S01]  /*7720*/  FMUL R19, R140, R3.reuse ;  /* 0x000000038c137220 */ /* 0x080fe20000400000 */
[----:B------:R-:W4:Y:S01]  /*7730*/  @P1 LDSM.16.MT88.4 R8, [R17+0x36800] ;  /* 0x036800001108183b */ /* 0x000f220000004200 */
[-C--:B------:R-:W-:Y:S01]  /*7740*/  FMUL R141, R141, R3.reuse ;  /* 0x000000038d8d7220 */ /* 0x080fe20000400000 */
[-C--:B------:R-:W-:Y:S01]  /*7750*/  FMUL R21, R142, R3.reuse ;  /* 0x000000038e157220 */ /* 0x080fe20000400000 */
[-C--:B------:R-:W-:Y:S01]  /*7760*/  FMUL R143, R143, R3.reuse ;  /* 0x000000038f8f7220 */ /* 0x080fe20000400000 */
[-C--:B------:R-:W-:Y:S01]  /*7770*/  FMUL R145, R145, R3.reuse ;  /* 0x0000000391917220 */ /* 0x080fe20000400000 */
[-C--:B--2---:R-:W-:Y:S01]  /*7780*/  FMUL R13, R136, R3.reuse ;  /* 0x00000003880d7220 */ /* 0x084fe20000400000 */
        /* <DEDUP_REMOVED lines=16> */
[----:B----4-:R-:W-:Y:S02]  /*7890*/  HADD2.F32 R28, -RZ, R8.H1_H1 ;  /* 0x30000008ff1c7230 */ /* 0x010fe40000004100 */
[----:B------:R-:W-:Y:S01]  /*78a0*/  FFMA R19, R20, R0, R19 ;  /* 0x0000000014137223 */ /* 0x000fe20000000013 */
[----:B------:R-:W-:-:S02]  /*78b0*/  HADD2.F32 R20, -RZ, R7.H0_H0 ;  /* 0x20000007ff147230 */ /* 0x000fc40000004100 */
[-C--:B------:R-:W-:Y:S01]  /*78c0*/  FFMA R18, R24, R0.reuse, R141 ;  /* 0x0000000018127223 */ /* 0x080fe2000000008d */
[----:B------:R-:W-:Y:S01]  /*78d0*/  HADD2.F32 R24, -RZ, R7.H1_H1 ;  /* 0x30000007ff187230 */ /* 0x000fe20000004100 */
[----:B------:R-:W-:Y:S01]  /*78e0*/  F2FP.F16.F32.PACK_AB R33, R16, R15 ;  /* 0x0000000f1021723e */ /* 0x000fe200000000ff */
[----:B------:R-:W-:Y:S02]  /*78f0*/  HADD2.F32 R14, -RZ, R4.H0_H0 ;  /* 0x20000004ff0e7230 */ /* 0x000fe40000004100 */
[-C--:B------:R-:W-:Y:S01]  /*7900*/  FFMA R21, R20, R0.reuse, R21 ;  /* 0x0000000014157223 */ /* 0x080fe20000000015 */
[----:B------:R-:W-:Y:S02]  /*7910*/  HADD2.F32 R26, -RZ, R8.H0_H0 ;  /* 0x20000008ff1a7230 */ /* 0x000fe40000004100 */
[-C--:B------:R-:W-:Y:S01]  /*7920*/  FFMA R20, R24, R0.reuse, R143 ;  /* 0x0000000018147223 */ /* 0x080fe2000000008f */
[----:B------:R-:W-:Y:S02]  /*7930*/  HADD2.F32 R30, -RZ, R9.H0_H0 ;  /* 0x20000009ff1e7230 */ /* 0x000fe40000004100 */
[-C--:B------:R-:W-:Y:S01]  /*7940*/  FFMA R24, R28, R0.reuse, R145 ;  /* 0x000000001c187223 */ /* 0x080fe20000000091 */
[-C--:B------:R-:W-:Y:S01]  /*7950*/  FFMA R13, R14, R0.reuse, R13 ;  /* 0x000000000e0d7223 */ /* 0x080fe2000000000d */
[----:B------:R-:W-:Y:S01]  /*7960*/  FFMA R25, R26, R0, R25 ;  /* 0x000000001a197223 */ /* 0x000fe20000000019 */
[----:B------:R-:W-:-:S02]  /*7970*/  HADD2.F32 R28, -RZ, R10.H0_H0 ;  /* 0x2000000aff1c7230 */ /* 0x000fc40000004100 */
[-C--:B------:R-:W-:Y:S01]  /*7980*/  FFMA R27, R30, R0.reuse, R27 ;  /* 0x000000001e1b7223 */ /* 0x080fe2000000001b */
[----:B------:R-:W-:Y:S01]  /*7990*/  HADD2.F32 R14, -RZ, R4.H1_H1 ;  /* 0x30000004ff0e7230 */ /* 0x000fe20000004100 */
[----:B------:R-:W-:Y:S01]  /*79a0*/  F2FP.F16.F32.PACK_AB R35, R20, R21 ;  /* 0x000000151423723e */ /* 0x000fe200000000ff */
[----:B------:R-:W-:Y:S02]  /*79b0*/  HADD2.F32 R26, -RZ, R9.H1_H1 ;  /* 0x30000009ff1a7230 */ /* 0x000fe40000004100 */
[-C--:B------:R-:W-:Y:S01]  /*79c0*/  FFMA R29, R28, R0.reuse, R29 ;  /* 0x000000001c1d7223 */ /* 0x080fe2000000001d */
[----:B------:R-:W-:Y:S02]  /*79d0*/  HADD2.F32 R30, -RZ, R10.H1_H1 ;  /* 0x3000000aff1e7230 */ /* 0x000fe40000004100 */
[-C--:B------:R-:W-:Y:S01]  /*79e0*/  FFMA R14, R14, R0.reuse, R137 ;  /* 0x000000000e0e7223 */ /* 0x080fe20000000089 */
[--C-:B------:R-:W-:Y:S02]  /*79f0*/  HADD2.F32 R32, -RZ, R11.reuse.H0_H0 ;  /* 0x2000000bff207230 */ /* 0x100fe40000004100 */
[----:B------:R-:W-:Y:S01]  /*7a00*/  FFMA R26, R26, R0, R147 ;  /* 0x000000001a1a7223 */ /* 0x000fe20000000093 */
[----:B------:R-:W-:-:S02]  /*7a10*/  HADD2.F32 R34, -RZ, R11.H1_H1 ;  /* 0x3000000bff227230 */ /* 0x000fc40000004100 */
[-C--:B------:R-:W-:Y:S01]  /*7a20*/  FFMA R28, R30, R0.reuse, R149 ;  /* 0x000000001e1c7223 */ /* 0x080fe20000000095 */
[----:B------:R-:W-:Y:S01]  /*7a30*/  F2FP.F16.F32.PACK_AB R24, R24, R25 ;  /* 0x000000191818723e */ /* 0x000fe200000000ff */
[-C--:B------:R-:W-:Y:S01]  /*7a40*/  FFMA R31, R32, R0.reuse, R31 ;  /* 0x00000000201f7223 */ /* 0x080fe2000000001f */
[----:B------:R-:W-:Y:S01]  /*7a50*/  F2FP.F16.F32.PACK_AB R32, R14, R13 ;  /* 0x0000000d0e20723e */ /* 0x000fe200000000ff */
[----:B------:R-:W-:Y:S01]  /*7a60*/  FFMA R30, R34, R0, R151 ;  /* 0x00000000221e7223 */ /* 0x000fe20000000097 */
        /* <DEDUP_REMOVED lines=20> */
.L_x_101:
[----:B------:R-:W-:Y:S05]  /*7bb0*/  BSYNC B0 ;  /* 0x0000000000007941 */ /* 0x000fea0003800000 */
.L_x_100:
[----:B------:R-:W-:Y:S06]  /*7bc0*/  BAR.SYNC.DEFER_BLOCKING 0x1, 0x80 ;  /* 0x0042000000007b1d */ /* 0x000fec0000010000 */
[----:B------:R-:W-:Y:S05]  /*7bd0*/  @!P0 BRA `(.L_x_102) ;  /* 0x0000000000048947 */ /* 0x000fea0003800000 */
[----:B------:R-:W-:Y:S01]  /*7be0*/  BPT.TRAP 0x1 ;  /* 0x000000040000795c */ /* 0x000fe20000300000 */
.L_x_102:
[----:B------:R-:W-:Y:S01]  /*7bf0*/  SYNCS.ARRIVE.TRANS64.RED.A1T0 RZ, [UR9], RZ ;  /* 0x000000ffffff79a7 */ /* 0x000fe20008100409 */
[----:B------:R-:W-:Y:S05]  /*7c00*/  @!P0 BRA `(.L_x_103) ;  /* 0x0000000000048947 */ /* 0x000fea0003800000 */
[----:B------:R-:W-:Y:S01]  /*7c10*/  BPT.TRAP 0x1 ;  /* 0x000000040000795c */ /* 0x000fe20000300000 */
.L_x_103:
[----:B------:R-:W2:Y:S02]  /*7c20*/  SYNCS.PHASECHK.TRANS64.TRYWAIT P3, [UR50+0x38568], R12 ;  /* 0x0385680cff0075a7 */ /* 0x000ea40008060172 */
[----:B--2---:R-:W-:Y:S05]  /*7c30*/  @!P3 BRA `(.L_x_104) ;  /* 0x0000007000d8b947 */ /* 0x004fea0003800000 */
.L_x_295:
[----:B------:R-:W-:Y:S05]  /*7c40*/  @P1 WARPSYNC.ALL ;  /* 0x0000000000001948 */ /* 0x000fea0003800000 */
[----:B------:R-:W3:Y:S01]  /*7c50*/  @P1 LDSM.16.MT88.4 R4, [R17+0x37000] ;  /* 0x037000001104183b */ /* 0x000ee20000004200 */
[-C--:B------:R-:W-:Y:S01]  /*7c60*/  FMUL R72, R72, R3.reuse ;  /* 0x0000000348487220 */ /* 0x080fe20000400000 */
[-C--:B--2---:R-:W-:Y:S01]  /*7c70*/  FMUL R12, R73, R3.reuse ;  /* 0x00000003490c7220 */ /* 0x084fe20000400000 */
[-C--:B------:R-:W-:Y:S01]  /*7c80*/  FMUL R74, R74, R3.reuse ;  /* 0x000000034a4a7220 */ /* 0x080fe20000400000 */
[----:B------:R-:W2:Y:S01]  /*7c90*/  @P1 LDSM.16.MT88.4 R8, [R17+0x37800] ;  /* 0x037800001108183b */ /* 0x000ea20000004200 */
        /* <DEDUP_REMOVED lines=17> */
[----:B------:R-:W-:Y:S02]  /*7db0*/  HADD2.F32 R25, -RZ, R7.H0_H0 ;  /* 0x20000007ff197230 */ /* 0x000fe40000004100 */
[-C--:B------:R-:W-:Y:S01]  /*7dc0*/  FFMA R15, R15, R0.reuse, R74 ;  /* 0x000000000f0f7223 */ /* 0x080fe2000000004a */
[--C-:B------:R-:W-:Y:S02]  /*7dd0*/  HADD2.F32 R3, -RZ, R4.reuse.H0_H0 ;  /* 0x20000004ff037230 */ /* 0x100fe40000004100 */
[-C--:B------:R-:W-:Y:S01]  /*7de0*/  FFMA R14, R5, R0.reuse, R14 ;  /* 0x00000000050e7223 */ /* 0x080fe2000000000e */
[----:B------:R-:W-:Y:S02]  /*7df0*/  HADD2.F32 R13, -RZ, R4.H1_H1 ;  /* 0x30000004ff0d7230 */ /* 0x000fe40000004100 */
        /* <DEDUP_REMOVED lines=11> */
[--C-:B------:R-:W-:Y:S02]  /*7eb0*/  HADD2.F32 R27, -RZ, R8.reuse.H0_H0 ;  /* 0x20000008ff1b7230 */ /* 0x100fe40000004100 */
[-C--:B------:R-:W-:Y:S01]  /*7ec0*/  FFMA R31, R31, R0.reuse, R82 ;  /* 0x000000001f1f7223 */ /* 0x080fe20000000052 */
[----:B------:R-:W-:Y:S02]  /*7ed0*/  HADD2.F32 R29, -RZ, R8.H1_H1 ;  /* 0x30000008ff1d7230 */ /* 0x000fe40000004100 */
        /* <DEDUP_REMOVED lines=35> */
.L_x_106:
[----:B------:R-:W-:Y:S05]  /*8110*/  BSYNC B0 ;  /* 0x0000000000007941 */ /* 0x000fea0003800000 */
.L_x_105:
[----:B------:R-:W-:Y:S06]  /*8120*/  BAR.SYNC.DEFER_BLOCKING 0x1, 0x80 ;  /* 0x0042000000007b1d */ /* 0x000fec0000010000 */
[----:B------:R-:W-:Y:S05]  /*8130*/  @!P0 BRA `(.L_x_107) ;  /* 0x0000000000048947 */ /* 0x000fea0003800000 */
[----:B------:R-:W-:Y:S01]  /*8140*/  BPT.TRAP 0x1 ;  /* 0x000000040000795c */ /* 0x000fe20000300000 */
.L_x_107:
[----:B------:R-:W-:Y:S01]  /*8150*/  UISETP.NE.AND UP0, UPT, UR54, 0x3, UPT ;  /* 0x000000033600788c */ /* 0x000fe2000bf05270 */
[----:B------:R-:W-:Y:S05]  /*8160*/  SYNCS.ARRIVE.TRANS64.RED.A1T0 RZ, [UR10], RZ ;  /* 0x000000ffffff79a7 */ /* 0x000fea000810040a */
[----:B------:R-:W-:-:S13]  /*8170*/  PLOP3.LUT P1, PT, PT, PT, UP0, 0x80, 0x0 ;  /* 0x000000000000781c */ /* 0x000fda0003f2f008 */
[----:B------:R-:W-:Y:S05]  /*8180*/  @!P1 BRA `(.L_x_108) ;  /* 0x0000000000049947 */ /* 0x000fea0003800000 */
[----:B------:R-:W-:Y:S01]  /*8190*/  BPT.TRAP 0x1 ;  /* 0x000000040000795c */ /* 0x000fe20000300000 */
.L_x_108:
[----:B------:R-:W-:Y:S02]  /*81a0*/  R2UR UR4, R2 ;  /* 0x00000000020472ca */ /* 0x000fe400000e0000 */
[----:B------:R-:W-:Y:S02]  /*81b0*/  SHF.L.U32 R0, R154, 0x1f, RZ ;  /* 0x0000001f9a007819 */ /* 0x000fe400000006ff */
[----:B------:R-:W-:-:S09]  /*81c0*/  LEA R19, R2, UR50, 0x4 ;  /* 0x0000003202137c11 */ /* 0x000fd2000f8e20ff */
[----:B------:R-:W-:-:S09]  /*81d0*/  ULEA UR4, UR4, UR50, 0x3 ;  /* 0x0000003204047291 */ /* 0x000fd2000f8e183f */
[----:B------:R-:W2:Y:S02]  /*81e0*/  SYNCS.PHASECHK.TRANS64.TRYWAIT P2, [UR4+0x38400], R0 ;  /* 0x03840000ff0075a7 */ /* 0x000ea40008040144 */
[----:B--2---:R-:W-:Y:S05]  /*81f0*/  @!P2 BRA `(.L_x_109) ;  /* 0x0000006c0080a947 */ /* 0x004fea0003800000 */
.L_x_296:
[----:B-1----:R-:W1:Y:S01]  /*8200*/  LDS.128 R16, [R19+0x385c0] ;  /* 0x0385c00013107984 */ /* 0x002e620000000c00 */
[----:B------:R-:W-:Y:S01]  /*8210*/  @!PT LDS RZ, [RZ] ;  /* 0x00000000fffff984 */ /* 0x000fe20000000800 */
[----:B------:R-:W-:Y:S01]  /*8220*/  @!PT LDS RZ, [RZ] ;  /* 0x00000000fffff984 */ /* 0x000fe20000000800 */
[----:B------:R-:W-:Y:S01]  /*8230*/  @!PT LDS RZ, [RZ] ;  /* 0x00000000fffff984 */ /* 0x000fe20000000800 */
[----:B------:R-:W-:Y:S01]  /*8240*/  @!PT LDS RZ, [RZ] ;  /* 0x00000000fffff984 */ /* 0x000fe20000000800 */
[----:B------:R3:W-:Y:S06]  /*8250*/  MEMBAR.ALL.CTA ;  /* 0x0000000000007992 */ /* 0x0007ec0000008000 */
[----:B---3--:R-:W3:Y:S01]  /*8260*/  FENCE.VIEW.ASYNC.S ;  /* 0x00000000000073c6 */ /* 0x008ee20000000000 */
[----:B------:R-:W-:Y:S05]  /*8270*/  @!P1 BRA `(.L_x_110) ;  /* 0x0000000000049947 */ /* 0x000fea0003800000 */
[----:B------:R-:W-:Y:S01]  /*8280*/  BPT.TRAP 0x1 ;  /* 0x000000040000795c */ /* 0x000fe20000300000 */
.L_x_110:
[----:B------:R-:W-:Y:S01]  /*8290*/  UIADD3 UR4, UR4, 0x38440, URZ ;  /* 0x0003844004047890 */ /* 0x000fe2000fffe03f */
[----:B-1----:R-:W-:Y:S01]  /*82a0*/  ISETP.NE.AND P3, PT, R19, RZ, PT ;  /* 0x000000ff1300720c */ /* 0x002fe20003f65270 */
[----:B------:R-:W-:Y:S02]  /*82b0*/  VIADD R2, R2, 0x1 ;  /* 0x0000000102027836 */ /* 0x000fe40000000000 */
[----:B------:R-:W-:Y:S01]  /*82c0*/  UPRMT UR4, UR58, 0x654, UR4 ;  /* 0x000006543a047896 */ /* 0x000fe20008000004 */
[----:B------:R-:W-:Y:S02]  /*82d0*/  IMAD.MOV.U32 R19, RZ, RZ, RZ ;  /* 0x000000ffff137224 */ /* 0x000fe400078e00ff */
[----:B------:R-:W-:-:S04]  /*82e0*/  ISETP.NE.AND P2, PT, R2, 0x8, PT ;  /* 0x000000080200780c */ /* 0x000fc80003f45270 */
[----:B--2---:R-:W-:Y:S02]  /*82f0*/  SEL R3, RZ, 0x1, P2 ;  /* 0x00000001ff037807 */ /* 0x004fe40001000000 */
[----:B---3--:R-:W-:Y:S01]  /*8300*/  SYNCS.ARRIVE.TRANS64.RED.A1T0 RZ, [UR4], RZ ;  /* 0x000000ffffff79a7 */ /* 0x008fe20008100404 */
[----:B------:R-:W-:Y:S02]  /*8310*/  SEL R2, R2, RZ, P2 ;  /* 0x000000ff02027207 */ /* 0x000fe40001000000 */
[----:B------:R-:W-:Y:S01]  /*8320*/  LOP3.LUT R154, R154, R3, RZ, 0x3c, !PT ;  /* 0x000000039a9a7212 */ /* 0x000fe200078e3cff */
[----:B------:R-:W-:Y:S06]  /*8330*/  @!P3 BRA `(.L_x_111) ;  /* 0x0000000000b4b947 */ /* 0x000fec0003800000 */
[----:B------:R-:W1:Y:S02]  /*8340*/  LDC.64 R4, c[0x0][0x290] ;  /* 0x0000a400ff047b82 */ /* 0x000e640000000a00 */
[----:B-1----:R-:W-:-:S06]  /*8350*/  IMAD.WIDE R4, R18, 0xc, R4 ;  /* 0x0000000c12047825 */ /* 0x002fcc00078e0204 */
[----:B------:R-:W2:Y:S02]  /*8360*/  LDG.E R4, desc[UR38][R4.64+0x8] ;  /* 0x0000082604047981 */ /* 0x000ea4000c1e1900 */
[----:B--2---:R-:W-:-:S13]  /*8370*/  R2UR UR4, R4 ;  /* 0x00000000040472ca */ /* 0x004fda00000e0000 */
[----:B------:R-:W-:-:S04]  /*8380*/  UIADD3 UR4, UR4, 0x3f, URZ ;  /* 0x0000003f04047890 */ /* 0x000fc8000fffe03f */
[----:B------:R-:W-:-:S04]  /*8390*/  USHF.R.S32.HI UR5, URZ, 0x1f, UR4 ;  /* 0x0000001f3f057899 */ /* 0x000fc80008011404 */
[----:B------:R-:W-:-:S04]  /*83a0*/  ULEA.HI UR5, UR5, UR4, URZ, 0x6 ;  /* 0x0000000405057291 */ /* 0x000fc8000f8f303f */
[----:B------:R-:W-:-:S04]  /*83b0*/  USHF.R.S32.HI UR5, URZ, 0x6, UR5 ;  /* 0x000000063f057899 */ /* 0x000fc80008011405 */
[----:B------:R-:W-:Y:S02]  /*83c0*/  UIADD3 UR40, UR40, UR5, URZ ;  /* 0x0000000528287290 */ /* 0x000fe4000fffe03f */
[----:B------:R-:W-:Y:S02]  /*83d0*/  UISETP.GE.U32.AND UP1, UPT, UR5, 0xd, UPT ;  /* 0x0000000d0500788c */ /* 0x000fe4000bf26070 */
[----:B------:R-:W-:-:S04]  /*83e0*/  UISETP.GT.U32.AND UP0, UPT, UR40, 0xc, UPT ;  /* 0x0000000c2800788c */ /* 0x000fc8000bf04070 */
[----:B------:R-:W-:-:S04]  /*83f0*/  UISETP.LT.U32.AND UP0, UPT, UR5, 0xd, UP0 ;  /* 0x0000000d0500788c */ /* 0x000fc80008701070 */
[----:B------:R-:W-:Y:S02]  /*8400*/  USEL UR6, URZ, 0x1, !UP0 ;  /* 0x000000013f067887 */ /* 0x000fe4000c000000 */
[----:B------:R-:W-:Y:S02]  /*8410*/  @UP1 UIMAD.WIDE.U32 UR4, UR40, 0x4ec4ec4f, URZ ;  /* 0x4ec4ec4f280418a5 */ /* 0x000fe4000f8e003f */
[----:B------:R-:W-:Y:S02]  /*8420*/  ULOP3.LUT UR41, UR41, UR6, URZ, 0x3c, !UPT ;  /* 0x0000000629297292 */ /* 0x000fe4000f8e3c3f */
[----:B------:R-:W-:-:S04]  /*8430*/  @UP1 USHF.R.U32.HI UR4, URZ, 0x2, UR5 ;  /* 0x000000023f041899 */ /* 0x000fc80008011605 */
[----:B------:R-:W-:Y:S01]  /*8440*/  @UP1 ULOP3.LUT UR41, UR41, 0x1, UR4, 0x78, !UPT ;  /* 0x0000000129291892 */ /* 0x000fe2000f8e7804 */
[----:B------:R-:W-:Y:S11]  /*8450*/  @!P1 BRA `(.L_x_112) ;  /* 0x0000000000049947 */ /* 0x000ff60003800000 */
[----:B------:R-:W-:Y:S01]  /*8460*/  BPT.TRAP 0x1 ;  /* 0x000000040000795c */ /* 0x000fe20000300000 */
.L_x_112:
[----:B------:R-:W-:Y:S02]  /*8470*/  R2UR UR4, R2 ;  /* 0x00000000020472ca */ /* 0x000fe400000e0000 */
[----:B------:R-:W-:Y:S02]  /*8480*/  SHF.L.U32 R3, R154, 0x1f, RZ ;  /* 0x0000001f9a037819 */ /* 0x000fe400000006ff */
[----:B------:R-:W-:-:S09]  /*8490*/  LEA R0, R2, UR50, 0x4 ;  /* 0x0000003202007c11 */ /* 0x000fd2000f8e20ff */
[----:B------:R-:W-:-:S09]  /*84a0*/  ULEA UR4, UR4, UR50, 0x3 ;  /* 0x0000003204047291 */ /* 0x000fd2000f8e183f */
[----:B------:R-:W1:Y:S02]  /*84b0*/  SYNCS.PHASECHK.TRANS64.TRYWAIT P2, [UR4+0x38400], R3 ;  /* 0x03840003ff0075a7 */ /* 0x000e640008040144 */
[----:B-1----:R-:W-:Y:S05]  /*84c0*/  @!P2 BRA `(.L_x_113) ;  /* 0x0000006800e4a947 */ /* 0x002fea0003800000 */
.L_x_297:
[----:B------:R2:W3:Y:S01]  /*84d0*/  LDS.128 R16, [R0+0x385c0] ;  /* 0x0385c00000107984 */ /* 0x0004e20000000c00 */
[----:B------:R-:W-:Y:S01]  /*84e0*/  @!PT LDS RZ, [RZ] ;  /* 0x00000000fffff984 */ /* 0x000fe20000000800 */
[----:B------:R-:W-:Y:S01]  /*84f0*/  @!PT LDS RZ, [RZ] ;  /* 0x00000000fffff984 */ /* 0x000fe20000000800 */
[----:B------:R-:W-:Y:S01]  /*8500*/  @!PT LDS RZ, [RZ] ;  /* 0x00000000fffff984 */ /* 0x000fe20000000800 */
[----:B------:R-:W-:Y:S01]  /*8510*/  @!PT LDS RZ, [RZ] ;  /* 0x00000000fffff984 */ /* 0x000fe20000000800 */
[----:B------:R4:W-:Y:S06]  /*8520*/  MEMBAR.ALL.CTA ;  /* 0x0000000000007992 */ /* 0x0009ec0000008000 */
[----:B----4-:R-:W4:Y:S01]  /*8530*/  FENCE.VIEW.ASYNC.S ;  /* 0x00000000000073c6 */ /* 0x010f220000000000 */
[----:B--2---:R-:W-:Y:S05]  /*8540*/  @!P1 BRA `(.L_x_114) ;  /* 0x0000000000049947 */ /* 0x004fea0003800000 */
[----:B------:R-:W-:Y:S01]  /*8550*/  BPT.TRAP 0x1 ;  /* 0x000000040000795c */ /* 0x000fe20000300000 */
.L_x_114:
[----:B------:R-:W-:Y:S01]  /*8560*/  UIADD3 UR4, UR4, 0x38440, URZ ;  /* 0x0003844004047890 */ /* 0x000fe2000fffe03f */
[----:B------:R-:W-:-:S03]  /*8570*/  VIADD R2, R2, 0x1 ;  /* 0x0000000102027836 */ /* 0x000fc60000000000 */
[----:B------:R-:W-:Y:S02]  /*8580*/  UPRMT UR4, UR58, 0x654, UR4 ;  /* 0x000006543a047896 */ /* 0x000fe40008000004 */
[----:B------:R-:W-:-:S04]  /*8590*/  ISETP.NE.AND P1, PT, R2, 0x8, PT ;  /* 0x000000080200780c */ /* 0x000fc80003f25270 */
[----:B-1----:R-:W-:Y:S02]  /*85a0*/  SEL R3, RZ, 0x1, P1 ;  /* 0x00000001ff037807 */ /* 0x002fe40000800000 */
[----:B------:R-:W-:Y:S01]  /*85b0*/  SEL R2, R2, RZ, P1 ;  /* 0x000000ff02027207 */ /* 0x000fe20000800000 */
[----:B----4-:R-:W-:Y:S01]  /*85c0*/  SYNCS.ARRIVE.TRANS64.RED.A1T0 RZ, [UR4], RZ ;  /* 0x000000ffffff79a7 */ /* 0x010fe20008100404 */
[----:B------:R-:W-:Y:S01]  /*85d0*/  UIMAD.WIDE.U32 UR4, UR40, 0x4ec4ec4f, URZ ;  /* 0x4ec4ec4f280478a5 */ /* 0x000fe2000f8e003f */
[----:B------:R-:W-:-:S03]  /*85e0*/  LOP3.LUT R154, R154, R3, RZ, 0x3c, !PT ;  /* 0x000000039a9a7212 */ /* 0x000fc600078e3cff */
[----:B------:R-:W-:-:S04]  /*85f0*/  USHF.R.U32.HI UR4, URZ, 0x2, UR5 ;  /* 0x000000023f047899 */ /* 0x000fc80008011605 */
[----:B------:R-:W-:-:S12]  /*8600*/  UIMAD UR40, UR4, -0xd, UR40 ;  /* 0xfffffff3042878a4 */ /* 0x000fd8000f8e0228 */
.L_x_111:
[----:B---3--:R-:W-:Y:S02]  /*8610*/  ISETP.NE.AND P1, PT, R19, RZ, PT ;  /* 0x000000ff1300720c */ /* 0x008fe40003f25270 */
[CC--:B------:R-:W-:Y:S02]  /*8620*/  ISETP.NE.AND P2, PT, R155.reuse, R18.reuse, PT ;  /* 0x000000129b00720c */ /* 0x0c0fe40003f45270 */
[----:B------:R-:W-:-:S13]  /*8630*/  ISETP.EQ.OR P3, PT, R155, R18, !P1 ;  /* 0x000000129b00720c */ /* 0x000fda0004f62670 */
[----:B------:R-:W-:Y:S05]  /*8640*/  @P3 BRA `(.L_x_115) ;  /* 0x0000000000fc3947 */ /* 0x000fea0003800000 */
[----:B------:R-:W-:-:S13]  /*8650*/  ISETP.NE.AND P3, PT, RZ, UR47, PT ;  /* 0x0000002fff007c0c */ /* 0x000fda000bf65270 */
[----:B------:R-:W-:Y:S05]  /*8660*/  @P3 BRA `(.L_x_115) ;  /* 0x0000000000f43947 */ /* 0x000fea0003800000 */
[----:B------:R-:W1:Y:S01]  /*8670*/  S2R R0, SR_LANEID ;  /* 0x0000000000007919 */ /* 0x000e620000000000 */
[----:B------:R-:W-:Y:S01]  /*8680*/  ELECT P3, URZ, PT ;  /* 0x00000000003f782f */ /* 0x000fe20003860000 */
[----:B------:R-:W-:Y:S01]  /*8690*/  BSSY B0, `(.L_x_116) ;  /* 0x000002f000007945 */ /* 0x000fe20003800000 */
[----:B-1----:R-:W-:-:S11]  /*86a0*/  IMAD.SHL.U32 R20, R0, 0x4, RZ ;  /* 0x0000000400147824 */ /* 0x002fd600078e00ff */
[----:B------:R-:W-:Y:S05]  /*86b0*/  @!P3 BRA `(.L_x_117) ;  /* 0x0000000000b0b947 */ /* 0x000fea0003800000 */
[----:B------:R-:W-:Y:S01]  /*86c0*/  SHF.R.S32.HI R3, RZ, 0x1f, R18 ;  /* 0x0000001fff037819 */ /* 0x000fe20000011412 */
[----:B------:R-:W-:Y:S01]  /*86d0*/  ULDC.64 UR4, c[0x0][0x820] ;  /* 0x0002080000047ab9 */ /* 0x000fe20000000a00 */
[C---:B------:R-:W-:Y:S01]  /*86e0*/  SHF.L.U32 R0, R18.reuse, 0x3, RZ ;  /* 0x0000000312007819 */ /* 0x040fe200000006ff */
[----:B------:R-:W1:Y:S01]  /*86f0*/  LDC.64 R4, c[0x0][0x290] ;  /* 0x0000a400ff047b82 */ /* 0x000e620000000a00 */
[----:B------:R-:W-:Y:S02]  /*8700*/  SHF.L.U64.HI R3, R18, 0x3, R3 ;  /* 0x0000000312037819 */ /* 0x000fe40000010203 */
[----:B------:R-:W-:-:S04]  /*8710*/  IADD3 R6, P3, R0, UR4, RZ ;  /* 0x0000000400067c10 */ /* 0x000fc8000ff7e0ff */
[----:B------:R-:W-:Y:S01]  /*8720*/  IADD3.X R7, R3, UR5, RZ, P3, !PT ;  /* 0x0000000503077c10 */ /* 0x000fe20009ffe4ff */
[----:B------:R-:W-:-:S05]  /*8730*/  ULDC.64 UR4, c[0x0][0x818] ;  /* 0x0002060000047ab9 */ /* 0x000fca0000000a00 */
[----:B------:R-:W2:Y:S01]  /*8740*/  LDG.E.64 R6, desc[UR38][R6.64] ;  /* 0x0000002606067981 */ /* 0x000ea2000c1e1b00 */
[----:B-1----:R-:W-:Y:S01]  /*8750*/  IMAD.WIDE R8, R18, 0xc, R4 ;  /* 0x0000000c12087825 */ /* 0x002fe200078e0204 */
[----:B------:R-:W-:Y:S02]  /*8760*/  IADD3 R4, P3, R0, UR4, RZ ;  /* 0x0000000400047c10 */ /* 0x000fe4000ff7e0ff */
[----:B------:R-:W1:Y:S02]  /*8770*/  LDS R0, [UR52+0x1c] ;  /* 0x00001c34ff007984 */ /* 0x000e640008000800 */
[----:B------:R-:W-:Y:S02]  /*8780*/  IADD3.X R5, R3, UR5, RZ, P3, !PT ;  /* 0x0000000503057c10 */ /* 0x000fe40009ffe4ff */
[----:B------:R-:W3:Y:S04]  /*8790*/  LDG.E R14, desc[UR38][R8.64] ;  /* 0x00000026080e7981 */ /* 0x000ee8000c1e1900 */
[----:B------:R3:W4:Y:S04]  /*87a0*/  LDG.E R15, desc[UR38][R8.64+0x4] ;  /* 0x00000426080f7981 */ /* 0x000728000c1e1900 */
[----:B------:R-:W5:Y:S01]  /*87b0*/  LDG.E.64 R4, desc[UR38][R4.64] ;  /* 0x0000002604047981 */ /* 0x000f62000c1e1b00 */
[----:B------:R-:W-:Y:S01]  /*87c0*/  IMAD.U32 R12, RZ, RZ, UR52 ;  /* 0x00000034ff0c7e24 */ /* 0x000fe2000f8e00ff */
[----:B------:R-:W-:-:S02]  /*87d0*/  CS2R R10, SRZ ;  /* 0x00000000000a7805 */ /* 0x000fc4000001ff00 */
[----:B------:R-:W-:Y:S02]  /*87e0*/  STS [UR52+0x30], RZ ;  /* 0x000030ffff007988 */ /* 0x000fe40008000834 */
[----:B------:R-:W-:-:S05]  /*87f0*/  SHF.R.U64 R12, R12, 0x4, RZ ;  /* 0x000000040c0c7819 */ /* 0x000fca00000012ff */
[----:B------:R-:W-:Y:S04]  /*8800*/  STS [UR52+0x10], R12 ;  /* 0x0000100cff007988 */ /* 0x000fe80008000834 */
[----:B------:R-:W-:Y:S01]  /*8810*/  STS [UR52+0x14], R12 ;  /* 0x0000140cff007988 */ /* 0x000fe20008000834 */
[C---:B--2---:R-:W-:Y:S01]  /*8820*/  SHF.L.U64.HI R3, R6.reuse, 0x1, R7 ;  /* 0x0000000106037819 */ /* 0x044fe20000010207 */
[----:B------:R-:W-:-:S03]  /*8830*/  IMAD.SHL.U32 R6, R6, 0x2, RZ ;  /* 0x0000000206067824 */ /* 0x000fc600078e00ff */
[----:B------:R-:W-:-:S04]  /*8840*/  LOP3.LUT R7, R3, 0x1fffffff, RZ, 0xc0, !PT ;  /* 0x1fffffff03077812 */ /* 0x000fc800078ec0ff */
[----:B------:R-:W-:-:S04]  /*8850*/  SHF.R.U32.HI R3, RZ, 0x4, R7 ;  /* 0x00000004ff037819 */ /* 0x000fc80000011607 */
[----:B-1----:R-:W-:-:S05]  /*8860*/  LOP3.LUT R0, R0, 0xf, R3, 0xb8, !PT ;  /* 0x0000000f00007812 */ /* 0x002fca00078eb803 */
[----:B------:R1:W-:Y:S01]  /*8870*/  STS [UR52+0x1c], R0 ;  /* 0x00001c00ff007988 */ /* 0x0003e20008000834 */
[----:B---3--:R-:W-:-:S03]  /*8880*/  VIADD R8, R14, 0xffffffff ;  /* 0xffffffff0e087836 */ /* 0x008fc60000000000 */
[----:B------:R-:W2:Y:S01]  /*8890*/  LDS R3, [UR52+0x1c] ;  /* 0x00001c34ff037984 */ /* 0x000ea20008000800 */
[----:B----4-:R-:W-:Y:S01]  /*88a0*/  VIADD R9, R15, 0xffffffff ;  /* 0xffffffff0f097836 */ /* 0x010fe20000000000 */
[----:B-1----:R-:W-:Y:S02]  /*88b0*/  LOP3.LUT R0, R6, 0xfffffffe, RZ, 0xc0, !PT ;  /* 0xfffffffe06007812 */ /* 0x002fe400078ec0ff */
[----:B-----5:R-:W-:Y:S04]  /*88c0*/  STS.64 [UR52], R4 ;  /* 0x00000004ff007988 */ /* 0x020fe80008000a34 */
[----:B------:R-:W-:Y:S01]  /*88d0*/  STS.128 [UR52+0x20], R8 ;  /* 0x00002008ff007988 */ /* 0x000fe20008000c34 */
[----:B--2---:R-:W-:-:S05]  /*88e0*/  LOP3.LUT R3, R3, 0xf0, RZ, 0xb8, !PT ;  /* 0x000000f003037812 */ /* 0x004fca00078eb8ff */
[----:B------:R1:W-:Y:S04]  /*88f0*/  STS [UR52+0x1c], R3 ;  /* 0x00001c03ff007988 */ /* 0x0003e80008000834 */
[----:B------:R-:W2:Y:S01]  /*8900*/  LDS R13, [UR52+0x1c] ;  /* 0x00001c34ff0d7984 */ /* 0x000ea20008000800 */
[----:B-1----:R-:W-:-:S05]  /*8910*/  SHF.R.U64 R3, R0, 0x4, R7 ;  /* 0x0000000400037819 */ /* 0x002fca0000001207 */
[----:B------:R-:W-:Y:S01]  /*8920*/  STS [UR52+0xc], R3 ;  /* 0x00000c03ff007988 */ /* 0x000fe20008000834 */
[----:B--2---:R-:W-:-:S05]  /*8930*/  LOP3.LUT R13, R13, 0xf00, RZ, 0xb8, !PT ;  /* 0x00000f000d0d7812 */ /* 0x004fca00078eb8ff */
[----:B------:R-:W-:Y:S04]  /*8940*/  STS.64 [UR52+0x18], R12 ;  /* 0x0000180cff007988 */ /* 0x000fe80008000a34 */
[----:B------:R-:W1:Y:S02]  /*8950*/  LDS R19, [UR52+0x1c] ;  /* 0x00001c34ff137984 */ /* 0x000e640008000800 */
[----:B-1----:R-:W-:-:S05]  /*8960*/  LOP3.LUT R0, R19, 0xf000, RZ, 0xb8, !PT ;  /* 0x0000f00013007812 */ /* 0x002fca00078eb8ff */
[----:B------:R1:W-:Y:S02]  /*8970*/  STS [UR52+0x1c], R0 ;  /* 0x00001c00ff007988 */ /* 0x0003e40008000834 */
.L_x_117:
[----:B------:R-:W-:Y:S05]  /*8980*/  BSYNC B0 ;  /* 0x0000000000007941 */ /* 0x000fea0003800000 */
.L_x_116:
[----:B------:R-:W-:Y:S01]  /*8990*/  NOP ;  /* 0x0000000000007918 */ /* 0x000fe20000000000 */
[----:B------:R2:W3:Y:S01]  /*89a0*/  LDS R3, [R20+UR52] ;  /* 0x0000003414037984 */ /* 0x0004e20008000800 */
[----:B------:R-:W-:Y:S02]  /*89b0*/  ELECT P3, URZ, PT ;  /* 0x00000000003f782f */ /* 0x000fe40003860000 */
[----:B------:R-:W-:Y:S01]  /*89c0*/  IADD3 R4, P4, R20, UR36, RZ ;  /* 0x0000002414047c10 */ /* 0x000fe2000ff9e0ff */
[----:B------:R-:W-:Y:S04]  /*89d0*/  BSSY B0, `(.L_x_118) ;  /* 0x0000005000007945 */ /* 0x000fe80003800000 */
[----:B------:R-:W-:-:S06]  /*89e0*/  IMAD.X R5, RZ, RZ, UR37, P4 ;  /* 0x00000025ff057e24 */ /* 0x000fcc000a0e06ff */
[----:B--2---:R-:W-:Y:S05]  /*89f0*/  @!P3 BRA `(.L_x_119) ;  /* 0x000000000008b947 */ /* 0x004fea0003800000 */
[----:B------:R0:W-:Y:S01]  /*8a00*/  UTMACMDFLUSH ;  /* 0x00000000000079b7 */ /* 0x0001e20000000000 */
[----:B------:R-:W-:-:S04]  /*8a10*/  DEPBAR.LE SB0, 0x0 ;  /* 0x000080000000791a */ /* 0x000fc80000000000 */
.L_x_119:
[----:B------:R-:W-:Y:S05]  /*8a20*/  BSYNC B0 ;  /* 0x0000000000007941 */ /* 0x000fea0003800000 */
.L_x_118:
[----:B---3--:R2:W5:Y:S02]  /*8a30*/  ATOMG.E.EXCH.STRONG.GPU PT, RZ, [R4], R3 ;  /* 0x0000000304ff73a8 */ /* 0x00856400041ee100 */
.L_x_115:
[----:B------:R-:W-:-:S04]  /*8a40*/  DEPBAR.LE SB0, 0x0 ;  /* 0x000080000000791a */ /* 0x000fc80000000000 */
[----:B------:R-:W-:Y:S05]  /*8a50*/  @!P0 BRA `(.L_x_120) ;  /* 0x0000000000048947 */ /* 0x000fea0003800000 */
[----:B------:R-:W-:Y:S01]  /*8a60*/  BPT.TRAP 0x1 ;  /* 0x000000040000795c */ /* 0x000fe20000300000 */
.L_x_120:
[----:B-1----:R-:W-:Y:S01]  /*8a70*/  IMAD.U32 R0, RZ, RZ, UR55 ;  /* 0x00000037ff007e24 */ /* 0x002fe2000f8e00ff */
[----:B-----5:R-:W-:Y:S01]  /*8a80*/  SYNCS.ARRIVE.TRANS64.RED.A1T0 RZ, [UR7], RZ ;  /* 0x000000ffffff79a7 */ /* 0x020fe20008100407 */
[----:B------:R-:W-:Y:S02]  /*8a90*/  LOP3.LUT R156, R156, 0x1, RZ, 0x3c, !PT ;  /* 0x000000019c9c7812 */ /* 0x000fe400078e3cff */
[----:B------:R1:W-:Y:S02]  /*8aa0*/  SYNCS.ARRIVE.TRANS64.A1T0 RZ, [R0+UR51], RZ ;  /* 0x000000ff00ff79a7 */ /* 0x0003e40008100033 */
[----:B-1----:R-:W-:Y:S01]  /*8ab0*/  SEL R0, RZ, 0x1, !P2 ;  /* 0x00000001ff007807 */ /* 0x002fe20005000000 */
[----:B------:R-:W-:Y:S06]  /*8ac0*/  @P1 BRA `(.L_x_121) ;  /* 0xffffffb400341947 */ /* 0x000fec000383ffff */
[----:B------:R-:W-:Y:S05]  /*8ad0*/  EXIT ;  /* 0x000000000000794d */ /* 0x000fea0003800000 */
.L_x_28:
[----:B------:R-:W-:-:S08]  /*8ae0*/  NOP ;  /* 0x0000000000007918 */ /* 0x000fd00000000000 */
[----:B-----5:R-:W1:-:S00]  /*8af0*/  USETMAXREG.DEALLOC.CTAPOOL 0x28 ;  /* 0x00000028000079c8 */ /* 0x020e4000080e0500 */
[----:B------:R-:W-:-:S06]  /*8b00*/  UISETP.NE.AND UP1, UPT, UR47, 0x3, UPT ;  /* 0x000000032f00788c */ /* 0x000fcc000bf25270 */
[----:B------:R-:W-:-:S13]  /*8b10*/  PLOP3.LUT P1, PT, PT, PT, UP1, 0x80, 0x0 ;  /* 0x000000000000781c */ /* 0x000fda0003f2f018 */
[----:B-1----:R-:W-:Y:S05]  /*8b20*/  @!P1 BRA `(.L_x_122) ;  /* 0x0000003c00109947 */ /* 0x002fea0003800000 */
[----:B------:R-:W-:-:S13]  /*8b30*/  ISETP.NE.AND P0, PT, RZ, UR47, PT ;  /* 0x0000002fff007c0c */ /* 0x000fda000bf05270 */
[----:B------:R-:W-:Y:S05]  /*8b40*/  @!P0 BRA `(.L_x_123) ;  /* 0x0000001c00088947 */ /* 0x000fea0003800000 */
[----:B------:R-:W-:-:S06]  /*8b50*/  UISETP.NE.AND UP0, UPT, UR47, 0x2, UPT ;  /* 0x000000022f00788c */ /* 0x000fcc000bf05270 */
[----:B------:R-:W-:-:S13]  /*8b60*/  PLOP3.LUT P0, PT, PT, PT, UP0, 0x80, 0x0 ;  /* 0x000000000000781c */ /* 0x000fda0003f0f008 */
[----:B---3--:R-:W-:Y:S05]  /*8b70*/  @P0 EXIT ;  /* 0x000000000000094d */ /* 0x008fea0003800000 */
[----:B------:R-:W1:Y:S01]  /*8b80*/  S2UR UR4, SR_CTAID.Y ;  /* 0x00000000000479c3 */ /* 0x000e620000002600 */
[----:B------:R-:W-:Y:S01]  /*8b90*/  ELECT P0, URZ, PT ;  /* 0x00000000003f782f */ /* 0x000fe20003800000 */
[----:B------:R-:W-:Y:S01]  /*8ba0*/  BSSY B0, `(.L_x_124) ;  /* 0x000001d000007945 */ /* 0x000fe20003800000 */
[----:B-1----:R-:W-:-:S11]  /*8bb0*/  UIMAD UR4, UR4, UR60, UR53 ;  /* 0x0000003c040472a4 */ /* 0x002fd6000f8e0235 */
[----:B------:R-:W-:Y:S05]  /*8bc0*/  @!P0 BRA `(.L_x_125) ;  /* 0x0000000000688947 */ /* 0x000fea0003800000 */
[----:B------:R-:W1:Y:S01]  /*8bd0*/  LDC.64 R4, c[0x0][0x600] ;  /* 0x00018000ff047b82 */ /* 0x000e620000000a00 */
[----:B------:R-:W-:Y:S02]  /*8be0*/  UMOV UR5, 0x400 ;  /* 0x0000040000057882 */ /* 0x000fe40000000000 */
[----:B------:R-:W-:-:S05]  /*8bf0*/  ULEA UR5, UR42, UR5, 0x18 ;  /* 0x000000052a057291 */ /* 0x000fca000f8ec03f */
[----:B------:R-:W1:Y:S08]  /*8c00*/  LDC.64 R6, c[0x0][0x608] ;  /* 0x00018200ff067b82 */ /* 0x000e700000000a00 */
[----:B------:R-:W2:Y:S08]  /*8c10*/  LDC.64 R32, c[0x0][0x610] ;  /* 0x00018400ff207b82 */ /* 0x000eb00000000a00 */
[----:B------:R-:W2:Y:S01]  /*8c20*/  LDC.64 R34, c[0x0][0x618] ;  /* 0x00018600ff227b82 */ /* 0x000ea20000000a00 */
[----:B-1----:R1:W-:Y:S07]  /*8c30*/  STS.128 [UR5+0x38780], R4 ;  /* 0x03878004ff007988 */ /* 0x0023ee0008000c05 */
[----:B------:R-:W3:Y:S08]  /*8c40*/  LDC.64 R28, c[0x0][0x620] ;  /* 0x00018800ff1c7b82 */ /* 0x000ef00000000a00 */
[----:B------:R-:W3:Y:S01]  /*8c50*/  LDC.64 R30, c[0x0][0x628] ;  /* 0x00018a00ff1e7b82 */ /* 0x000ee20000000a00 */
[----:B--2---:R2:W-:Y:S07]  /*8c60*/  STS.128 [UR5+0x38790], R32 ;  /* 0x03879020ff007988 */ /* 0x0045ee0008000c05 */
[----:B------:R-:W4:Y:S08]  /*8c70*/  LDC.64 R24, c[0x0][0x630] ;  /* 0x00018c00ff187b82 */ /* 0x000f300000000a00 */
[----:B------:R-:W4:Y:S08]  /*8c80*/  LDC.64 R26, c[0x0][0x638] ;  /* 0x00018e00ff1a7b82 */ /* 0x000f300000000a00 */
[----:B------:R-:W5:Y:S01]  /*8c90*/  LDC.64 R20, c[0x0][0x640] ;  /* 0x00019000ff147b82 */ /* 0x000f620000000a00 */
[----:B---3--:R2:W-:Y:S07]  /*8ca0*/  STS.128 [UR5+0x387a0], R28 ;  /* 0x0387a01cff007988 */ /* 0x0085ee0008000c05 */
[----:B------:R-:W5:Y:S08]  /*8cb0*/  LDC.64 R22, c[0x0][0x648] ;  /* 0x00019200ff167b82 */ /* 0x000f700000000a00 */
[----:B------:R-:W3:Y:S01]  /*8cc0*/  LDC.64 R12, c[0x0][0x650] ;  /* 0x00019400ff0c7b82 */ /* 0x000ee20000000a00 */
[----:B----4-:R2:W-:Y:S07]  /*8cd0*/  STS.128 [UR5+0x387b0], R24 ;  /* 0x0387b018ff007988 */ /* 0x0105ee0008000c05 */
[----:B------:R-:W3:Y:S08]  /*8ce0*/  LDC.64 R14, c[0x0][0x658] ;  /* 0x00019600ff0e7b82 */ /* 0x000ef00000000a00 */
[----:B------:R-:W4:Y:S01]  /*8cf0*/  LDC.64 R8, c[0x0][0x660] ;  /* 0x00019800ff087b82 */ /* 0x000f220000000a00 */
[----:B-----5:R2:W-:Y:S07]  /*8d00*/  STS.128 [UR5+0x387c0], R20 ;  /* 0x0387c014ff007988 */ /* 0x0205ee0008000c05 */
[----:B------:R-:W4:Y:S08]  /*8d10*/  LDC.64 R10, c[0x0][0x668] ;  /* 0x00019a00ff0a7b82 */ /* 0x000f300000000a00 */
[----:B-1----:R-:W1:Y:S01]  /*8d20*/  LDC.64 R4, c[0x0][0x670] ;  /* 0x00019c00ff047b82 */ /* 0x002e620000000a00 */
[----:B---3--:R2:W-:Y:S07]  /*8d30*/  STS.128 [UR5+0x387d0], R12 ;  /* 0x0387d00cff007988 */ /* 0x0085ee0008000c05 */
[----:B------:R-:W1:Y:S01]  /*8d40*/  LDC.64 R6, c[0x0][0x678] ;  /* 0x00019e00ff067b82 */ /* 0x000e620000000a00 */
[----:B----4-:R2:W-:Y:S04]  /*8d50*/  STS.128 [UR5+0x387e0], R8 ;  /* 0x0387e008ff007988 */ /* 0x0105e80008000c05 */
[----:B-1----:R2:W-:Y:S02]  /*8d60*/  STS.128 [UR5+0x387f0], R4 ;  /* 0x0387f004ff007988 */ /* 0x0025e40008000c05 */
.L_x_125:
[----:B------:R-:W-:Y:S05]  /*8d70*/  BSYNC B0 ;  /* 0x0000000000007941 */ /* 0x000fea0003800000 */
.L_x_124:
[----:B------:R-:W-:Y:S01]  /*8d80*/  ELECT P0, URZ, PT ;  /* 0x00000000003f782f */ /* 0x000fe20003800000 */
[----:B------:R-:W-:Y:S01]  /*8d90*/  NOP ;  /* 0x0000000000007918 */ /* 0x000fe20000000000 */
[----:B------:R-:W-:Y:S01]  /*8da0*/  ULDC UR6, c[0x0][0x884] ;  /* 0x0002210000067ab9 */ /* 0x000fe20000000800 */
[----:B------:R-:W-:Y:S01]  /*8db0*/  BSSY B0, `(.L_x_126) ;  /* 0x0000035000007945 */ /* 0x000fe20003800000 */
[----:B------:R-:W-:-:S03]  /*8dc0*/  ULEA UR6, UR6, UR4, 0x1 ;  /* 0x0000000406067291 */ /* 0x000fc6000f8e083f */
[----:B------:R-:W-:Y:S02]  /*8dd0*/  ULDC.64 UR4, c[0x0][0x800] ;  /* 0x0002000000047ab9 */ /* 0x000fe40000000a00 */
[----:B------:R-:W-:-:S04]  /*8de0*/  UIMAD.WIDE UR4, UR6, 0x80, UR4 ;  /* 0x00000080060478a5 */ /* 0x000fc8000f8e0204 */
[----:B------:R-:W-:Y:S08]  /*8df0*/  @!P0 BRA `(.L_x_127) ;  /* 0x0000000000c08947 */ /* 0x000ff00003800000 */
[----:B------:R-:W-:Y:S01]  /*8e00*/  ULDC.64 UR6, c[0x0][0x808] ;  /* 0x0002020000067ab9 */ /* 0x000fe20000000a00 */
[----:B------:R-:W-:Y:S01]  /*8e10*/  ULDC.64 UR8, c[0x0][0x810] ;  /* 0x0002040000087ab9 */ /* 0x000fe20000000a00 */
[----:B------:R-:W-:Y:S02]  /*8e20*/  ISETP.NE.U32.AND P0, PT, RZ, UR6, PT ;  /* 0x00000006ff007c0c */ /* 0x000fe4000bf05070 */
[----:B------:R-:W-:Y:S02]  /*8e30*/  ISETP.NE.U32.AND P1, PT, RZ, UR8, PT ;  /* 0x00000008ff007c0c */ /* 0x000fe4000bf25070 */
[----:B------:R-:W-:Y:S02]  /*8e40*/  ISETP.NE.AND.EX P0, PT, RZ, UR7, PT, P0 ;  /* 0x00000007ff007c0c */ /* 0x000fe4000bf05300 */
[----:B------:R-:W-:-:S11]  /*8e50*/  ISETP.NE.AND.EX P1, PT, RZ, UR9, PT, P1 ;  /* 0x00000009ff007c0c */ /* 0x000fd6000bf25310 */
[----:B------:R-:W-:Y:S05]  /*8e60*/  @!P0 BRA `(.L_x_128) ;  /* 0x0000000000188947 */ /* 0x000fea0003800000 */
[----:B--2---:R-:W1:Y:S02]  /*8e70*/  LDC.64 R4, c[0x0][0x808] ;  /* 0x00020200ff047b82 */ /* 0x004e640000000a00 */
[----:B-1----:R-:W-:-:S06]  /*8e80*/  IMAD.WIDE R4, R18, 0x8, R4 ;  /* 0x0000000812047825 */ /* 0x002fcc00078e0204 */
[----:B------:R-:W2:Y:S01]  /*8e90*/  LDG.E.64 R4, desc[UR38][R4.64] ;  /* 0x0000002604047981 */ /* 0x000ea2000c1e1b00 */
[----:B------:R-:W-:Y:S02]  /*8ea0*/  UMOV UR6, 0x400 ;  /* 0x0000040000067882 */ /* 0x000fe40000000000 */
[----:B------:R-:W-:-:S09]  /*8eb0*/  ULEA UR6, UR42, UR6, 0x18 ;  /* 0x000000062a067291 */ /* 0x000fd2000f8ec03f */
[----:B--2---:R1:W-:Y:S03]  /*8ec0*/  STS.64 [UR6+0x38780], R4 ;  /* 0x03878004ff007988 */ /* 0x0043e60008000a06 */
.L_x_128:
[----:B------:R-:W-:Y:S05]  /*8ed0*/  @!P1 BRA `(.L_x_127) ;  /* 0x0000000000889947 */ /* 0x000fea0003800000 */
[----:B-12---:R-:W1:Y:S02]  /*8ee0*/  LDC.64 R4, c[0x0][0x810] ;  /* 0x00020400ff047b82 */ /* 0x006e640000000a00 */
[----:B-1----:R-:W-:-:S06]  /*8ef0*/  IMAD.WIDE R4, R18, 0x8, R4 ;  /* 0x0000000812047825 */ /* 0x002fcc00078e0204 */
[----:B------:R-:W2:Y:S01]  /*8f00*/  LDG.E.64 R4, desc[UR38][R4.64] ;  /* 0x0000002604047981 */ /* 0x000ea2000c1e1b00 */
[----:B------:R-:W-:Y:S02]  /*8f10*/  UMOV UR6, 0x400 ;  /* 0x0000040000067882 */ /* 0x000fe40000000000 */
[----:B------:R-:W-:-:S04]  /*8f20*/  ULEA UR6, UR42, UR6, 0x18 ;  /* 0x000000062a067291 */ /* 0x000fc8000f8ec03f */
[----:B------:R-:W-:-:S05]  /*8f30*/  UIADD3 UR7, UR6, 0x38780, URZ ;  /* 0x0003878006077890 */ /* 0x000fca000fffe03f */
[----:B------:R-:W1:Y:S01]  /*8f40*/  LDS R6, [UR6+0x3879c] ;  /* 0x03879c06ff067984 */ /* 0x000e620008000800 */
[----:B------:R-:W-:-:S03]  /*8f50*/  IMAD.U32 R8, RZ, RZ, UR7 ;  /* 0x00000007ff087e24 */ /* 0x000fc6000f8e00ff */
[----:B------:R-:W-:Y:S02]  /*8f60*/  STS [UR6+0x387b0], RZ ;  /* 0x0387b0ffff007988 */ /* 0x000fe40008000806 */
[----:B------:R-:W-:-:S05]  /*8f70*/  SHF.R.U64 R8, R8, 0x4, RZ ;  /* 0x0000000408087819 */ /* 0x000fca00000012ff */
[----:B------:R-:W-:Y:S04]  /*8f80*/  STS [UR6+0x38790], R8 ;  /* 0x03879008ff007988 */ /* 0x000fe80008000806 */
[----:B------:R-:W-:Y:S01]  /*8f90*/  STS [UR6+0x38794], R8 ;  /* 0x03879408ff007988 */ /* 0x000fe20008000806 */
[C---:B--2---:R-:W-:Y:S01]  /*8fa0*/  SHF.L.U64.HI R10, R4.reuse, 0x1, R5 ;  /* 0x00000001040a7819 */ /* 0x044fe20000010205 */
[----:B------:R-:W-:Y:S02]  /*8fb0*/  IMAD.SHL.U32 R11, R4, 0x2, RZ ;  /* 0x00000002040b7824 */ /* 0x000fe400078e00ff */
[----:B------:R-:W-:Y:S01]  /*8fc0*/  VIADD R5, R3, 0xffffffff ;  /* 0xffffffff03057836 */ /* 0x000fe20000000000 */
[----:B------:R-:W-:Y:S01]  /*8fd0*/  LOP3.LUT R10, R10, 0x1fffffff, RZ, 0xc0, !PT ;  /* 0x1fffffff0a0a7812 */ /* 0x000fe200078ec0ff */
[----:B------:R-:W-:Y:S01]  /*8fe0*/  VIADD R4, R0, 0xffffffff ;  /* 0xffffffff00047836 */ /* 0x000fe20000000000 */
[----:B------:R-:W-:-:S02]  /*8ff0*/  LOP3.LUT R3, R11, 0xfffffffe, RZ, 0xc0, !PT ;  /* 0xfffffffe0b037812 */ /* 0x000fc400078ec0ff */
[--C-:B------:R-:W-:Y:S02]  /*9000*/  SHF.R.U32.HI R7, RZ, 0x4, R10.reuse ;  /* 0x00000004ff077819 */ /* 0x100fe4000001160a */
[----:B------:R-:W-:Y:S02]  /*9010*/  SHF.R.U64 R3, R3, 0x4, R10 ;  /* 0x0000000403037819 */ /* 0x000fe4000000120a */
[----:B-1----:R-:W-:-:S03]  /*9020*/  LOP3.LUT R6, R6, 0xf, R7, 0xb8, !PT ;  /* 0x0000000f06067812 */ /* 0x002fc600078eb807 */
[----:B------:R-:W-:Y:S04]  /*9030*/  STS [UR6+0x3878c], R3 ;  /* 0x03878c03ff007988 */ /* 0x000fe80008000806 */
[----:B------:R-:W-:Y:S04]  /*9040*/  STS [UR6+0x3879c], R6 ;  /* 0x03879c06ff007988 */ /* 0x000fe80008000806 */
[----:B------:R-:W1:Y:S02]  /*9050*/  LDS R7, [UR6+0x3879c] ;  /* 0x03879c06ff077984 */ /* 0x000e640008000800 */
[----:B-1----:R-:W-:-:S05]  /*9060*/  LOP3.LUT R7, R7, 0xf0, RZ, 0xb8, !PT ;  /* 0x000000f007077812 */ /* 0x002fca00078eb8ff */
[----:B------:R1:W-:Y:S04]  /*9070*/  STS [UR6+0x3879c], R7 ;  /* 0x03879c07ff007988 */ /* 0x0003e80008000806 */
[----:B------:R-:W2:Y:S01]  /*9080*/  LDS R9, [UR6+0x3879c] ;  /* 0x03879c06ff097984 */ /* 0x000ea20008000800 */
[----:B-1----:R-:W-:-:S05]  /*9090*/  CS2R R6, SRZ ;  /* 0x0000000000067805 */ /* 0x002fca000001ff00 */
[----:B------:R-:W-:Y:S01]  /*90a0*/  STS.128 [UR6+0x387a0], R4 ;  /* 0x0387a004ff007988 */ /* 0x000fe20008000c06 */
[----:B--2---:R-:W-:-:S05]  /*90b0*/  LOP3.LUT R9, R9, 0xf00, RZ, 0xb8, !PT ;  /* 0x00000f0009097812 */ /* 0x004fca00078eb8ff */
[----:B------:R-:W-:Y:S04]  /*90c0*/  STS.64 [UR6+0x38798], R8 ;  /* 0x03879808ff007988 */ /* 0x000fe80008000a06 */
[----:B------:R-:W1:Y:S02]  /*90d0*/  LDS R12, [UR6+0x3879c] ;  /* 0x03879c06ff0c7984 */ /* 0x000e640008000800 */
[----:B-1----:R-:W-:-:S05]  /*90e0*/  LOP3.LUT R0, R12, 0xf000, RZ, 0xb8, !PT ;  /* 0x0000f0000c007812 */ /* 0x002fca00078eb8ff */
[----:B------:R3:W-:Y:S02]  /*90f0*/  STS [UR6+0x3879c], R0 ;  /* 0x03879c00ff007988 */ /* 0x0007e40008000806 */
.L_x_127:
[----:B------:R-:W-:Y:S05]  /*9100*/  BSYNC B0 ;  /* 0x0000000000007941 */ /* 0x000fea0003800000 */
.L_x_126:
[----:B---3--:R-:W3:Y:S01]  /*9110*/  S2R R0, SR_LANEID ;  /* 0x0000000000007919 */ /* 0x008ee20000000000 */
[----:B------:R-:W-:Y:S01]  /*9120*/  ELECT P0, URZ, PT ;  /* 0x00000000003f782f */ /* 0x000fe20003800000 */
[----:B------:R-:W-:Y:S01]  /*9130*/  NOP ;  /* 0x0000000000007918 */ /* 0x000fe20000000000 */
[----:B------:R-:W-:Y:S11]  /*9140*/  BSSY B0, `(.L_x_129) ;  /* 0x0000004000007945 */ /* 0x000ff60003800000 */
[----:B------:R-:W-:Y:S05]  /*9150*/  @!P0 BRA `(.L_x_130) ;  /* 0x0000000000088947 */ /* 0x000fea0003800000 */
[----:B------:R0:W-:Y:S01]  /*9160*/  UTMACMDFLUSH ;  /* 0x00000000000079b7 */ /* 0x0001e20000000000 */
[----:B------:R-:W-:-:S04]  /*9170*/  DEPBAR.LE SB0, 0x0 ;  /* 0x000080000000791a */ /* 0x000fc80000000000 */
.L_x_130:
[----:B------:R-:W-:Y:S05]  /*9180*/  BSYNC B0 ;  /* 0x0000000000007941 */ /* 0x000fea0003800000 */
.L_x_129:
[----:B------:R-:W-:Y:S01]  /*9190*/  UMOV UR6, 0x400 ;  /* 0x0000040000067882 */ /* 0x000fe20000000000 */
[----:B--23--:R-:W-:Y:S01]  /*91a0*/  IMAD.SHL.U32 R6, R0, 0x4, RZ ;  /* 0x0000000400067824 */ /* 0x00cfe200078e00ff */
[----:B------:R-:W-:-:S04]  /*91b0*/  ULEA UR6, UR42, UR6, 0x18 ;  /* 0x000000062a067291 */ /* 0x000fc8000f8ec03f */
[----:B------:R-:W-:Y:S01]  /*91c0*/  UIADD3 UR32, UR6, 0x38780, URZ ;  /* 0x0003878006207890 */ /* 0x000fe2000fffe03f */
[----:B-1----:R-:W-:Y:S02]  /*91d0*/  IADD3 R4, P0, R6, UR4, RZ ;  /* 0x0000000406047c10 */ /* 0x002fe4000ff1e0ff */
[----:B------:R-:W-:-:S03]  /*91e0*/  MOV R0, RZ ;  /* 0x000000ff00007202 */ /* 0x000fc60000000f00 */
[----:B------:R-:W-:-:S03]  /*91f0*/  IMAD.X R5, RZ, RZ, UR5, P0 ;  /* 0x00000005ff057e24 */ /* 0x000fc600080e06ff */
[----:B------:R-:W1:Y:S01]  /*9200*/  LDS R3, [R6+UR32] ;  /* 0x0000002006037984 */ /* 0x000e620008000800 */
[----:B------:R-:W-:-:S03]  /*9210*/  SHF.L.U32 R0, R0, 0x1f, RZ ;  /* 0x0000001f00007819 */ /* 0x000fc600000006ff */
[----:B-1----:R1:W2:Y:S02]  /*9220*/  ATOMG.E.EXCH.STRONG.GPU PT, RZ, [R4], R3 ;  /* 0x0000000304ff73a8 */ /* 0x0022a400041ee100 */
[----:B--2---:R-:W2:Y:S01]  /*9230*/  SYNCS.PHASECHK.TRANS64.TRYWAIT P0, [UR6+0x38598], R0 ;  /* 0x03859800ff0075a7 */ /* 0x004ea20008000146 */
[----:B------:R-:W-:Y:S02]  /*9240*/  ULOP3.LUT UR31, UR59, 0x1, URZ, 0xfc, !UPT ;  /* 0x000000013b1f7892 */ /* 0x000fe4000f8efc3f */
[----:B------:R-:W-:Y:S01]  /*9250*/  ULOP3.LUT UR30, UR61, 0x2, URZ, 0xfc, !UPT ;  /* 0x000000023d1e7892 */ /* 0x000fe2000f8efc3f */
[----:B-12---:R-:W-:Y:S11]  /*9260*/  @!P0 BRA `(.L_x_131) ;  /* 0x0000005c00948947 */ /* 0x006ff60003800000 */
.L_x_298:
[----:B------:R-:W-:Y:S01]  /*9270*/  IMAD.MOV.U32 R4, RZ, RZ, 0x1 ;  /* 0x00000001ff047424 */ /* 0x000fe200078e00ff */
[----:B------:R-:W-:Y:S01]  /*9280*/  ULDC UR29, c[0x0][0x598] ;  /* 0x00016600001d7ab9 */ /* 0x000fe20000000800 */
[----:B-1----:R-:W-:Y:S01]  /*9290*/  IMAD.MOV.U32 R0, RZ, RZ, RZ ;  /* 0x000000ffff007224 */ /* 0x002fe200078e00ff */
[----:B------:R-:W-:Y:S01]  /*92a0*/  ULDC UR28, c[0x0][0x580] ;  /* 0x00016000001c7ab9 */ /* 0x000fe20000000800 */
[----:B------:R-:W-:Y:S01]  /*92b0*/  ULDC.64 UR24, c[0x0][0x590] ;  /* 0x0001640000187ab9 */ /* 0x000fe20000000a00 */
[----:B------:R-:W-:-:S05]  /*92c0*/  ULDC.64 UR26, c[0x0][0x588] ;  /* 0x00016200001a7ab9 */ /* 0x000fca0000000a00 */
.L_x_192:
[----:B------:R-:W-:-:S06]  /*92d0*/  UISETP.NE.AND UP0, UPT, UR31, 0x3, UPT ;  /* 0x000000031f00788c */ /* 0x000fcc000bf05270 */
[----:B------:R-:W-:-:S13]  /*92e0*/  PLOP3.LUT P1, PT, PT, PT, UP0, 0x80, 0x0 ;  /* 0x000000000000781c */ /* 0x000fda0003f2f008 */
[----:B-----5:R-:W-:Y:S05]  /*92f0*/  @!P1 BRA `(.L_x_132) ;  /* 0x0000000000049947 */ /* 0x020fea0003800000 */
[----:B------:R-:W-:Y:S01]  /*9300*/  BPT.TRAP 0x1 ;  /* 0x000000040000795c */ /* 0x000fe20000300000 */
.L_x_132:
[----:B------:R-:W-:Y:S02]  /*9310*/  R2UR UR7, R2 ;  /* 0x00000000020772ca */ /* 0x000fe400000e0000 */
[----:B------:R-:W-:Y:S02]  /*9320*/  SHF.L.U32 R3, R0, 0x1f, RZ ;  /* 0x0000001f00037819 */ /* 0x000fe400000006ff */
[----:B------:R-:W-:-:S09]  /*9330*/  LEA R8, R2, UR6, 0x4 ;  /* 0x0000000602087c11 */ /* 0x000fd2000f8e20ff */
[----:B------:R-:W-:-:S09]  /*9340*/  ULEA UR7, UR7, UR6, 0x3 ;  /* 0x0000000607077291 */ /* 0x000fd2000f8e183f */
[----:B------:R-:W1:Y:S02]  /*9350*/  SYNCS.PHASECHK.TRANS64.TRYWAIT P0, [UR7+0x38400], R3 ;  /* 0x03840003ff0075a7 */ /* 0x000e640008000147 */
[----:B-1----:R-:W-:Y:S05]  /*9360*/  @!P0 BRA `(.L_x_133) ;  /* 0x0000005c006c8947 */ /* 0x002fea0003800000 */
.L_x_299:
[----:B------:R-:W2:Y:S01]  /*9370*/  LDS.128 R8, [R8+0x385c0] ;  /* 0x0385c00008087984 */ /* 0x000ea20000000c00 */
        /* <DEDUP_REMOVED lines=8> */
.L_x_134:
[----:B------:R-:W-:Y:S01]  /*9400*/  UIADD3 UR7, UR7, 0x38440, URZ ;  /* 0x0003844007077890 */ /* 0x000fe2000fffe03f */
[----:B------:R-:W-:Y:S02]  /*9410*/  R2UR UR18, R16 ;  /* 0x00000000101272ca */ /* 0x000fe400000e0000 */
[----:B------:R-:W-:Y:S01]  /*9420*/  R2UR UR19, R17 ;  /* 0x00000000111372ca */ /* 0x000fe200000e0000 */
[----:B------:R-:W-:Y:S01]  /*9430*/  UPRMT UR7, UR42, 0x654, UR7 ;  /* 0x000006542a077896 */ /* 0x000fe20008000007 */
[----:B------:R-:W-:Y:S02]  /*9440*/  LOP3.LUT P1, RZ, R4, 0xff, RZ, 0xc0, !PT ;  /* 0x000000ff04ff7812 */ /* 0x000fe4000782c0ff */
[----:B------:R-:W-:-:S04]  /*9450*/  ISETP.NE.U32.AND P0, PT, RZ, UR24, PT ;  /* 0x00000018ff007c0c */ /* 0x000fc8000bf05070 */
[----:B------:R-:W-:Y:S02]  /*9460*/  ISETP.NE.AND.EX P0, PT, RZ, UR25, PT, P0 ;  /* 0x00000019ff007c0c */ /* 0x000fe4000bf05300 */
[----:B---3--:R-:W-:Y:S01]  /*9470*/  SYNCS.ARRIVE.TRANS64.RED.A1T0 RZ, [UR7], RZ ;  /* 0x000000ffffff79a7 */ /* 0x008fe20008100407 */
[----:B------:R-:W-:Y:S02]  /*9480*/  USHF.L.U32 UR18, UR18, 0x7, URZ ;  /* 0x0000000712127899 */ /* 0x000fe4000800063f */
[----:B------:R-:W-:Y:S02]  /*9490*/  USHF.L.U32 UR19, UR19, 0x7, URZ ;  /* 0x0000000713137899 */ /* 0x000fe4000800063f */
[----:B------:R-:W-:Y:S10]  /*94a0*/  @!P1 BRA `(.L_x_135) ;  /* 0x00000000000c9947 */ /* 0x000ff40003800000 */
[----:B------:R-:W-:-:S04]  /*94b0*/  DEPBAR {5,4,3,2,1,0} ;  /* 0x0000003f0000791a */ /* 0x000fc80000000000 */
[----:B------:R3:W-:Y:S02]  /*94c0*/  UTMACCTL.IV [UR4] ;  /* 0x00000000040079b9 */ /* 0x0007e40008000000 */
[----:B---3--:R-:W-:Y:S01]  /*94d0*/  NOP ;  /* 0x0000000000007918 */ /* 0x008fe20000000000 */
.L_x_135:
[----:B------:R-:W-:Y:S05]  /*94e0*/  @!P0 BRA `(.L_x_136) ;  /* 0x0000000000188947 */ /* 0x000fea0003800000 */
[----:B------:R-:W3:Y:S02]  /*94f0*/  LDC.64 R4, c[0x0][0x590] ;  /* 0x00016400ff047b82 */ /* 0x000ee40000000a00 */
[----:B---3--:R-:W-:-:S06]  /*9500*/  IMAD.WIDE R4, R18, 0x8, R4 ;  /* 0x0000000812047825 */ /* 0x008fcc00078e0204 */
[----:B------:R-:W1:Y:S04]  /*9510*/  LDG.E.64 R4, desc[UR38][R4.64] ;  /* 0x0000002604047981 */ /* 0x000e68000c1e1b00 */
[----:B-1----:R-:W3:Y:S02]  /*9520*/  LD.E R3, desc[UR38][R4.64] ;  /* 0x0000002604037980 */ /* 0x002ee4000c101900 */
[----:B---3--:R-:W-:Y:S01]  /*9530*/  FSETP.NEU.AND P0, PT, R3, RZ, PT ;  /* 0x000000ff0300720b */ /* 0x008fe20003f0d000 */
[----:B------:R-:W-:-:S12]  /*9540*/  BRA `(.L_x_137) ;  /* 0x0000000000247947 */ /* 0x000fd80003800000 */
.L_x_136:
[----:B------:R-:W-:Y:S02]  /*9550*/  ISETP.NE.U32.AND P1, PT, RZ, UR26, PT ;  /* 0x0000001aff007c0c */ /* 0x000fe4000bf25070 */
[----:B------:R-:W-:Y:S02]  /*9560*/  FSETP.NEU.AND P0, PT, RZ, UR28, PT ;  /* 0x0000001cff007c0b */ /* 0x000fe4000bf0d000 */
[----:B------:R-:W-:-:S13]  /*9570*/  ISETP.NE.AND.EX P1, PT, RZ, UR27, PT, P1 ;  /* 0x0000001bff007c0c */ /* 0x000fda000bf25310 */
[----:B------:R-:W-:Y:S05]  /*9580*/  @!P1 BRA `(.L_x_137) ;  /* 0x0000000000149947 */ /* 0x000fea0003800000 */
[----:B------:R-:W3:Y:S01]  /*9590*/  LDC.64 R4, c[0x0][0x588] ;  /* 0x00016200ff047b82 */ /* 0x000ee20000000a00 */
[----:B-1----:R-:W-:-:S04]  /*95a0*/  IMAD R3, R18, UR29, RZ ;  /* 0x0000001d12037c24 */ /* 0x002fc8000f8e02ff */
[----:B---3--:R-:W-:-:S06]  /*95b0*/  IMAD.WIDE R4, R3, 0x4, R4 ;  /* 0x0000000403047825 */ /* 0x008fcc00078e0204 */
[----:B------:R-:W3:Y:S02]  /*95c0*/  LDG.E R4, desc[UR38][R4.64] ;  /* 0x0000002604047981 */ /* 0x000ee4000c1e1900 */
[----:B---3--:R-:W-:-:S13]  /*95d0*/  FSETP.NEU.AND P0, PT, R4, RZ, PT ;  /* 0x000000ff0400720b */ /* 0x008fda0003f0d000 */
.L_x_137:
[----:B------:R-:W-:Y:S01]  /*95e0*/  UISETP.NE.AND UP0, UPT, UR30, 0x3, UPT ;  /* 0x000000031e00788c */ /* 0x000fe2000bf05270 */
[----:B------:R-:W-:-:S05]  /*95f0*/  ELECT P1, URZ, PT ;  /* 0x00000000003f782f */ /* 0x000fca0003820000 */
[----:B------:R-:W-:Y:S02]  /*9600*/  PLOP3.LUT P2, PT, PT, PT, UP0, 0x80, 0x0 ;  /* 0x000000000000781c */ /* 0x000fe40003f4f008 */
[----:B------:R-:W-:-:S11]  /*9610*/  PLOP3.LUT P0, PT, P0, P1, PT, 0x2a, 0x0 ;  /* 0x000000000000781c */ /* 0x000fd60000702572 */
[----:B------:R-:W-:Y:S05]  /*9620*/  @!P2 BRA `(.L_x_138) ;  /* 0x000000000004a947 */ /* 0x000fea0003800000 */
[----:B------:R-:W-:Y:S01]  /*9630*/  BPT.TRAP 0x1 ;  /* 0x000000040000795c */ /* 0x000fe20000300000 */
.L_x_138:
[----:B-1----:R-:W-:-:S05]  /*9640*/  IMAD.MOV.U32 R3, RZ, RZ, 0x1 ;  /* 0x00000001ff037424 */ /* 0x002fca00078e00ff */
[----:B------:R-:W-:-:S04]  /*9650*/  SHF.L.U32 R3, R3, 0x1f, RZ ;  /* 0x0000001f03037819 */ /* 0x000fc800000006ff */
[----:B------:R-:W1:Y:S02]  /*9660*/  SYNCS.PHASECHK.TRANS64.TRYWAIT P1, [UR6+0x38570], R3 ;  /* 0x03857003ff0075a7 */ /* 0x000e640008020146 */
[----:B-1----:R-:W-:Y:S05]  /*9670*/  @!P1 BRA `(.L_x_139) ;  /* 0x0000005800c09947 */ /* 0x002fea0003800000 */
.L_x_300:
[----:B------:R-:W-:Y:S04]  /*9680*/  BSSY B0, `(.L_x_140) ;  /* 0x000000b000007945 */ /* 0x000fe80003800000 */
[----:B------:R-:W-:Y:S05]  /*9690*/  @P0 BRA `(.L_x_141) ;  /* 0x0000000000240947 */ /* 0x000fea0003800000 */
[----:B------:R-:W-:Y:S02]  /*96a0*/  UIADD3 UR16, UR6, 0x34000, URZ ;  /* 0x0003400006107890 */ /* 0x000fe4000fffe03f */
[----:B------:R-:W-:Y:S01]  /*96b0*/  UIADD3 UR17, UR6, 0x38550, URZ ;  /* 0x0003855006117890 */ /* 0x000fe2000fffe03f */
[----:B------:R-:W-:Y:S01]  /*96c0*/  UMOV UR8, 0x0 ;  /* 0x0000000000087882 */ /* 0x000fe20000000000 */
[----:B------:R-:W-:-:S07]  /*96d0*/  UMOV UR9, 0x10000000 ;  /* 0x1000000000097882 */ /* 0x000fce0000000000 */
[----:B------:R3:W-:Y:S02]  /*96e0*/  UTMALDG.2D [UR16], [UR4], desc[UR8] ;  /* 0x00000810040075b4 */ /* 0x0007e40008009000 */
[----:B---3--:R-:W-:Y:S05]  /*96f0*/  @!P2 BRA `(.L_x_142) ;  /* 0x000000000004a947 */ /* 0x008fea0003800000 */
[----:B------:R-:W-:Y:S01]  /*9700*/  BPT.TRAP 0x1 ;  /* 0x000000040000795c */ /* 0x000fe20000300000 */
.L_x_142:
[----:B-1----:R-:W1:Y:S02]  /*9710*/  LDC R4, c[0x0][0x828] ;  /* 0x00020a00ff047b82 */ /* 0x002e640000000800 */
[----:B-1----:R3:W-:Y:S02]  /*9720*/  SYNCS.ARRIVE.TRANS64.RED.A0TR RZ, [UR6+0x38550], R4 ;  /* 0x03855004ffff79a7 */ /* 0x0027e40008300406 */
.L_x_141:
[----:B------:R-:W-:Y:S05]  /*9730*/  BSYNC B0 ;  /* 0x0000000000007941 */ /* 0x000fea0003800000 */
.L_x_140:
[----:B------:R-:W-:Y:S05]  /*9740*/  @!P2 BRA `(.L_x_143) ;  /* 0x000000000004a947 */ /* 0x000fea0003800000 */
[----:B------:R-:W-:Y:S01]  /*9750*/  BPT.TRAP 0x1 ;  /* 0x000000040000795c */ /* 0x000fe20000300000 */
.L_x_143:
[----:B------:R-:W-:-:S04]  /*9760*/  UIADD3 UR13, UR6, 0x38550, URZ ;  /* 0x00038550060d7890 */ /* 0x000fc8000fffe03f */
[----:B------:R-:W-:-:S09]  /*9770*/  UPRMT UR7, UR42, 0x654, UR13 ;  /* 0x000006542a077896 */ /* 0x000fd2000800000d */
[----:B------:R-:W-:Y:S01]  /*9780*/  SYNCS.ARRIVE.TRANS64.RED.A1T0 RZ, [UR7], RZ ;  /* 0x000000ffffff79a7 */ /* 0x000fe20008100407 */
[----:B------:R-:W-:Y:S05]  /*9790*/  @!P2 BRA `(.L_x_144) ;  /* 0x000000000004a947 */ /* 0x000fea0003800000 */
[----:B------:R-:W-:Y:S01]  /*97a0*/  BPT.TRAP 0x1 ;  /* 0x000000040000795c */ /* 0x000fe20000300000 */
.L_x_144:
[----:B------:R-:W4:Y:S02]  /*97b0*/  SYNCS.PHASECHK.TRANS64.TRYWAIT P1, [UR6+0x38578], R3 ;  /* 0x03857803ff0075a7 */ /* 0x000f240008020146 */
[----:B----4-:R-:W-:Y:S05]  /*97c0*/  @!P1 BRA `(.L_x_145) ;  /* 0x0000005800849947 */ /* 0x010fea0003800000 */
.L_x_301:
[----:B------:R-:W-:Y:S04]  /*97d0*/  BSSY B0, `(.L_x_146) ;  /* 0x000000d000007945 */ /* 0x000fe80003800000 */
[----:B------:R-:W-:Y:S05]  /*97e0*/  @P0 BRA `(.L_x_147) ;  /* 0x00000000002c0947 */ /* 0x000fea0003800000 */
[----:B------:R-:W-:Y:S02]  /*97f0*/  UIADD3 UR10, UR18, 0x40, URZ ;  /* 0x00000040120a7890 */ /* 0x000fe4000fffe03f */
[----:B------:R-:W-:Y:S02]  /*9800*/  UIADD3 UR8, UR6, 0x35000, URZ ;  /* 0x0003500006087890 */ /* 0x000fe4000fffe03f */
[----:B------:R-:W-:Y:S01]  /*9810*/  UIADD3 UR9, UR6, 0x38558, URZ ;  /* 0x0003855806097890 */ /* 0x000fe2000fffe03f */
[----:B------:R-:W-:Y:S01]  /*9820*/  UMOV UR14, 0x0 ;  /* 0x00000000000e7882 */ /* 0x000fe20000000000 */
[----:B------:R-:W-:Y:S01]  /*9830*/  UMOV UR15, 0x10000000 ;  /* 0x10000000000f7882 */ /* 0x000fe20000000000 */
[----:B------:R-:W-:-:S06]  /*9840*/  UMOV UR11, UR19 ;  /* 0x00000013000b7c82 */ /* 0x000fcc0008000000 */
[----:B------:R4:W-:Y:S02]  /*9850*/  UTMALDG.2D [UR8], [UR4], desc[UR14] ;  /* 0x00000e08040075b4 */ /* 0x0009e40008009000 */
[----:B----4-:R-:W-:Y:S05]  /*9860*/  @!P2 BRA `(.L_x_148) ;  /* 0x000000000004a947 */ /* 0x010fea0003800000 */
[----:B------:R-:W-:Y:S01]  /*9870*/  BPT.TRAP 0x1 ;  /* 0x000000040000795c */ /* 0x000fe20000300000 */
.L_x_148:
[----:B-1-3--:R-:W1:Y:S02]  /*9880*/  LDC R4, c[0x0][0x828] ;  /* 0x00020a00ff047b82 */ /* 0x00ae640000000800 */
[----:B-1----:R4:W-:Y:S02]  /*9890*/  SYNCS.ARRIVE.TRANS64.RED.A0TR RZ, [UR6+0x38558], R4 ;  /* 0x03855804ffff79a7 */ /* 0x0029e40008300406 */
.L_x_147:
[----:B------:R-:W-:Y:S05]  /*98a0*/  BSYNC B0 ;  /* 0x0000000000007941 */ /* 0x000fea0003800000 */
.L_x_146:
[----:B------:R-:W-:Y:S05]  /*98b0*/  @!P2 BRA `(.L_x_149) ;  /* 0x000000000004a947 */ /* 0x000fea0003800000 */
[----:B------:R-:W-:Y:S01]  /*98c0*/  BPT.TRAP 0x1 ;  /* 0x000000040000795c */ /* 0x000fe20000300000 */
.L_x_149:
[----:B------:R-:W-:Y:S02]  /*98d0*/  UIADD3 UR9, UR6, 0x38558, URZ ;  /* 0x0003855806097890 */ /* 0x000fe4000fffe03f */
[----:B------:R-:W-:Y:S02]  /*98e0*/  UIADD3 UR23, UR19, 0x20, URZ ;  /* 0x0000002013177890 */ /* 0x000fe4000fffe03f */
[----:B------:R-:W-:-:S09]  /*98f0*/  UPRMT UR16, UR42, 0x654, UR9 ;  /* 0x000006542a107896 */ /* 0x000fd20008000009 */
[----:B------:R-:W-:Y:S01]  /*9900*/  SYNCS.ARRIVE.TRANS64.RED.A1T0 RZ, [UR16], RZ ;  /* 0x000000ffffff79a7 */ /* 0x000fe20008100410 */
[----:B------:R-:W-:Y:S05]  /*9910*/  @!P2 BRA `(.L_x_150) ;  /* 0x000000000004a947 */ /* 0x000fea0003800000 */
[----:B------:R-:W-:Y:S01]  /*9920*/  BPT.TRAP 0x1 ;  /* 0x000000040000795c */ /* 0x000fe20000300000 */
.L_x_150:
[----:B------:R-:W5:Y:S02]  /*9930*/  SYNCS.PHASECHK.TRANS64.TRYWAIT P1, [UR6+0x38580], R3 ;  /* 0x03858003ff0075a7 */ /* 0x000f640008020146 */
[----:B-----5:R-:W-:Y:S05]  /*9940*/  @!P1 BRA `(.L_x_151) ;  /* 0x00000058003c9947 */ /* 0x020fea0003800000 */
.L_x_302:
[----:B------:R-:W-:Y:S04]  /*9950*/  BSSY B0, `(.L_x_152) ;  /* 0x000000c000007945 */ /* 0x000fe80003800000 */
[----:B------:R-:W-:Y:S05]  /*9960*/  @P0 BRA `(.L_x_153) ;  /* 0x0000000000280947 */ /* 0x000fea0003800000 */
[----:B------:R-:W-:Y:S02]  /*9970*/  UIADD3 UR20, UR6, 0x36000, URZ ;  /* 0x0003600006147890 */ /* 0x000fe4000fffe03f */
[----:B------:R-:W-:Y:S01]  /*9980*/  UIADD3 UR21, UR6, 0x38560, URZ ;  /* 0x0003856006157890 */ /* 0x000fe2000fffe03f */
[----:B------:R-:W-:Y:S01]  /*9990*/  UMOV UR10, 0x0 ;  /* 0x00000000000a7882 */ /* 0x000fe20000000000 */
[----:B------:R-:W-:Y:S01]  /*99a0*/  UMOV UR11, 0x10000000 ;  /* 0x10000000000b7882 */ /* 0x000fe20000000000 */
[----:B------:R-:W-:-:S06]  /*99b0*/  UMOV UR22, UR18 ;  /* 0x0000001200167c82 */ /* 0x000fcc0008000000 */
[----:B------:R1:W-:Y:S02]  /*99c0*/  UTMALDG.2D [UR20], [UR4], desc[UR10] ;  /* 0x00000a14040075b4 */ /* 0x0003e40008009000 */
[----:B-1----:R-:W-:Y:S05]  /*99d0*/  @!P2 BRA `(.L_x_154) ;  /* 0x000000000004a947 */ /* 0x002fea0003800000 */
[----:B------:R-:W-:Y:S01]  /*99e0*/  BPT.TRAP 0x1 ;  /* 0x000000040000795c */ /* 0x000fe20000300000 */
.L_x_154:
[----:B---34-:R-:W1:Y:S02]  /*99f0*/  LDC R4, c[0x0][0x828] ;  /* 0x00020a00ff047b82 */ /* 0x018e640000000800 */
[----:B-1----:R1:W-:Y:S02]  /*9a00*/  SYNCS.ARRIVE.TRANS64.RED.A0TR RZ, [UR6+0x38560], R4 ;  /* 0x03856004ffff79a7 */ /* 0x0023e40008300406 */
.L_x_153:
[----:B------:R-:W-:Y:S05]  /*9a10*/  BSYNC B0 ;  /* 0x0000000000007941 */ /* 0x000fea0003800000 */
.L_x_152:
[----:B------:R-:W-:Y:S05]  /*9a20*/  @!P2 BRA `(.L_x_155) ;  /* 0x000000000004a947 */ /* 0x000fea0003800000 */
[----:B------:R-:W-:Y:S01]  /*9a30*/  BPT.TRAP 0x1 ;  /* 0x000000040000795c */ /* 0x000fe20000300000 */
.L_x_155:
[----:B------:R-:W-:-:S04]  /*9a40*/  UIADD3 UR17, UR6, 0x38560, URZ ;  /* 0x0003856006117890 */ /* 0x000fc8000fffe03f */
[----:B------:R-:W-:-:S09]  /*9a50*/  UPRMT UR33, UR42, 0x654, UR17 ;  /* 0x000006542a217896 */ /* 0x000fd20008000011 */
[----:B------:R-:W-:Y:S01]  /*9a60*/  SYNCS.ARRIVE.TRANS64.RED.A1T0 RZ, [UR33], RZ ;  /* 0x000000ffffff79a7 */ /* 0x000fe20008100421 */
[----:B------:R-:W-:Y:S05]  /*9a70*/  @!P2 BRA `(.L_x_156) ;  /* 0x000000000004a947 */ /* 0x000fea0003800000 */
[----:B------:R-:W-:Y:S01]  /*9a80*/  BPT.TRAP 0x1 ;  /* 0x000000040000795c */ /* 0x000fe20000300000 */
.L_x_156:
[----:B------:R-:W5:Y:S02]  /*9a90*/  SYNCS.PHASECHK.TRANS64.TRYWAIT P1, [UR6+0x38588], R3 ;  /* 0x03858803ff0075a7 */ /* 0x000f640008020146 */
[----:B-----5:R-:W-:Y:S05]  /*9aa0*/  @!P1 BRA `(.L_x_157) ;  /* 0x0000005400fc9947 */ /* 0x020fea0003800000 */
.L_x_303:
[----:B------:R-:W-:Y:S04]  /*9ab0*/  BSSY B0, `(.L_x_158) ;  /* 0x000000c000007945 */ /* 0x000fe80003800000 */
[----:B------:R-:W-:Y:S05]  /*9ac0*/  @P0 BRA `(.L_x_159) ;  /* 0x0000000000280947 */ /* 0x000fea0003800000 */
[----:B------:R-:W-:Y:S02]  /*9ad0*/  UIADD3 UR22, UR18, 0x40, URZ ;  /* 0x0000004012167890 */ /* 0x000fe4000fffe03f */
[----:B------:R-:W-:Y:S02]  /*9ae0*/  UIADD3 UR20, UR6, 0x37000, URZ ;  /* 0x0003700006147890 */ /* 0x000fe4000fffe03f */
[----:B------:R-:W-:Y:S01]  /*9af0*/  UIADD3 UR21, UR6, 0x38568, URZ ;  /* 0x0003856806157890 */ /* 0x000fe2000fffe03f */
[----:B------:R-:W-:Y:S01]  /*9b00*/  UMOV UR10, 0x0 ;  /* 0x00000000000a7882 */ /* 0x000fe20000000000 */
[----:B------:R-:W-:-:S07]  /*9b10*/  UMOV UR11, 0x10000000 ;  /* 0x10000000000b7882 */ /* 0x000fce0000000000 */
[----:B------:R1:W-:Y:S02]  /*9b20*/  UTMALDG.2D [UR20], [UR4], desc[UR10] ;  /* 0x00000a14040075b4 */ /* 0x0003e40008009000 */
[----:B-1----:R-:W-:Y:S05]  /*9b30*/  @!P2 BRA `(.L_x_160) ;  /* 0x000000000004a947 */ /* 0x002fea0003800000 */
[----:B------:R-:W-:Y:S01]  /*9b40*/  BPT.TRAP 0x1 ;  /* 0x000000040000795c */ /* 0x000fe20000300000 */
.L_x_160:
[----:B---34-:R-:W1:Y:S02]  /*9b50*/  LDC R4, c[0x0][0x828] ;  /* 0x00020a00ff047b82 */ /* 0x018e640000000800 */
[----:B-1----:R1:W-:Y:S02]  /*9b60*/  SYNCS.ARRIVE.TRANS64.RED.A0TR RZ, [UR6+0x38568], R4 ;  /* 0x03856804ffff79a7 */ /* 0x0023e40008300406 */
.L_x_159:
[----:B------:R-:W-:Y:S05]  /*9b70*/  BSYNC B0 ;  /* 0x0000000000007941 */ /* 0x000fea0003800000 */
.L_x_158:
[----:B------:R-:W-:Y:S05]  /*9b80*/  @!P2 BRA `(.L_x_161) ;  /* 0x000000000004a947 */ /* 0x000fea0003800000 */
[----:B------:R-:W-:Y:S01]  /*9b90*/  BPT.TRAP 0x1 ;  /* 0x000000040000795c */ /* 0x000fe20000300000 */
.L_x_161:
[----:B------:R-:W-:Y:S02]  /*9ba0*/  UIADD3 UR21, UR6, 0x38568, URZ ;  /* 0x0003856806157890 */ /* 0x000fe4000fffe03f */
[----:B------:R-:W-:Y:S02]  /*9bb0*/  UIADD3 UR15, UR19, 0x40, URZ ;  /* 0x00000040130f7890 */ /* 0x000fe4000fffe03f */
[----:B------:R-:W-:-:S09]  /*9bc0*/  UPRMT UR34, UR42, 0x654, UR21 ;  /* 0x000006542a227896 */ /* 0x000fd20008000015 */
[----:B------:R-:W-:Y:S01]  /*9bd0*/  SYNCS.ARRIVE.TRANS64.RED.A1T0 RZ, [UR34], RZ ;  /* 0x000000ffffff79a7 */ /* 0x000fe20008100422 */
[----:B------:R-:W-:Y:S05]  /*9be0*/  @!P2 BRA `(.L_x_162) ;  /* 0x000000000004a947 */ /* 0x000fea0003800000 */
[----:B------:R-:W-:Y:S01]  /*9bf0*/  BPT.TRAP 0x1 ;  /* 0x000000040000795c */ /* 0x000fe20000300000 */
.L_x_162:
[----:B-1-34-:R-:W-:-:S04]  /*9c00*/  SHF.L.U32 R4, RZ, 0x1f, RZ ;  /* 0x0000001fff047819 */ /* 0x01afc800000006ff */
[----:B------:R-:W1:Y:S02]  /*9c10*/  SYNCS.PHASECHK.TRANS64.TRYWAIT P1, [UR6+0x38570], R4 ;  /* 0x03857004ff0075a7 */ /* 0x000e640008020146 */
[----:B-1----:R-:W-:Y:S05]  /*9c20*/  @!P1 BRA `(.L_x_163) ;  /* 0x0000005400b49947 */ /* 0x002fea0003800000 */
.L_x_304:
[----:B------:R-:W-:Y:S04]  /*9c30*/  BSSY B0, `(.L_x_164) ;  /* 0x000000b000007945 */ /* 0x000fe80003800000 */
[----:B------:R-:W-:Y:S05]  /*9c40*/  @P0 BRA `(.L_x_165) ;  /* 0x0000000000240947 */ /* 0x000fea0003800000 */
[----:B------:R-:W-:Y:S01]  /*9c50*/  UIADD3 UR12, UR6, 0x34000, URZ ;  /* 0x00034000060c7890 */ /* 0x000fe2000fffe03f */
[----:B------:R-:W-:Y:S01]  /*9c60*/  UMOV UR10, 0x0 ;  /* 0x00000000000a7882 */ /* 0x000fe20000000000 */
[----:B------:R-:W-:Y:S01]  /*9c70*/  UMOV UR11, 0x10000000 ;  /* 0x10000000000b7882 */ /* 0x000fe20000000000 */
[----:B------:R-:W-:-:S06]  /*9c80*/  UMOV UR14, UR18 ;  /* 0x00000012000e7c82 */ /* 0x000fcc0008000000 */
[----:B------:R3:W-:Y:S02]  /*9c90*/  UTMALDG.2D [UR12], [UR4], desc[UR10] ;  /* 0x00000a0c040075b4 */ /* 0x0007e40008009000 */
[----:B---3--:R-:W-:Y:S05]  /*9ca0*/  @!P2 BRA `(.L_x_166) ;  /* 0x000000000004a947 */ /* 0x008fea0003800000 */
[----:B------:R-:W-:Y:S01]  /*9cb0*/  BPT.TRAP 0x1 ;  /* 0x000000040000795c */ /* 0x000fe20000300000 */
.L_x_166:
[----:B-1----:R-:W1:Y:S02]  /*9cc0*/  LDC R5, c[0x0][0x828] ;  /* 0x00020a00ff057b82 */ /* 0x002e640000000800 */
[----:B-1----:R3:W-:Y:S02]  /*9cd0*/  SYNCS.ARRIVE.TRANS64.RED.A0TR RZ, [UR6+0x38550], R5 ;  /* 0x03855005ffff79a7 */ /* 0x0027e40008300406 */
.L_x_165:
[----:B------:R-:W-:Y:S05]  /*9ce0*/  BSYNC B0 ;  /* 0x0000000000007941 */ /* 0x000fea0003800000 */
.L_x_164:
[----:B------:R-:W-:Y:S05]  /*9cf0*/  @!P2 BRA `(.L_x_167) ;  /* 0x000000000004a947 */ /* 0x000fea0003800000 */
[----:B------:R-:W-:Y:S01]  /*9d00*/  BPT.TRAP 0x1 ;  /* 0x000000040000795c */ /* 0x000fe20000300000 */
.L_x_167:
[----:B------:R-:W-:Y:S01]  /*9d10*/  SYNCS.ARRIVE.TRANS64.RED.A1T0 RZ, [UR7], RZ ;  /* 0x000000ffffff79a7 */ /* 0x000fe20008100407 */
[----:B------:R-:W-:Y:S05]  /*9d20*/  @!P2 BRA `(.L_x_168) ;  /* 0x000000000004a947 */ /* 0x000fea0003800000 */
[----:B------:R-:W-:Y:S01]  /*9d30*/  BPT.TRAP 0x1 ;  /* 0x000000040000795c */ /* 0x000fe20000300000 */
.L_x_168:
[----:B------:R-:W4:Y:S02]  /*9d40*/  SYNCS.PHASECHK.TRANS64.TRYWAIT P1, [UR6+0x38578], R4 ;  /* 0x03857804ff0075a7 */ /* 0x000f240008020146 */
[----:B----4-:R-:W-:Y:S05]  /*9d50*/  @!P1 BRA `(.L_x_169) ;  /* 0x0000005400809947 */ /* 0x010fea0003800000 */
.L_x_305:
        /* <DEDUP_REMOVED lines=10> */
.L_x_172:
[----:B-1-3--:R-:W1:Y:S02]  /*9e00*/  LDC R5, c[0x0][0x828] ;  /* 0x00020a00ff057b82 */ /* 0x00ae640000000800 */
[----:B-1----:R4:W-:Y:S02]  /*9e10*/  SYNCS.ARRIVE.TRANS64.RED.A0TR RZ, [UR6+0x38558], R5 ;  /* 0x03855805ffff79a7 */ /* 0x0029e40008300406 */
.L_x_171:
[----:B------:R-:W-:Y:S05]  /*9e20*/  BSYNC B0 ;  /* 0x0000000000007941 */ /* 0x000fea0003800000 */
.L_x_170:
[----:B------:R-:W-:Y:S05]  /*9e30*/  @!P2 BRA `(.L_x_173) ;  /* 0x000000000004a947 */ /* 0x000fea0003800000 */
[----:B------:R-:W-:Y:S01]  /*9e40*/  BPT.TRAP 0x1 ;  /* 0x000000040000795c */ /* 0x000fe20000300000 */
.L_x_173:
[----:B------:R-:W-:Y:S01]  /*9e50*/  SYNCS.ARRIVE.TRANS64.RED.A1T0 RZ, [UR16], RZ ;  /* 0x000000ffffff79a7 */ /* 0x000fe20008100410 */
[----:B------:R-:W-:Y:S01]  /*9e60*/  UIADD3 UR19, UR19, 0x60, URZ ;  /* 0x0000006013137890 */ /* 0x000fe2000fffe03f */
[----:B------:R-:W-:Y:S11]  /*9e70*/  @!P2 BRA `(.L_x_174) ;  /* 0x000000000004a947 */ /* 0x000ff60003800000 */
[----:B------:R-:W-:Y:S01]  /*9e80*/  BPT.TRAP 0x1 ;  /* 0x000000040000795c */ /* 0x000fe20000300000 */
.L_x_174:
[----:B------:R-:W5:Y:S02]  /*9e90*/  SYNCS.PHASECHK.TRANS64.TRYWAIT P1, [UR6+0x38580], R4 ;  /* 0x03858004ff0075a7 */ /* 0x000f640008020146 */
[----:B-----5:R-:W-:Y:S05]  /*9ea0*/  @!P1 BRA `(.L_x_175) ;  /* 0x0000005400449947 */ /* 0x020fea0003800000 */
.L_x_306:
[----:B------:R-:W-:Y:S04]  /*9eb0*/  BSSY B0, `(.L_x_176) ;  /* 0x000000a000007945 */ /* 0x000fe80003800000 */
[----:B------:R-:W-:Y:S05]  /*9ec0*/  @P0 BRA `(.L_x_177) ;  /* 0x0000000000200947 */ /* 0x000fea0003800000 */
[----:B------:R-:W-:Y:S01]  /*9ed0*/  UIADD3 UR16, UR6, 0x36000, URZ ;  /* 0x0003600006107890 */ /* 0x000fe2000fffe03f */
[----:B------:R-:W-:Y:S01]  /*9ee0*/  UMOV UR8, 0x0 ;  /* 0x0000000000087882 */ /* 0x000fe20000000000 */
[----:B------:R-:W-:-:S07]  /*9ef0*/  UMOV UR9, 0x10000000 ;  /* 0x1000000000097882 */ /* 0x000fce0000000000 */
[----:B------:R1:W-:Y:S02]  /*9f00*/  UTMALDG.2D [UR16], [UR4], desc[UR8] ;  /* 0x00000810040075b4 */ /* 0x0003e40008009000 */
[----:B-1----:R-:W-:Y:S05]  /*9f10*/  @!P2 BRA `(.L_x_178) ;  /* 0x000000000004a947 */ /* 0x002fea0003800000 */
[----:B------:R-:W-:Y:S01]  /*9f20*/  BPT.TRAP 0x1 ;  /* 0x000000040000795c */ /* 0x000fe20000300000 */
.L_x_178:
[----:B---34-:R-:W1:Y:S02]  /*9f30*/  LDC R5, c[0x0][0x828] ;  /* 0x00020a00ff057b82 */ /* 0x018e640000000800 */
[----:B-1----:R1:W-:Y:S02]  /*9f40*/  SYNCS.ARRIVE.TRANS64.RED.A0TR RZ, [UR6+0x38560], R5 ;  /* 0x03856005ffff79a7 */ /* 0x0023e40008300406 */
.L_x_177:
[----:B------:R-:W-:Y:S05]  /*9f50*/  BSYNC B0 ;  /* 0x0000000000007941 */ /* 0x000fea0003800000 */
.L_x_176:
[----:B------:R-:W-:Y:S05]  /*9f60*/  @!P2 BRA `(.L_x_179) ;  /* 0x000000000004a947 */ /* 0x000fea0003800000 */
[----:B------:R-:W-:Y:S01]  /*9f70*/  BPT.TRAP 0x1 ;  /* 0x000000040000795c */ /* 0x000fe20000300000 */
.L_x_179:
[----:B------:R-:W-:Y:S01]  /*9f80*/  SYNCS.ARRIVE.TRANS64.RED.A1T0 RZ, [UR33], RZ ;  /* 0x000000ffffff79a7 */ /* 0x000fe20008100421 */
[----:B------:R-:W-:Y:S05]  /*9f90*/  @!P2 BRA `(.L_x_180) ;  /* 0x000000000004a947 */ /* 0x000fea0003800000 */
[----:B------:R-:W-:Y:S01]  /*9fa0*/  BPT.TRAP 0x1 ;  /* 0x000000040000795c */ /* 0x000fe20000300000 */
.L_x_180:
[----:B------:R-:W5:Y:S02]  /*9fb0*/  SYNCS.PHASECHK.TRANS64.TRYWAIT P1, [UR6+0x38588], R4 ;  /* 0x03858804ff0075a7 */ /* 0x000f640008020146 */
[----:B-----5:R-:W-:Y:S05]  /*9fc0*/  @!P1 BRA `(.L_x_181) ;  /* 0x0000005400149947 */ /* 0x020fea0003800000 */
.L_x_307:
        /* <DEDUP_REMOVED lines=10> */
.L_x_184:
[----:B------:R-:W1:Y:S02]  /*a070*/  LDC R4, c[0x0][0x828] ;  /* 0x00020a00ff047b82 */ /* 0x000e640000000800 */
[----:B-1----:R1:W-:Y:S02]  /*a080*/  SYNCS.ARRIVE.TRANS64.RED.A0TR RZ, [UR6+0x38568], R4 ;  /* 0x03856804ffff79a7 */ /* 0x0023e40008300406 */
.L_x_183:
[----:B------:R-:W-:Y:S05]  /*a090*/  BSYNC B0 ;  /* 0x0000000000007941 */ /* 0x000fea0003800000 */
.L_x_182:
[----:B------:R-:W-:Y:S05]  /*a0a0*/  @!P2 BRA `(.L_x_185) ;  /* 0x000000000004a947 */ /* 0x000fea0003800000 */
[----:B------:R-:W-:Y:S01]  /*a0b0*/  BPT.TRAP 0x1 ;  /* 0x000000040000795c */ /* 0x000fe20000300000 */
.L_x_185:
[----:B--2---:R-:W-:Y:S01]  /*a0c0*/  ISETP.NE.AND P0, PT, R11, RZ, PT ;  /* 0x000000ff0b00720c */ /* 0x004fe20003f05270 */
[----:B------:R-:W-:Y:S01]  /*a0d0*/  SYNCS.ARRIVE.TRANS64.RED.A1T0 RZ, [UR34], RZ ;  /* 0x000000ffffff79a7 */ /* 0x000fe20008100422 */
[CC--:B------:R-:W-:Y:S02]  /*a0e0*/  ISETP.NE.AND P3, PT, R18.reuse, R10.reuse, PT ;  /* 0x0000000a1200720c */ /* 0x0c0fe40003f65270 */
[----:B------:R-:W-:-:S13]  /*a0f0*/  ISETP.EQ.OR P0, PT, R18, R10, !P0 ;  /* 0x0000000a1200720c */ /* 0x000fda0004702670 */
[----:B------:R-:W-:Y:S05]  /*a100*/  @P0 BRA `(.L_x_186) ;  /* 0x0000000400040947 */ /* 0x000fea0003800000 */
[----:B------:R-:W-:Y:S01]  /*a110*/  ELECT P0, URZ, PT ;  /* 0x00000000003f782f */ /* 0x000fe20003800000 */
[----:B------:R-:W-:-:S12]  /*a120*/  BSSY B0, `(.L_x_187) ;  /* 0x0000032000007945 */ /* 0x000fd80003800000 */
[----:B------:R-:W-:Y:S05]  /*a130*/  @!P0 BRA `(.L_x_188) ;  /* 0x0000000000c08947 */ /* 0x000fea0003800000 */
[----:B-1-34-:R-:W1:Y:S08]  /*a140*/  LDC.64 R4, c[0x0][0x290] ;  /* 0x0000a400ff047b82 */ /* 0x01ae700000000a00 */
[----:B------:R-:W2:Y:S08]  /*a150*/  LDC.64 R12, c[0x0][0x808] ;  /* 0x00020200ff0c7b82 */ /* 0x000eb00000000a00 */
[----:B------:R-:W3:Y:S01]  /*a160*/  LDC.64 R16, c[0x0][0x810] ;  /* 0x00020400ff107b82 */ /* 0x000ee20000000a00 */
[----:B-1----:R-:W-:-:S05]  /*a170*/  IMAD.WIDE R4, R10, 0xc, R4 ;  /* 0x0000000c0a047825 */ /* 0x002fca00078e0204 */
[----:B------:R1:W5:Y:S04]  /*a180*/  LDG.E R14, desc[UR38][R4.64] ;  /* 0x00000026040e7981 */ /* 0x000368000c1e1900 */
[----:B------:R1:W5:Y:S01]  /*a190*/  LDG.E R15, desc[UR38][R4.64+0x4] ;  /* 0x00000426040f7981 */ /* 0x000362000c1e1900 */
[----:B--2---:R-:W-:Y:S02]  /*a1a0*/  ISETP.NE.U32.AND P0, PT, R12, RZ, PT ;  /* 0x000000ff0c00720c */ /* 0x004fe40003f05070 */
[----:B------:R-:W-:Y:S02]  /*a1b0*/  SHF.R.S32.HI R6, RZ, 0x1f, R10 ;  /* 0x0000001fff067819 */ /* 0x000fe4000001140a */
[----:B------:R-:W-:Y:S02]  /*a1c0*/  ISETP.NE.AND.EX P0, PT, R13, RZ, PT, P0 ;  /* 0x000000ff0d00720c */ /* 0x000fe40003f05300 */
[----:B---3--:R-:W-:-:S04]  /*a1d0*/  ISETP.NE.U32.AND P1, PT, R16, RZ, PT ;  /* 0x000000ff1000720c */ /* 0x008fc80003f25070 */
[----:B------:R-:W-:-:S07]  /*a1e0*/  ISETP.NE.AND.EX P1, PT, R17, RZ, PT, P1 ;  /* 0x000000ff1100720c */ /* 0x000fce0003f25310 */
[----:B-1----:R-:W-:Y:S06]  /*a1f0*/  @!P0 BRA `(.L_x_189) ;  /* 0x0000000000108947 */ /* 0x002fec0003800000 */
[----:B------:R-:W-:-:S04]  /*a200*/  LEA R4, P0, R10, R12, 0x3 ;  /* 0x0000000c0a047211 */ /* 0x000fc800078018ff */
[----:B------:R-:W-:-:S06]  /*a210*/  LEA.HI.X R5, R10, R13, R6, 0x3, P0 ;  /* 0x0000000d0a057211 */ /* 0x000fcc00000f1c06 */
[----:B------:R-:W2:Y:S04]  /*a220*/  LDG.E.64 R4, desc[UR38][R4.64] ;  /* 0x0000002604047981 */ /* 0x000ea8000c1e1b00 */
[----:B--2---:R1:W-:Y:S02]  /*a230*/  STS.64 [UR32], R4 ;  /* 0x00000004ff007988 */ /* 0x0043e40008000a20 */
.L_x_189:
[----:B------:R-:W-:Y:S05]  /*a240*/  @!P1 BRA `(.L_x_188) ;  /* 0x00000000007c9947 */ /* 0x000fea0003800000 */
[----:B-1----:R-:W-:-:S04]  /*a250*/  LEA R4, P0, R10, R16, 0x3 ;  /* 0x000000100a047211 */ /* 0x002fc800078018ff */
[----:B------:R-:W-:Y:S02]  /*a260*/  LEA.HI.X R5, R10, R17, R6, 0x3, P0 ;  /* 0x000000110a057211 */ /* 0x000fe400000f1c06 */
[----:B------:R-:W1:Y:S04]  /*a270*/  LDS R6, [UR32+0x1c] ;  /* 0x00001c20ff067984 */ /* 0x000e680008000800 */
[----:B------:R-:W2:Y:S01]  /*a280*/  LDG.E.64 R4, desc[UR38][R4.64] ;  /* 0x0000002604047981 */ /* 0x000ea2000c1e1b00 */
[----:B------:R-:W-:-:S03]  /*a290*/  IMAD.U32 R18, RZ, RZ, UR32 ;  /* 0x00000020ff127e24 */ /* 0x000fc6000f8e00ff */
[----:B------:R-:W-:Y:S02]  /*a2a0*/  STS [UR32+0x30], RZ ;  /* 0x000030ffff007988 */ /* 0x000fe40008000820 */
[----:B------:R-:W-:-:S05]  /*a2b0*/  SHF.R.U64 R18, R18, 0x4, RZ ;  /* 0x0000000412127819 */ /* 0x000fca00000012ff */
[----:B------:R-:W-:Y:S04]  /*a2c0*/  STS [UR32+0x10], R18 ;  /* 0x00001012ff007988 */ /* 0x000fe80008000820 */
[----:B------:R-:W-:Y:S01]  /*a2d0*/  STS [UR32+0x14], R18 ;  /* 0x00001412ff007988 */ /* 0x000fe20008000820 */
[----:B--2---:R-:W-:Y:S01]  /*a2e0*/  SHF.L.U64.HI R12, R4, 0x1, R5 ;  /* 0x00000001040c7819 */ /* 0x004fe20000010205 */
[----:B-----5:R-:W-:-:S03]  /*a2f0*/  VIADD R5, R15, 0xffffffff ;  /* 0xffffffff0f057836 */ /* 0x020fc60000000000 */
[----:B------:R-:W-:-:S04]  /*a300*/  LOP3.LUT R12, R12, 0x1fffffff, RZ, 0xc0, !PT ;  /* 0x1fffffff0c0c7812 */ /* 0x000fc800078ec0ff */
[----:B------:R-:W-:-:S04]  /*a310*/  SHF.R.U32.HI R7, RZ, 0x4, R12 ;  /* 0x00000004ff077819 */ /* 0x000fc8000001160c */
[----:B-1----:R-:W-:-:S05]  /*a320*/  LOP3.LUT R6, R6, 0xf, R7, 0xb8, !PT ;  /* 0x0000000f06067812 */ /* 0x002fca00078eb807 */
[----:B------:R-:W-:Y:S04]  /*a330*/  STS [UR32+0x1c], R6 ;  /* 0x00001c06ff007988 */ /* 0x000fe80008000820 */
[----:B------:R-:W1:Y:S02]  /*a340*/  LDS R7, [UR32+0x1c] ;  /* 0x00001c20ff077984 */ /* 0x000e640008000800 */
[----:B-1----:R-:W-:-:S05]  /*a350*/  LOP3.LUT R7, R7, 0xf0, RZ, 0xb8, !PT ;  /* 0x000000f007077812 */ /* 0x002fca00078eb8ff */
[----:B------:R1:W-:Y:S04]  /*a360*/  STS [UR32+0x1c], R7 ;  /* 0x00001c07ff007988 */ /* 0x0003e80008000820 */
[----:B------:R-:W2:Y:S01]  /*a370*/  LDS R13, [UR32+0x1c] ;  /* 0x00001c20ff0d7984 */ /* 0x000ea20008000800 */
[----:B-1----:R-:W-:Y:S02]  /*a380*/  CS2R R6, SRZ ;  /* 0x0000000000067805 */ /* 0x002fe4000001ff00 */
[----:B--2---:R-:W-:Y:S01]  /*a390*/  LOP3.LUT R19, R13, 0xf00, RZ, 0xb8, !PT ;  /* 0x00000f000d137812 */ /* 0x004fe200078eb8ff */
[----:B------:R-:W-:Y:S02]  /*a3a0*/  IMAD.SHL.U32 R13, R4, 0x2, RZ ;  /* 0x00000002040d7824 */ /* 0x000fe400078e00ff */
[----:B------:R-:W-:-:S02]  /*a3b0*/  VIADD R4, R14, 0xffffffff ;  /* 0xffffffff0e047836 */ /* 0x000fc40000000000 */
[----:B------:R-:W-:Y:S01]  /*a3c0*/  STS.64 [UR32+0x18], R18 ;  /* 0x00001812ff007988 */ /* 0x000fe20008000a20 */
[----:B------:R-:W-:-:S03]  /*a3d0*/  LOP3.LUT R13, R13, 0xfffffffe, RZ, 0xc0, !PT ;  /* 0xfffffffe0d0d7812 */ /* 0x000fc600078ec0ff */
[----:B------:R-:W1:Y:S01]  /*a3e0*/  LDS R16, [UR32+0x1c] ;  /* 0x00001c20ff107984 */ /* 0x000e620008000800 */
[----:B------:R-:W-:-:S03]  /*a3f0*/  SHF.R.U64 R13, R13, 0x4, R12 ;  /* 0x000000040d0d7819 */ /* 0x000fc6000000120c */
[----:B------:R2:W-:Y:S04]  /*a400*/  STS.128 [UR32+0x20], R4 ;  /* 0x00002004ff007988 */ /* 0x0005e80008000c20 */
[----:B------:R2:W-:Y:S01]  /*a410*/  STS [UR32+0xc], R13 ;  /* 0x00000c0dff007988 */ /* 0x0005e20008000820 */
[----:B-1----:R-:W-:-:S05]  /*a420*/  LOP3.LUT R12, R16, 0xf000, RZ, 0xb8, !PT ;  /* 0x0000f000100c7812 */ /* 0x002fca00078eb8ff */
[----:B------:R2:W-:Y:S02]  /*a430*/  STS [UR32+0x1c], R12 ;  /* 0x00001c0cff007988 */ /* 0x0005e40008000820 */
.L_x_188:
[----:B------:R-:W-:Y:S05]  /*a440*/  BSYNC B0 ;  /* 0x0000000000007941 */ /* 0x000fea0003800000 */
.L_x_187:
[----:B-12---:R-:W1:Y:S01]  /*a450*/  S2R R4, SR_LANEID ;  /* 0x0000000000047919 */ /* 0x006e620000000000 */
[----:B------:R-:W-:Y:S01]  /*a460*/  NOP ;  /* 0x0000000000007918 */ /* 0x000fe20000000000 */
[----:B------:R-:W-:Y:S01]  /*a470*/  ELECT P0, URZ, PT ;  /* 0x00000000003f782f */ /* 0x000fe20003800000 */
[----:B------:R-:W-:Y:S01]  /*a480*/  BSSY B0, `(.L_x_190) ;  /* 0x0000008000007945 */ /* 0x000fe20003800000 */
[----:B-1----:R-:W-:-:S05]  /*a490*/  IMAD.SHL.U32 R6, R4, 0x4, RZ ;  /* 0x0000000404067824 */ /* 0x002fca00078e00ff */
[----:B------:R1:W2:Y:S01]  /*a4a0*/  LDS R7, [R6+UR32] ;  /* 0x0000002006077984 */ /* 0x0002a20008000800 */
[----:B------:R-:W-:-:S05]  /*a4b0*/  IADD3 R4, P1, R6, UR4, RZ ;  /* 0x0000000406047c10 */ /* 0x000fca000ff3e0ff */
[----:B---34-:R-:W-:Y:S01]  /*a4c0*/  IMAD.X R5, RZ, RZ, UR5, P1 ;  /* 0x00000005ff057e24 */ /* 0x018fe200088e06ff */
[----:B------:R-:W-:Y:S07]  /*a4d0*/  @!P0 BRA `(.L_x_191) ;  /* 0x0000000000088947 */ /* 0x000fee0003800000 */
[----:B------:R0:W-:Y:S01]  /*a4e0*/  UTMACMDFLUSH ;  /* 0x00000000000079b7 */ /* 0x0001e20000000000 */
[----:B------:R-:W-:-:S04]  /*a4f0*/  DEPBAR.LE SB0, 0x0 ;  /* 0x000080000000791a */ /* 0x000fc80000000000 */
.L_x_191:
[----:B------:R-:W-:Y:S05]  /*a500*/  BSYNC B0 ;  /* 0x0000000000007941 */ /* 0x000fea0003800000 */
.L_x_190:
[----:B--2---:R2:W5:Y:S02]  /*a510*/  ATOMG.E.EXCH.STRONG.GPU PT, RZ, [R4], R7 ;  /* 0x0000000704ff73a8 */ /* 0x00456400041ee100 */
.L_x_186:
[----:B------:R-:W-:Y:S01]  /*a520*/  ISETP.NE.AND P1, PT, R11, RZ, PT ;  /* 0x000000ff0b00720c */ /* 0x000fe20003f25270 */
[----:B------:R-:W-:Y:S01]  /*a530*/  VIADD R2, R2, 0x1 ;  /* 0x0000000102027836 */ /* 0x000fe20000000000 */
[----:B-12---:R-:W-:Y:S01]  /*a540*/  SEL R4, RZ, 0x1, !P3 ;  /* 0x00000001ff047807 */ /* 0x006fe20005800000 */
[----:B------:R-:W-:Y:S01]  /*a550*/  IMAD.MOV.U32 R16, RZ, RZ, R8 ;  /* 0x000000ffff107224 */ /* 0x000fe200078e0008 */
[----:B------:R-:W-:Y:S01]  /*a560*/  MOV R18, R10 ;  /* 0x0000000a00127202 */ /* 0x000fe20000000f00 */
[----:B------:R-:W-:Y:S01]  /*a570*/  IMAD.MOV.U32 R17, RZ, RZ, R9 ;  /* 0x000000ffff117224 */ /* 0x000fe200078e0009 */
[----:B------:R-:W-:-:S04]  /*a580*/  ISETP.NE.AND P0, PT, R2, 0x8, PT ;  /* 0x000000080200780c */ /* 0x000fc80003f05270 */
[----:B---34-:R-:W-:Y:S02]  /*a590*/  SEL R5, RZ, 0x1, P0 ;  /* 0x00000001ff057807 */ /* 0x018fe40000000000 */
[----:B------:R-:W-:Y:S02]  /*a5a0*/  SEL R2, R2, RZ, P0 ;  /* 0x000000ff02027207 */ /* 0x000fe40000000000 */
[----:B------:R-:W-:Y:S01]  /*a5b0*/  LOP3.LUT R0, R0, R5, RZ, 0x3c, !PT ;  /* 0x0000000500007212 */ /* 0x000fe200078e3cff */
[----:B------:R-:W-:Y:S06]  /*a5c0*/  @P1 BRA `(.L_x_192) ;  /* 0xffffffec00401947 */ /* 0x000fec000383ffff */
[----:B-----5:R-:W-:Y:S01]  /*a5d0*/  ELECT P0, URZ, PT ;  /* 0x00000000003f782f */ /* 0x020fe20003800000 */
[----:B------:R-:W-:-:S12]  /*a5e0*/  BSSY B0, `(.L_x_193) ;  /* 0x0000017000007945 */ /* 0x000fd80003800000 */
[----:B------:R-:W-:Y:S05]  /*a5f0*/  @!P0 BRA `(.L_x_194) ;  /* 0x0000000000548947 */ /* 0x000fea0003800000 */
[----:B------:R-:W-:Y:S05]  /*a600*/  @!P2 BRA `(.L_x_195) ;  /* 0x000000000004a947 */ /* 0x000fea0003800000 */
[----:B------:R-:W-:Y:S01]  /*a610*/  BPT.TRAP 0x1 ;  /* 0x000000040000795c */ /* 0x000fe20000300000 */
.L_x_195:
[----:B------:R-:W1:Y:S02]  /*a620*/  SYNCS.PHASECHK.TRANS64.TRYWAIT P0, [UR6+0x38570], R3 ;  /* 0x03857003ff0075a7 */ /* 0x000e640008000146 */
[----:B-1----:R-:W-:Y:S05]  /*a630*/  @!P0 BRA `(.L_x_196) ;  /* 0x0000004c00908947 */ /* 0x002fea0003800000 */
.L_x_308:
[----:B------:R-:W-:Y:S05]  /*a640*/  @!P2 BRA `(.L_x_197) ;  /* 0x000000000004a947 */ /* 0x000fea0003800000 */
[----:B------:R-:W-:Y:S01]  /*a650*/  BPT.TRAP 0x1 ;  /* 0x000000040000795c */ /* 0x000fe20000300000 */
.L_x_197:
[----:B------:R-:W2:Y:S02]  /*a660*/  SYNCS.PHASECHK.TRANS64.TRYWAIT P0, [UR6+0x38578], R3 ;  /* 0x03857803ff0075a7 */ /* 0x000ea40008000146 */
[----:B--2---:R-:W-:Y:S05]  /*a670*/  @!P0 BRA `(.L_x_198) ;  /* 0x0000004c00988947 */ /* 0x004fea0003800000 */
.L_x_309:
[----:B------:R-:W-:Y:S05]  /*a680*/  @!P2 BRA `(.L_x_199) ;  /* 0x000000000004a947 */ /* 0x000fea0003800000 */
[----:B------:R-:W-:Y:S01]  /*a690*/  BPT.TRAP 0x1 ;  /* 0x000000040000795c */ /* 0x000fe20000300000 */
.L_x_199:
[----:B------:R-:W2:Y:S02]  /*a6a0*/  SYNCS.PHASECHK.TRANS64.TRYWAIT P0, [UR6+0x38580], R3 ;  /* 0x03858003ff0075a7 */ /* 0x000ea40008000146 */
[----:B--2---:R-:W-:Y:S05]  /*a6b0*/  @!P0 BRA `(.L_x_200) ;  /* 0x0000004c00a08947 */ /* 0x004fea0003800000 */
.L_x_310:
[----:B------:R-:W-:Y:S05]  /*a6c0*/  @!P2 BRA `(.L_x_201) ;  /* 0x000000000004a947 */ /* 0x000fea0003800000 */
[----:B------:R-:W-:Y:S01]  /*a6d0*/  BPT.TRAP 0x1 ;  /* 0x000000040000795c */ /* 0x000fe20000300000 */
.L_x_201:
[----:B-1----:R-:W-:-:S05]  /*a6e0*/  IMAD.MOV.U32 R0, RZ, RZ, 0x1 ;  /* 0x00000001ff007424 */ /* 0x002fca00078e00ff */
[----:B------:R-:W-:-:S07]  /*a6f0*/  SHF.L.U32 R0, R0, 0x1f, RZ ;  /* 0x0000001f00007819 */ /* 0x000fce00000006ff */
.L_x_202:
[----:B-1----:R-:W-:-:S04]  /*a700*/  IMAD.U32 R3, RZ, RZ, UR6 ;  /* 0x00000006ff037e24 */ /* 0x002fc8000f8e00ff */
[----:B------:R1:W2:Y:S03]  /*a710*/  SYNCS.PHASECHK.TRANS64.TRYWAIT P0, [R3+URZ+0x38588], R0 ;  /* 0x03858800030075a7 */ /* 0x0002a6000800017f */
[----:B--2---:R-:W-:Y:S05]  /*a720*/  @!P0 NANOSLEEP.SYNCS 0x989680 ;  /* 0x009896800000895d */ /* 0x004fea0003900000 */
[----:B------:R-:W2:Y:S02]  /*a730*/  @!P0 SYNCS.PHASECHK.TRANS64 P0, [R3+URZ+0x38588], R0 ;  /* 0x03858800030085a7 */ /* 0x000ea4000800007f */
[----:B--2---:R-:W-:Y:S05]  /*a740*/  @!P0 BRA `(.L_x_202) ;  /* 0xfffffffc00ec8947 */ /* 0x004fea000383ffff */
.L_x_194:
[----:B------:R-:W-:Y:S05]  /*a750*/  BSYNC B0 ;  /* 0x0000000000007941 */ /* 0x000fea0003800000 */
.L_x_193:
[----:B------:R-:W-:Y:S05]  /*a760*/  EXIT ;  /* 0x000000000000794d */ /* 0x000fea0003800000 */
.L_x_123:
[----:B------:R-:W1:Y:S01]  /*a770*/  S2UR UR4, SR_CTAID.Y ;  /* 0x00000000000479c3 */ /* 0x000e620000002600 */
[----:B------:R-:W2:Y:S01]  /*a780*/  S2R R37, SR_LANEID ;  /* 0x0000000000257919 */ /* 0x000ea20000000000 */
[----:B------:R-:W-:Y:S01]  /*a790*/  ELECT P0, URZ, PT ;  /* 0x00000000003f782f */ /* 0x000fe20003800000 */
[----:B------:R-:W-:Y:S01]  /*a7a0*/  BSSY B0, `(.L_x_203) ;  /* 0x0000037000007945 */ /* 0x000fe20003800000 */
[----:B------:R-:W-:Y:S01]  /*a7b0*/  ULDC.64 UR12, c[0x0][0x508] ;  /* 0x00014200000c7ab9 */ /* 0x000fe20000000a00 */
[----:B-1----:R-:W-:-:S04]  /*a7c0*/  UIMAD UR4, UR4, UR60, UR53 ;  /* 0x0000003c040472a4 */ /* 0x002fc8000f8e0235 */
[----:B------:R-:W-:-:S06]  /*a7d0*/  UIMAD.WIDE UR12, UR4, 0x80, UR12 ;  /* 0x00000080040c78a5 */ /* 0x000fcc000f8e020c */
[----:B------:R-:W-:Y:S06]  /*a7e0*/  @!P0 BRA `(.L_x_204) ;  /* 0x0000000000c88947 */ /* 0x000fec0003800000 */
[----:B------:R-:W1:Y:S01]  /*a7f0*/  LDC.64 R8, c[0x0][0x300] ;  /* 0x0000c000ff087b82 */ /* 0x000e620000000a00 */
[----:B------:R-:W-:Y:S02]  /*a800*/  UMOV UR4, 0x400 ;  /* 0x0000040000047882 */ /* 0x000fe40000000000 */
[----:B---3--:R-:W-:-:S05]  /*a810*/  ULEA UR4, UR42, UR4, 0x18 ;  /* 0x000000042a047291 */ /* 0x008fca000f8ec03f */
[----:B------:R-:W1:Y:S08]  /*a820*/  LDC.64 R10, c[0x0][0x308] ;  /* 0x0000c200ff0a7b82 */ /* 0x000e700000000a00 */
[----:B------:R-:W3:Y:S08]  /*a830*/  LDC.64 R4, c[0x0][0x330] ;  /* 0x0000cc00ff047b82 */ /* 0x000ef00000000a00 */
[----:B------:R-:W3:Y:S01]  /*a840*/  LDC.64 R6, c[0x0][0x338] ;  /* 0x0000ce00ff067b82 */ /* 0x000ee20000000a00 */
[----:B-1----:R1:W-:Y:S07]  /*a850*/  STS.128 [UR4+0x38680], R8 ;  /* 0x03868008ff007988 */ /* 0x0023ee0008000c04 */
[----:B------:R-:W4:Y:S08]  /*a860*/  LDC.64 R32, c[0x0][0x310] ;  /* 0x0000c400ff207b82 */ /* 0x000f300000000a00 */
[----:B------:R-:W4:Y:S01]  /*a870*/  LDC.64 R34, c[0x0][0x318] ;  /* 0x0000c600ff227b82 */ /* 0x000f220000000a00 */
[----:B---3--:R3:W-:Y:S07]  /*a880*/  STS.128 [UR4+0x386b0], R4 ;  /* 0x0386b004ff007988 */ /* 0x0087ee0008000c04 */
[----:B------:R-:W5:Y:S08]  /*a890*/  LDC.64 R28, c[0x0][0x320] ;  /* 0x0000c800ff1c7b82 */ /* 0x000f700000000a00 */
[----:B------:R-:W5:Y:S08]  /*a8a0*/  LDC.64 R30, c[0x0][0x328] ;  /* 0x0000ca00ff1e7b82 */ /* 0x000f700000000a00 */
[----:B------:R-:W2:Y:S01]  /*a8b0*/  LDC.64 R24, c[0x0][0x340] ;  /* 0x0000d000ff187b82 */ /* 0x000ea20000000a00 */
[----:B----4-:R4:W-:Y:S07]  /*a8c0*/  STS.128 [UR4+0x38690], R32 ;  /* 0x03869020ff007988 */ /* 0x0109ee0008000c04 */
[----:B------:R-:W2:Y:S08]  /*a8d0*/  LDC.64 R26, c[0x0][0x348] ;  /* 0x0000d200ff1a7b82 */ /* 0x000eb00000000a00 */
[----:B------:R-:W3:Y:S01]  /*a8e0*/  LDC.64 R20, c[0x0][0x350] ;  /* 0x0000d400ff147b82 */ /* 0x000ee20000000a00 */
[----:B-----5:R5:W-:Y:S07]  /*a8f0*/  STS.128 [UR4+0x386a0], R28 ;  /* 0x0386a01cff007988 */ /* 0x020bee0008000c04 */
[----:B------:R-:W3:Y:S08]  /*a900*/  LDC.64 R22, c[0x0][0x358] ;  /* 0x0000d600ff167b82 */ /* 0x000ef00000000a00 */
[----:B------:R-:W4:Y:S01]  /*a910*/  LDC.64 R12, c[0x0][0x360] ;  /* 0x0000d800ff0c7b82 */ /* 0x000f220000000a00 */
[----:B--2---:R2:W-:Y:S07]  /*a920*/  STS.128 [UR4+0x386c0], R24 ;  /* 0x0386c018ff007988 */ /* 0x0045ee0008000c04 */
[----:B------:R-:W4:Y:S08]  /*a930*/  LDC.64 R14, c[0x0][0x368] ;  /* 0x0000da00ff0e7b82 */ /* 0x000f300000000a00 */
[----:B-1----:R-:W1:Y:S01]  /*a940*/  LDC.64 R8, c[0x0][0x370] ;  /* 0x0000dc00ff087b82 */ /* 0x002e620000000a00 */
[----:B---3--:R3:W-:Y:S07]  /*a950*/  STS.128 [UR4+0x386d0], R20 ;  /* 0x0386d014ff007988 */ /* 0x0087ee0008000c04 */
[----:B------:R-:W1:Y:S08]  /*a960*/  LDC.64 R10, c[0x0][0x378] ;  /* 0x0000de00ff0a7b82 */ /* 0x000e700000000a00 */
[----:B------:R-:W5:Y:S01]  /*a970*/  LDC.64 R4, c[0x0][0x410] ;  /* 0x00010400ff047b82 */ /* 0x000f620000000a00 */
[----:B----4-:R4:W-:Y:S07]  /*a980*/  STS.128 [UR4+0x386e0], R12 ;  /* 0x0386e00cff007988 */ /* 0x0109ee0008000c04 */
[----:B------:R-:W5:Y:S01]  /*a990*/  LDC.64 R6, c[0x0][0x418] ;  /* 0x00010600ff067b82 */ /* 0x000f620000000a00 */
[----:B-1----:R1:W-:Y:S07]  /*a9a0*/  STS.128 [UR4+0x386f0], R8 ;  /* 0x0386f008ff007988 */ /* 0x0023ee0008000c04 */
[----:B------:R-:W3:Y:S08]  /*a9b0*/  LDC.64 R32, c[0x0][0x400] ;  /* 0x00010000ff207b82 */ /* 0x000ef00000000a00 */
[----:B------:R-:W3:Y:S01]  /*a9c0*/  LDC.64 R34, c[0x0][0x408] ;  /* 0x00010200ff227b82 */ /* 0x000ee20000000a00 */
[----:B-----5:R5:W-:Y:S07]  /*a9d0*/  STS.128 [UR4+0x38710], R4 ;  /* 0x03871004ff007988 */ /* 0x020bee0008000c04 */
[----:B------:R-:W4:Y:S08]  /*a9e0*/  LDC.64 R28, c[0x0][0x420] ;  /* 0x00010800ff1c7b82 */ /* 0x000f300000000a00 */
[----:B------:R-:W4:Y:S08]  /*a9f0*/  LDC.64 R30, c[0x0][0x428] ;  /* 0x00010a00ff1e7b82 */ /* 0x000f300000000a00 */
[----:B--2---:R-:W2:Y:S01]  /*aa00*/  LDC.64 R24, c[0x0][0x430] ;  /* 0x00010c00ff187b82 */ /* 0x004ea20000000a00 */
[----:B---3--:R3:W-:Y:S07]  /*aa10*/  STS.128 [UR4+0x38700], R32 ;  /* 0x03870020ff007988 */ /* 0x0087ee0008000c04 */
[----:B------:R-:W2:Y:S08]  /*aa20*/  LDC.64 R26, c[0x0][0x438] ;  /* 0x00010e00ff1a7b82 */ /* 0x000eb00000000a00 */
[----:B------:R-:W5:Y:S01]  /*aa30*/  LDC.64 R20, c[0x0][0x440] ;  /* 0x00011000ff147b82 */ /* 0x000f620000000a00 */
[----:B----4-:R3:W-:Y:S07]  /*aa40*/  STS.128 [UR4+0x38720], R28 ;  /* 0x0387201cff007988 */ /* 0x0107ee0008000c04 */
[----:B------:R-:W5:Y:S08]  /*aa50*/  LDC.64 R22, c[0x0][0x448] ;  /* 0x00011200ff167b82 */ /* 0x000f700000000a00 */
[----:B------:R-:W4:Y:S01]  /*aa60*/  LDC.64 R12, c[0x0][0x450] ;  /* 0x00011400ff0c7b82 */ /* 0x000f220000000a00 */
[----:B--2---:R3:W-:Y:S07]  /*aa70*/  STS.128 [UR4+0x38730], R24 ;  /* 0x03873018ff007988 */ /* 0x0047ee0008000c04 */
[----:B------:R-:W4:Y:S08]  /*aa80*/  LDC.64 R14, c[0x0][0x458] ;  /* 0x00011600ff0e7b82 */ /* 0x000f300000000a00 */
[----:B-1----:R-:W1:Y:S01]  /*aa90*/  LDC.64 R8, c[0x0][0x460] ;  /* 0x00011800ff087b82 */ /* 0x002e620000000a00 */
[----:B-----5:R3:W-:Y:S07]  /*aaa0*/  STS.128 [UR4+0x38740], R20 ;  /* 0x03874014ff007988 */ /* 0x0207ee0008000c04 */
[----:B------:R-:W1:Y:S08]  /*aab0*/  LDC.64 R10, c[0x0][0x468] ;  /* 0x00011a00ff0a7b82 */ /* 0x000e700000000a00 */
[----:B------:R-:W2:Y:S01]  /*aac0*/  LDC.64 R4, c[0x0][0x470] ;  /* 0x00011c00ff047b82 */ /* 0x000ea20000000a00 */
[----:B----4-:R3:W-:Y:S07]  /*aad0*/  STS.128 [UR4+0x38750], R12 ;  /* 0x0387500cff007988 */ /* 0x0107ee0008000c04 */
[----:B------:R-:W2:Y:S01]  /*aae0*/  LDC.64 R6, c[0x0][0x478] ;  /* 0x00011e00ff067b82 */ /* 0x000ea20000000a00 */
[----:B-1----:R3:W-:Y:S04]  /*aaf0*/  STS.128 [UR4+0x38760], R8 ;  /* 0x03876008ff007988 */ /* 0x0027e80008000c04 */
[----:B--2---:R3:W-:Y:S02]  /*ab00*/  STS.128 [UR4+0x38770], R4 ;  /* 0x03877004ff007988 */ /* 0x0047e40008000c04 */
.L_x_204:
[----:B---3--:R-:W-:Y:S05]  /*ab10*/  BSYNC B0 ;  /* 0x0000000000007941 */ /* 0x008fea0003800000 */
.L_x_203:
[----:B------:R-:W-:Y:S01]  /*ab20*/  ELECT P0, URZ, PT ;  /* 0x00000000003f782f */ /* 0x000fe20003800000 */
[----:B------:R-:W-:Y:S01]  /*ab30*/  NOP ;  /* 0x0000000000007918 */ /* 0x000fe20000000000 */
[----:B------:R-:W-:Y:S11]  /*ab40*/  BSSY B0, `(.L_x_205) ;  /* 0x0000046000007945 */ /* 0x000ff60003800000 */
[----:B------:R-:W-:Y:S05]  /*ab50*/  @!P0 BRA `(.L_x_206) ;  /* 0x0000000400108947 */ /* 0x000fea0003800000 */
[----:B------:R-:W1:Y:S08]  /*ab60*/  LDC.64 R6, c[0x0][0x518] ;  /* 0x00014600ff067b82 */ /* 0x000e700000000a00 */
[----:B------:R-:W3:Y:S08]  /*ab70*/  LDC.64 R4, c[0x0][0x528] ;  /* 0x00014a00ff047b82 */ /* 0x000ef00000000a00 */
[----:B------:R-:W4:Y:S01]  /*ab80*/  LDC.64 R22, c[0x0][0x510] ;  /* 0x00014400ff167b82 */ /* 0x000f220000000a00 */
[----:B-1----:R-:W-:-:S07]  /*ab90*/  IMAD.WIDE R6, R18, 0x8, R6 ;  /* 0x0000000812067825 */ /* 0x002fce00078e0206 */
[----:B------:R-:W1:Y:S01]  /*aba0*/  LDC.64 R20, c[0x0][0x520] ;  /* 0x00014800ff147b82 */ /* 0x000e620000000a00 */
[----:B------:R5:W2:Y:S01]  /*abb0*/  LDG.E.64 R10, desc[UR38][R6.64] ;  /* 0x00000026060a7981 */ /* 0x000aa2000c1e1b00 */
[----:B---3--:R-:W-:-:S05]  /*abc0*/  IMAD.WIDE R4, R18, 0x8, R4 ;  /* 0x0000000812047825 */ /* 0x008fca00078e0204 */
[----:B------:R3:W3:Y:S01]  /*abd0*/  LDG.E.64 R8, desc[UR38][R4.64] ;  /* 0x0000002604087981 */ /* 0x0006e2000c1e1b00 */
[----:B----4-:R-:W-:-:S06]  /*abe0*/  IMAD.WIDE R22, R18, 0x8, R22 ;  /* 0x0000000812167825 */ /* 0x010fcc00078e0216 */
[----:B------:R-:W4:Y:S01]  /*abf0*/  LDG.E.64 R22, desc[UR38][R22.64] ;  /* 0x0000002616167981 */ /* 0x000f22000c1e1b00 */
[----:B-1----:R-:W-:-:S06]  /*ac00*/  IMAD.WIDE R20, R18, 0x8, R20 ;  /* 0x0000000812147825 */ /* 0x002fcc00078e0214 */
[----:B------:R-:W4:Y:S01]  /*ac10*/  LDG.E.64 R20, desc[UR38][R20.64] ;  /* 0x0000002614147981 */ /* 0x000f22000c1e1b00 */
[----:B------:R-:W-:Y:S02]  /*ac20*/  UMOV UR4, 0x400 ;  /* 0x0000040000047882 */ /* 0x000fe40000000000 */
[----:B------:R-:W-:-:S09]  /*ac30*/  ULEA UR4, UR42, UR4, 0x18 ;  /* 0x000000042a047291 */ /* 0x000fd2000f8ec03f */
[----:B-----5:R-:W1:Y:S04]  /*ac40*/  LDS R6, [UR4+0x3869c] ;  /* 0x03869c04ff067984 */ /* 0x020e680008000800 */
[----:B------:R-:W5:Y:S01]  /*ac50*/  LDS R7, [UR4+0x3871c] ;  /* 0x03871c04ff077984 */ /* 0x000f620008000800 */
[----:B------:R-:W-:Y:S02]  /*ac60*/  UIADD3 UR5, UR4, 0x38680, URZ ;  /* 0x0003868004057890 */ /* 0x000fe4000fffe03f */
[----:B------:R-:W-:-:S04]  /*ac70*/  UIADD3 UR6, UR4, 0x38700, URZ ;  /* 0x0003870004067890 */ /* 0x000fc8000fffe03f */
[----:B------:R-:W-:Y:S02]  /*ac80*/  IMAD.U32 R24, RZ, RZ, UR5 ;  /* 0x00000005ff187e24 */ /* 0x000fe4000f8e00ff */
[----:B------:R-:W-:-:S03]  /*ac90*/  IMAD.U32 R26, RZ, RZ, UR6 ;  /* 0x00000006ff1a7e24 */ /* 0x000fc6000f8e00ff */
[----:B------:R-:W-:Y:S02]  /*aca0*/  SHF.R.U64 R24, R24, 0x4, RZ ;  /* 0x0000000418187819 */ /* 0x000fe400000012ff */
[----:B------:R-:W-:Y:S01]  /*acb0*/  SHF.R.U64 R26, R26, 0x4, RZ ;  /* 0x000000041a1a7819 */ /* 0x000fe200000012ff */
[----:B------:R-:W-:Y:S01]  /*acc0*/  VIADD R13, R3, 0xffffffff ;  /* 0xffffffff030d7836 */ /* 0x000fe20000000000 */
[----:B------:R-:W-:Y:S01]  /*acd0*/  CS2R R14, SRZ ;  /* 0x00000000000e7805 */ /* 0x000fe2000001ff00 */
[----:B------:R-:W-:Y:S04]  /*ace0*/  STS [UR4+0x38690], R24 ;  /* 0x03869018ff007988 */ /* 0x000fe80008000804 */
[----:B------:R-:W-:Y:S04]  /*acf0*/  STS [UR4+0x38694], R24 ;  /* 0x03869418ff007988 */ /* 0x000fe80008000804 */
[----:B------:R-:W-:Y:S04]  /*ad00*/  STS [UR4+0x38710], R26 ;  /* 0x0387101aff007988 */ /* 0x000fe80008000804 */
[----:B------:R-:W-:Y:S04]  /*ad10*/  STS [UR4+0x38714], R26 ;  /* 0x0387141aff007988 */ /* 0x000fe80008000804 */
[----:B------:R-:W-:Y:S04]  /*ad20*/  STS [UR4+0x386b0], RZ ;  /* 0x0386b0ffff007988 */ /* 0x000fe80008000804 */
[----:B------:R-:W-:Y:S01]  /*ad30*/  STS [UR4+0x38730], RZ ;  /* 0x038730ffff007988 */ /* 0x000fe20008000804 */
[----:B--2---:R-:W-:-:S04]  /*ad40*/  LOP3.LUT R11, R11, 0x1fffffff, RZ, 0xc0, !PT ;  /* 0x1fffffff0b0b7812 */ /* 0x004fc800078ec0ff */
[----:B---3--:R-:W-:Y:S02]  /*ad50*/  SHF.R.U32.HI R5, RZ, 0x4, R11 ;  /* 0x00000004ff057819 */ /* 0x008fe4000001160b */
[----:B------:R-:W-:-:S04]  /*ad60*/  LOP3.LUT R9, R9, 0x1fffffff, RZ, 0xc0, !PT ;  /* 0x1fffffff09097812 */ /* 0x000fc800078ec0ff */
[----:B------:R-:W-:Y:S02]  /*ad70*/  SHF.R.U32.HI R4, RZ, 0x4, R9 ;  /* 0x00000004ff047819 */ /* 0x000fe40000011609 */
[----:B-1----:R-:W-:Y:S02]  /*ad80*/  LOP3.LUT R6, R6, 0xf, R5, 0xb8, !PT ;  /* 0x0000000f06067812 */ /* 0x002fe400078eb805 */
[----:B-----5:R-:W-:-:S03]  /*ad90*/  LOP3.LUT R7, R7, 0xf, R4, 0xb8, !PT ;  /* 0x0000000f07077812 */ /* 0x020fc600078eb804 */
[----:B------:R-:W-:Y:S04]  /*ada0*/  STS [UR4+0x3869c], R6 ;  /* 0x03869c06ff007988 */ /* 0x000fe80008000804 */
[----:B------:R-:W-:Y:S04]  /*adb0*/  STS [UR4+0x3871c], R7 ;  /* 0x03871c07ff007988 */ /* 0x000fe80008000804 */
[----:B------:R-:W1:Y:S04]  /*adc0*/  LDS R4, [UR4+0x3869c] ;  /* 0x03869c04ff047984 */ /* 0x000e680008000800 */
[----:B------:R-:W2:Y:S01]  /*add0*/  LDS R5, [UR4+0x3871c] ;  /* 0x03871c04ff057984 */ /* 0x000ea20008000800 */
[----:B-1----:R-:W-:-:S02]  /*ade0*/  LOP3.LUT R4, R4, 0xf0, RZ, 0xb8, !PT ;  /* 0x000000f004047812 */ /* 0x002fc400078eb8ff */
[----:B--2---:R-:W-:-:S03]  /*adf0*/  LOP3.LUT R5, R5, 0xf0, RZ, 0xb8, !PT ;  /* 0x000000f005057812 */ /* 0x004fc600078eb8ff */
[----:B------:R-:W-:Y:S04]  /*ae00*/  STS [UR4+0x3869c], R4 ;  /* 0x03869c04ff007988 */ /* 0x000fe80008000804 */
[----:B------:R-:W-:Y:S04]  /*ae10*/  STS [UR4+0x3871c], R5 ;  /* 0x03871c05ff007988 */ /* 0x000fe80008000804 */
[----:B------:R-:W1:Y:S04]  /*ae20*/  LDS R25, [UR4+0x3869c] ;  /* 0x03869c04ff197984 */ /* 0x000e680008000800 */
[----:B------:R-:W2:Y:S01]  /*ae30*/  LDS R27, [UR4+0x3871c] ;  /* 0x03871c04ff1b7984 */ /* 0x000ea20008000800 */
[----:B-1----:R-:W-:-:S02]  /*ae40*/  LOP3.LUT R25, R25, 0xf00, RZ, 0xb8, !PT ;  /* 0x00000f0019197812 */ /* 0x002fc400078eb8ff */
[----:B--2---:R-:W-:-:S03]  /*ae50*/  LOP3.LUT R27, R27, 0xf00, RZ, 0xb8, !PT ;  /* 0x00000f001b1b7812 */ /* 0x004fc600078eb8ff */
[----:B------:R-:W-:Y:S04]  /*ae60*/  STS.64 [UR4+0x38698], R24 ;  /* 0x03869818ff007988 */ /* 0x000fe80008000a04 */
[----:B------:R-:W-:Y:S04]  /*ae70*/  STS.64 [UR4+0x38718], R26 ;  /* 0x0387181aff007988 */ /* 0x000fe80008000a04 */
[----:B------:R-:W1:Y:S04]  /*ae80*/  LDS R28, [UR4+0x3869c] ;  /* 0x03869c04ff1c7984 */ /* 0x000e680008000800 */
[----:B------:R-:W2:Y:S01]  /*ae90*/  LDS R29, [UR4+0x3871c] ;  /* 0x03871c04ff1d7984 */ /* 0x000ea20008000800 */
[----:B------:R-:W-:Y:S01]  /*aea0*/  VIADD R4, R36, 0xffffffff ;  /* 0xffffffff24047836 */ /* 0x000fe20000000000 */
[----:B------:R-:W-:Y:S01]  /*aeb0*/  CS2R R6, SRZ ;  /* 0x0000000000067805 */ /* 0x000fe2000001ff00 */
[----:B------:R-:W-:Y:S01]  /*aec0*/  VIADD R5, R0, 0xffffffff ;  /* 0xffffffff00057836 */ /* 0x000fe20000000000 */
[----:B------:R-:W-:Y:S01]  /*aed0*/  SHF.R.U64 R11, R10, 0x4, R11 ;  /* 0x000000040a0b7819 */ /* 0x000fe2000000120b */
[----:B------:R-:W-:Y:S01]  /*aee0*/  IMAD.MOV.U32 R12, RZ, RZ, R4 ;  /* 0x000000ffff0c7224 */ /* 0x000fe200078e0004 */
[----:B------:R-:W-:Y:S01]  /*aef0*/  SHF.R.U64 R9, R8, 0x4, R9 ;  /* 0x0000000408097819 */ /* 0x000fe20000001209 */
[----:B----4-:R3:W-:Y:S04]  /*af00*/  STS.64 [UR4+0x38680], R22 ;  /* 0x03868016ff007988 */ /* 0x0107e80008000a04 */
[----:B------:R3:W-:Y:S04]  /*af10*/  STS.128 [UR4+0x386a0], R4 ;  /* 0x0386a004ff007988 */ /* 0x0007e80008000c04 */
[----:B------:R3:W-:Y:S04]  /*af20*/  STS.128 [UR4+0x38720], R12 ;  /* 0x0387200cff007988 */ /* 0x0007e80008000c04 */
[----:B------:R3:W-:Y:S04]  /*af30*/  STS [UR4+0x3868c], R11 ;  /* 0x03868c0bff007988 */ /* 0x0007e80008000804 */
[----:B------:R3:W-:Y:S04]  /*af40*/  STS [UR4+0x3870c], R9 ;  /* 0x03870c09ff007988 */ /* 0x0007e80008000804 */
[----:B------:R3:W-:Y:S01]  /*af50*/  STS.64 [UR4+0x38700], R20 ;  /* 0x03870014ff007988 */ /* 0x0007e20008000a04 */
[----:B-1----:R-:W-:-:S02]  /*af60*/  LOP3.LUT R0, R28, 0xf000, RZ, 0xb8, !PT ;  /* 0x0000f0001c007812 */ /* 0x002fc400078eb8ff */
[----:B--2---:R-:W-:-:S03]  /*af70*/  LOP3.LUT R3, R29, 0xf000, RZ, 0xb8, !PT ;  /* 0x0000f0001d037812 */ /* 0x004fc600078eb8ff */
[----:B------:R3:W-:Y:S04]  /*af80*/  STS [UR4+0x3869c], R0 ;  /* 0x03869c00ff007988 */ /* 0x0007e80008000804 */
[----:B------:R3:W-:Y:S02]  /*af90*/  STS [UR4+0x3871c], R3 ;  /* 0x03871c03ff007988 */ /* 0x0007e40008000804 */
.L_x_206:
[----:B------:R-:W-:Y:S05]  /*afa0*/  BSYNC B0 ;  /* 0x0000000000007941 */ /* 0x000fea0003800000 */
.L_x_205:
[----:B------:R-:W-:Y:S01]  /*afb0*/  ELECT P0, URZ, PT ;  /* 0x00000000003f782f */ /* 0x000fe20003800000 */
[----:B------:R-:W-:Y:S01]  /*afc0*/  NOP ;  /* 0x0000000000007918 */ /* 0x000fe20000000000 */
[----:B------:R-:W-:Y:S11]  /*afd0*/  BSSY B0, `(.L_x_207) ;  /* 0x0000004000007945 */ /* 0x000ff60003800000 */
[----:B------:R-:W-:Y:S05]  /*afe0*/  @!P0 BRA `(.L_x_208) ;  /* 0x0000000000088947 */ /* 0x000fea0003800000 */
[----:B------:R0:W-:Y:S01]  /*aff0*/  UTMACMDFLUSH ;  /* 0x00000000000079b7 */ /* 0x0001e20000000000 */
[----:B------:R-:W-:-:S04]  /*b000*/  DEPBAR.LE SB0, 0x0 ;  /* 0x000080000000791a */ /* 0x000fc80000000000 */
.L_x_208:
[----:B------:R-:W-:Y:S05]  /*b010*/  BSYNC B0 ;  /* 0x0000000000007941 */ /* 0x000fea0003800000 */
.L_x_207:
[----:B------:R-:W-:Y:S01]  /*b020*/  UMOV UR4, 0x400 ;  /* 0x0000040000047882 */ /* 0x000fe20000000000 */
[----:B--2---:R-:W-:Y:S01]  /*b030*/  IMAD.SHL.U32 R37, R37, 0x4, RZ ;  /* 0x0000000425257824 */ /* 0x004fe200078e00ff */
[----:B------:R-:W-:Y:S01]  /*b040*/  ULEA UR17, UR42, UR4, 0x18 ;  /* 0x000000042a117291 */ /* 0x000fe2000f8ec03f */
[----:B------:R-:W-:-:S03]  /*b050*/  ULDC UR14, c[0x0][0x884] ;  /* 0x00022100000e7ab9 */ /* 0x000fc60000000800 */
[----:B------:R-:W-:Y:S01]  /*b060*/  UIADD3 UR20, UR17, 0x38680, URZ ;  /* 0x0003868011147890 */ /* 0x000fe2000fffe03f */
[----:B---3--:R-:W-:Y:S01]  /*b070*/  IADD3 R6, P0, R37, UR12, RZ ;  /* 0x0000000c25067c10 */ /* 0x008fe2000ff1e0ff */
[----:B------:R-:W-:Y:S01]  /*b080*/  UIMAD.WIDE UR14, UR14, 0x80, UR12 ;  /* 0x000000800e0e78a5 */ /* 0x000fe2000f8e020c */
[----:B------:R-:W-:-:S03]  /*b090*/  IMAD.MOV.U32 R10, RZ, RZ, 0x1 ;  /* 0x00000001ff0a7424 */ /* 0x000fc600078e00ff */
[----:B------:R-:W-:Y:S02]  /*b0a0*/  IMAD.X R7, RZ, RZ, UR13, P0 ;  /* 0x0000000dff077e24 */ /* 0x000fe400080e06ff */
[----:B------:R-:W-:Y:S01]  /*b0b0*/  IADD3 R4, P1, R37, UR14, RZ ;  /* 0x0000000e25047c10 */ /* 0x000fe2000ff3e0ff */
[----:B------:R-:W1:Y:S04]  /*b0c0*/  LDS R3, [R37+UR20] ;  /* 0x0000001425037984 */ /* 0x000e680008000800 */
[----:B------:R-:W2:Y:S01]  /*b0d0*/  LDS R9, [R37+UR20+0x80] ;  /* 0x0000801425097984 */ /* 0x000ea20008000800 */
[----:B------:R-:W-:Y:S01]  /*b0e0*/  IMAD.X R5, RZ, RZ, UR15, P1 ;  /* 0x0000000fff057e24 */ /* 0x000fe200088e06ff */
[----:B------:R-:W-:Y:S01]  /*b0f0*/  MOV R8, 0x1 ;  /* 0x0000000100087802 */ /* 0x000fe20000000f00 */
[----:B------:R-:W-:Y:S01]  /*b100*/  BSSY B0, `(.L_x_209) ;  /* 0x00000e6000007945 */ /* 0x000fe20003800000 */
[----:B------:R-:W-:Y:S01]  /*b110*/  USHF.L.U32 UR4, UR42, 0x6, URZ ;  /* 0x000000062a047899 */ /* 0x000fe2000800063f */
[----:B------:R-:W-:-:S02]  /*b120*/  IMAD.MOV.U32 R0, RZ, RZ, RZ ;  /* 0x000000ffff007224 */ /* 0x000fc400078e00ff */
[----:B------:R-:W-:Y:S01]  /*b130*/  IMAD.MOV.U32 R20, RZ, RZ, RZ ;  /* 0x000000ffff147224 */ /* 0x000fe200078e00ff */
[----:B------:R-:W-:Y:S02]  /*b140*/  USHF.L.U32 UR18, UR42, 0xc, URZ ;  /* 0x0000000c2a127899 */ /* 0x000fe4000800063f */
[----:B------:R-:W-:Y:S02]  /*b150*/  ULOP3.LUT UR22, UR59, 0x1, URZ, 0xfc, !UPT ;  /* 0x000000013b167892 */ /* 0x000fe4000f8efc3f */
[----:B------:R-:W-:Y:S02]  /*b160*/  ULOP3.LUT UR19, UR43, 0x2, URZ, 0xfc, !UPT ;  /* 0x000000022b137892 */ /* 0x000fe4000f8efc3f */
[----:B------:R-:W-:Y:S02]  /*b170*/  ULOP3.LUT UR16, UR4, 0x40, URZ, 0xc0, !UPT ;  /* 0x0000004004107892 */ /* 0x000fe4000f8ec03f */
[----:B------:R-:W-:Y:S01]  /*b180*/  UIADD3 UR21, UR17, 0x38700, URZ ;  /* 0x0003870011157890 */ /* 0x000fe2000fffe03f */
[----:B-1----:R1:W5:Y:S04]  /*b190*/  ATOMG.E.EXCH.STRONG.GPU PT, RZ, [R6], R3 ;  /* 0x0000000306ff73a8 */ /* 0x00236800041ee100 */
[----:B--2---:R2:W5:Y:S01]  /*b1a0*/  ATOMG.E.EXCH.STRONG.GPU PT, RZ, [R4], R9 ;  /* 0x0000000904ff73a8 */ /* 0x00456200041ee100 */
[----:B-1----:R-:W-:Y:S01]  /*b1b0*/  IMAD.MOV.U32 R3, RZ, RZ, 0x1 ;  /* 0x00000001ff037424 */ /* 0x002fe200078e00ff */
[----:B--2---:R-:W-:-:S02]  /*b1c0*/  PRMT R4, R8, 0x7610, R4 ;  /* 0x0000761008047816 */ /* 0x004fc40000000004 */
[----:B------:R-:W-:-:S07]  /*b1d0*/  PRMT R5, R10, 0x7610, R5 ;  /* 0x000076100a057816 */ /* 0x000fce0000000005 */
.L_x_228:
[----:B------:R-:W-:Y:S01]  /*b1e0*/  LOP3.LUT P0, RZ, R5, 0xff, RZ, 0xc0, !PT ;  /* 0x000000ff05ff7812 */ /* 0x000fe2000780c0ff */
[----:B-----5:R-:W-:Y:S01]  /*b1f0*/  VIADD R6, R36, 0x3f ;  /* 0x0000003f24067836 */ /* 0x020fe20000000000 */
[----:B------:R-:W-:Y:S05]  /*b200*/  YIELD ;  /* 0x0000000000007946 */ /* 0x000fea0003800000 */
[----:B------:R-:W-:Y:S01]  /*b210*/  SHF.R.S32.HI R7, RZ, 0x1f, R6 ;  /* 0x0000001fff077819 */ /* 0x000fe20000011406 */
[----:B------:R-:W-:Y:S03]  /*b220*/  BSSY B1, `(.L_x_210) ;  /* 0x0000008000017945 */ /* 0x000fe60003800000 */
[----:B------:R-:W-:-:S02]  /*b230*/  LEA.HI R7, R7, R6, RZ, 0x6 ;  /* 0x0000000607077211 */ /* 0x000fc400078f30ff */
[----:B------:R-:W-:Y:S05]  /*b240*/  @!P0 BRA `(.L_x_211) ;  /* 0x0000000000148947 */ /* 0x000fea0003800000 */
[----:B------:R-:W-:-:S04]  /*b250*/  DEPBAR {5,4,3,2,1,0} ;  /* 0x0000003f0000791a */ /* 0x000fc80000000000 */
[----:B------:R1:W-:Y:S01]  /*b260*/  UTMACCTL.IV [UR12] ;  /* 0x000000000c0079b9 */ /* 0x0003e20008000000 */
[----:B------:R-:W-:-:S04]  /*b270*/  DEPBAR {5,4,3,2,1,0} ;  /* 0x0000003f0000791a */ /* 0x000fc80000000000 */
[----:B------:R1:W-:Y:S02]  /*b280*/  UTMACCTL.IV [UR14] ;  /* 0x000000000e0079b9 */ /* 0x0003e40008000000 */
[----:B-1----:R-:W-:Y:S01]  /*b290*/  NOP ;  /* 0x0000000000007918 */ /* 0x002fe20000000000 */
.L_x_211:
[----:B------:R-:W-:Y:S05]  /*b2a0*/  BSYNC B1 ;  /* 0x0000000000017941 */ /* 0x000fea0003800000 */
.L_x_210:
[----:B------:R-:W-:Y:S01]  /*b2b0*/  UMOV UR4, 0xffffffff ;  /* 0xffffffff00047882 */ /* 0x000fe20000000000 */
[----:B------:R-:W-:Y:S02]  /*b2c0*/  SHF.R.S32.HI R9, RZ, 0x6, R7 ;  /* 0x00000006ff097819 */ /* 0x000fe40000011407 */
[----:B------:R-:W-:Y:S05]  /*b2d0*/  BRA.DIV UR4, `(.L_x_212) ;  /* 0x0000004204b07947 */ /* 0x000fea000b800000 */
[----:B-----5:R-:W-:-:S13]  /*b2e0*/  ELECT P6, URZ, PT ;  /* 0x00000000003f782f */ /* 0x020fda00038c0000 */
.L_x_313:
[----:B------:R-:W-:Y:S01]  /*b2f0*/  ISETP.LT.OR P6, PT, R36, 0x1, !P6 ;  /* 0x000000012400780c */ /* 0x000fe200077c1670 */
[----:B------:R-:W-:-:S12]  /*b300*/  BSSY B1, `(.L_x_213) ;  /* 0x000002f000017945 */ /* 0x000fd80003800000 */
[----:B------:R-:W-:Y:S05]  /*b310*/  @P6 BRA `(.L_x_214) ;  /* 0x0000000000b46947 */ /* 0x000fea0003800000 */
[----:B------:R-:W-:Y:S01]  /*b320*/  LEA R17, R17, UR16, 0x7 ;  /* 0x0000001011117c11 */ /* 0x000fe2000f8e38ff */
[----:B------:R-:W-:Y:S02]  /*b330*/  IMAD.SHL.U32 R16, R16, 0x80, RZ ;  /* 0x0000008010107824 */ /* 0x000fe400078e00ff */
[----:B------:R-:W-:Y:S02]  /*b340*/  VIADD R11, R9, 0x1 ;  /* 0x00000001090b7836 */ /* 0x000fe40000000000 */
[----:B------:R-:W-:Y:S02]  /*b350*/  IMAD.MOV.U32 R12, RZ, RZ, RZ ;  /* 0x000000ffff0c7224 */ /* 0x000fe400078e00ff */
[----:B------:R-:W-:Y:S02]  /*b360*/  IMAD.MOV.U32 R5, RZ, RZ, R3 ;  /* 0x000000ffff057224 */ /* 0x000fe400078e0003 */
[----:B------:R-:W-:-:S07]  /*b370*/  IMAD.MOV.U32 R6, RZ, RZ, R0 ;  /* 0x000000ffff067224 */ /* 0x000fce00078e0000 */
.L_x_217:
[----:B-1----:R-:W-:Y:S01]  /*b380*/  LEA R10, R6, UR17, 0x3 ;  /* 0x00000011060a7c11 */ /* 0x002fe2000f8e18ff */
[----:B------:R-:W-:Y:S05]  /*b390*/  YIELD ;  /* 0x0000000000007946 */ /* 0x000fea0003800000 */
[----:B------:R-:W-:Y:S02]  /*b3a0*/  SHF.L.U32 R7, R5, 0x1f, RZ ;  /* 0x0000001f05077819 */ /* 0x000fe400000006ff */
[----:B------:R-:W-:Y:S02]  /*b3b0*/  LOP3.LUT P1, RZ, R19, 0x7f, RZ, 0xc0, !PT ;  /* 0x0000007f13ff7812 */ /* 0x000fe4000782c0ff */
[----:B------:R-:W1:Y:S11]  /*b3c0*/  SYNCS.PHASECHK.TRANS64.TRYWAIT P0, [R10+URZ+0x384e8], R7 ;  /* 0x0384e8070a0075a7 */ /* 0x000e76000800017f */
[----:B------:R-:W2:Y:S01]  /*b3d0*/  @!P1 LDC R8, c[0x0][0x500] ;  /* 0x00014000ff089b82 */ /* 0x000ea20000000800 */
[----:B-1----:R-:W-:Y:S05]  /*b3e0*/  @!P0 BRA `(.L_x_215) ;  /* 0x00000040008c8947 */ /* 0x002fea0003800000 */
.L_x_314:
[----:B------:R-:W-:Y:S01]  /*b3f0*/  UPRMT UR4, UR19, 0x9910, URZ ;  /* 0x0000991013047896 */ /* 0x000fe2000800003f */
[----:B--2---:R2:W-:Y:S03]  /*b400*/  @!P1 SYNCS.ARRIVE.TRANS64 RZ, [R10+URZ+0x38480], R8 ;  /* 0x038480080aff99a7 */ /* 0x0045e6000800003f */
[----:B------:R-:W-:-:S06]  /*b410*/  UISETP.NE.AND UP0, UPT, UR4, 0x2, UPT ;  /* 0x000000020400788c */ /* 0x000fcc000bf05270 */
[----:B------:R-:W-:-:S13]  /*b420*/  PLOP3.LUT P0, PT, PT, PT, UP0, 0x80, 0x0 ;  /* 0x000000000000781c */ /* 0x000fda0003f0f008 */
[----:B--2---:R-:W-:Y:S05]  /*b430*/  @P0 BRA `(.L_x_216) ;  /* 0x0000000000040947 */ /* 0x004fea0003800000 */
[----:B------:R-:W-:Y:S01]  /*b440*/  BPT.TRAP 0x1 ;  /* 0x000000040000795c */ /* 0x000fe20000300000 */
.L_x_216:
[----:B------:R-:W-:Y:S01]  /*b450*/  R2UR UR4, R6 ;  /* 0x00000000060472ca */ /* 0x000fe200000e0000 */
[----:B------:R-:W-:Y:S01]  /*b460*/  VIADD R11, R11, 0xffffffff ;  /* 0xffffffff0b0b7836 */ /* 0x000fe20000000000 */
[----:B------:R-:W-:Y:S01]  /*b470*/  R2UR UR5, R10 ;  /* 0x000000000a0572ca */ /* 0x000fe200000e0000 */
[----:B------:R-:W-:Y:S01]  /*b480*/  VIADD R6, R6, 0x1 ;  /* 0x0000000106067836 */ /* 0x000fe20000000000 */
[----:B------:R-:W-:Y:S01]  /*b490*/  R2UR UR6, R12 ;  /* 0x000000000c0672ca */ /* 0x000fe200000e0000 */
[----:B------:R-:W-:Y:S01]  /*b4a0*/  UMOV UR24, 0x0 ;  /* 0x0000000000187882 */ /* 0x000fe20000000000 */
[----:B------:R-:W-:Y:S01]  /*b4b0*/  R2UR UR7, R16 ;  /* 0x00000000100772ca */ /* 0x000fe200000e0000 */
[----:B------:R-:W-:Y:S01]  /*b4c0*/  UMOV UR25, 0x10000000 ;  /* 0x1000000000197882 */ /* 0x000fe20000000000 */
[----:B------:R-:W-:Y:S01]  /*b4d0*/  R2UR UR11, R17 ;  /* 0x00000000110b72ca */ /* 0x000fe200000e0000 */
[----:B------:R-:W-:Y:S01]  /*b4e0*/  UMOV UR23, 0x30000 ;  /* 0x0003000000177882 */ /* 0x000fe20000000000 */
[----:B------:R-:W-:-:S02]  /*b4f0*/  ISETP.GT.AND P1, PT, R11, 0x1, PT ;  /* 0x000000010b00780c */ /* 0x000fc40003f24270 */
[----:B------:R-:W-:Y:S01]  /*b500*/  ISETP.NE.AND P0, PT, R6, 0xd, PT ;  /* 0x0000000d0600780c */ /* 0x000fe20003f05270 */
[----:B------:R-:W-:Y:S01]  /*b510*/  USHF.L.U32 UR4, UR4, 0xd, URZ ;  /* 0x0000000d04047899 */ /* 0x000fe2000800063f */
[----:B------:R-:W-:Y:S01]  /*b520*/  IADD3 R12, R12, 0x40, RZ ;  /* 0x000000400c0c7810 */ /* 0x000fe20007ffe0ff */
[----:B------:R-:W-:Y:S01]  /*b530*/  UIADD3 UR5, UR5, 0x38480, URZ ;  /* 0x0003848005057890 */ /* 0x000fe2000fffe03f */
[----:B------:R-:W-:Y:S01]  /*b540*/  SEL R8, RZ, 0x1, P0 ;  /* 0x00000001ff087807 */ /* 0x000fe20000000000 */
[----:B------:R-:W-:Y:S01]  /*b550*/  ULOP3.LUT UR8, UR4, 0x1000, UR18, 0xf8, !UPT ;  /* 0x0000100004087892 */ /* 0x000fe2000f8ef812 */
[----:B------:R-:W-:Y:S01]  /*b560*/  SEL R6, R6, RZ, P0 ;  /* 0x000000ff06067207 */ /* 0x000fe20000000000 */
[----:B------:R-:W-:Y:S01]  /*b570*/  UIADD3 UR4, UR17, UR4, URZ ;  /* 0x0000000411047290 */ /* 0x000fe2000fffe03f */
[----:B------:R-:W-:Y:S01]  /*b580*/  LOP3.LUT R5, R5, R8, RZ, 0x3c, !PT ;  /* 0x0000000805057212 */ /* 0x000fe200078e3cff */
[----:B------:R-:W-:Y:S01]  /*b590*/  UIADD3 UR8, UR17, 0x1a000, UR8 ;  /* 0x0001a00011087890 */ /* 0x000fe2000fffe008 */
[----:B------:R-:W-:Y:S01]  /*b5a0*/  UMOV UR10, UR6 ;  /* 0x00000006000a7c82 */ /* 0x000fe20008000000 */
[----:B------:R-:W-:-:S05]  /*b5b0*/  UMOV UR9, UR5 ;  /* 0x0000000500097c82 */ /* 0x000fca0008000000 */
[----:B------:R2:W-:Y:S02]  /*b5c0*/  UTMALDG.2D [UR4], [UR12], desc[UR24] ;  /* 0x000018040c0075b4 */ /* 0x0005e40008009000 */
[----:B------:R2:W-:Y:S02]  /*b5d0*/  UTMALDG.2D.MULTICAST [UR8], [UR14], UR23, desc[UR24] ;  /* 0x000018080e0073b4 */ /* 0x0005e40008009817 */
[----:B--2---:R-:W-:Y:S05]  /*b5e0*/  @P1 BRA `(.L_x_217) ;  /* 0xfffffffc00641947 */ /* 0x004fea000383ffff */
.L_x_214:
[----:B------:R-:W-:Y:S05]  /*b5f0*/  BSYNC B1 ;  /* 0x0000000000017941 */ /* 0x000fea0003800000 */
.L_x_213:
[----:B------:R-:W-:Y:S01]  /*b600*/  LOP3.LUT P1, RZ, R4, 0xff, RZ, 0xc0, !PT ;  /* 0x000000ff04ff7812 */ /* 0x000fe2000782c0ff */
[----:B-1----:R-:W-:Y:S02]  /*b610*/  IMAD.IADD R7, R9, 0x1, R0 ;  /* 0x0000000109077824 */ /* 0x002fe400078e0200 */
[----:B------:R-:W-:Y:S02]  /*b620*/  IMAD.U32 R6, RZ, RZ, UR22 ;  /* 0x00000016ff067e24 */ /* 0x000fe4000f8e00ff */
[C---:B------:R-:W-:Y:S01]  /*b630*/  IMAD.WIDE.U32 R4, R7.reuse, 0x4ec4ec4f, RZ ;  /* 0x4ec4ec4f07047825 */ /* 0x040fe200078e00ff */
[----:B------:R-:W-:Y:S02]  /*b640*/  ISETP.GT.U32.AND P0, PT, R7, 0xc, PT ;  /* 0x0000000c0700780c */ /* 0x000fe40003f04070 */
[----:B------:R-:W-:Y:S02]  /*b650*/  ISETP.NE.AND P2, PT, R6, 0x3, PT ;  /* 0x000000030600780c */ /* 0x000fe40003f45270 */
[----:B------:R-:W-:-:S02]  /*b660*/  ISETP.LT.U32.AND P0, PT, R9, 0xd, P0 ;  /* 0x0000000d0900780c */ /* 0x000fc40000701070 */
[----:B------:R-:W-:Y:S01]  /*b670*/  SHF.R.U32.HI R4, RZ, 0x2, R5 ;  /* 0x00000002ff047819 */ /* 0x000fe20000011605 */
[----:B------:R-:W-:Y:S01]  /*b680*/  @P1 SYNCS.ARRIVE.TRANS64.A1T0 RZ, [UR17+0x38598], RZ ;  /* 0x038598ffffff19a7 */ /* 0x000fe20008100011 */
[----:B------:R-:W-:Y:S02]  /*b690*/  ISETP.GE.U32.AND P1, PT, R9, 0xd, PT ;  /* 0x0000000d0900780c */ /* 0x000fe40003f26070 */
[----:B------:R-:W-:-:S04]  /*b6a0*/  SEL R0, RZ, 0x1, !P0 ;  /* 0x00000001ff007807 */ /* 0x000fc80004000000 */
[----:B------:R-:W-:Y:S01]  /*b6b0*/  LOP3.LUT R3, R3, R0, RZ, 0x3c, !PT ;  /* 0x0000000003037212 */ /* 0x000fe200078e3cff */
[----:B------:R-:W-:-:S06]  /*b6c0*/  IMAD R0, R4, -0xd, R7 ;  /* 0xfffffff304007824 */ /* 0x000fcc00078e0207 */
[----:B------:R-:W-:Y:S01]  /*b6d0*/  @P1 LOP3.LUT R3, R3, 0x1, R4, 0x78, !PT ;  /* 0x0000000103031812 */ /* 0x000fe200078e7804 */
[----:B------:R-:W-:Y:S06]  /*b6e0*/  @!P2 BRA `(.L_x_218) ;  /* 0x000000000004a947 */ /* 0x000fec0003800000 */
[----:B------:R-:W-:Y:S01]  /*b6f0*/  BPT.TRAP 0x1 ;  /* 0x000000040000795c */ /* 0x000fe20000300000 */
.L_x_218:
[----:B------:R-:W-:Y:S01]  /*b700*/  LEA R8, R2, UR17, 0x3 ;  /* 0x0000001102087c11 */ /* 0x000fe2000f8e18ff */
[----:B------:R-:W-:Y:S01]  /*b710*/  BSSY B1, `(.L_x_219) ;  /* 0x0000005000017945 */ /* 0x000fe20003800000 */
[----:B------:R-:W-:Y:S02]  /*b720*/  SHF.L.U32 R5, R20, 0x1f, RZ ;  /* 0x0000001f14057819 */ /* 0x000fe400000006ff */
[----:B------:R-:W-:Y:S02]  /*b730*/  LEA R4, R2, UR17, 0x4 ;  /* 0x0000001102047c11 */ /* 0x000fe4000f8e20ff */
[----:B------:R-:W1:Y:S02]  /*b740*/  SYNCS.PHASECHK.TRANS64.TRYWAIT P0, [R8+URZ+0x38400], R5 ;  /* 0x03840005080075a7 */ /* 0x000e64000800017f */
[----:B-1----:R-:W-:Y:S05]  /*b750*/  @!P0 BRA `(.L_x_220) ;  /* 0x0000003c00c48947 */ /* 0x002fea0003800000 */
.L_x_315:
[----:B------:R-:W-:Y:S05]  /*b760*/  BSYNC B1 ;  /* 0x0000000000017941 */ /* 0x000fea0003800000 */
.L_x_219:
[----:B-1----:R-:W1:Y:S01]  /*b770*/  LDS.128 R4, [R4+0x385c0] ;  /* 0x0385c00004047984 */ /* 0x002e620000000c00 */
[----:B------:R-:W-:Y:S01]  /*b780*/  @!PT LDS RZ, [RZ] ;  /* 0x00000000fffff984 */ /* 0x000fe20000000800 */
[----:B------:R-:W-:Y:S01]  /*b790*/  @!PT LDS RZ, [RZ] ;  /* 0x00000000fffff984 */ /* 0x000fe20000000800 */
[----:B------:R-:W-:Y:S01]  /*b7a0*/  @!PT LDS RZ, [RZ] ;  /* 0x00000000fffff984 */ /* 0x000fe20000000800 */
[----:B------:R-:W-:Y:S01]  /*b7b0*/  @!PT LDS RZ, [RZ] ;  /* 0x00000000fffff984 */ /* 0x000fe20000000800 */
[----:B------:R2:W-:Y:S06]  /*b7c0*/  MEMBAR.ALL.CTA ;  /* 0x0000000000007992 */ /* 0x0005ec0000008000 */
[----:B--2---:R-:W2:Y:S01]  /*b7d0*/  FENCE.VIEW.ASYNC.S ;  /* 0x00000000000073c6 */ /* 0x004ea20000000000 */
[----:B-1----:R-:W-:Y:S02]  /*b7e0*/  IMAD.MOV.U32 R17, RZ, RZ, R5 ;  /* 0x000000ffff117224 */ /* 0x002fe400078e0005 */
[----:B------:R-:W-:Y:S01]  /*b7f0*/  IMAD.MOV.U32 R16, RZ, RZ, R4 ;  /* 0x000000ffff107224 */ /* 0x000fe200078e0004 */
[----:B--2---:R-:W-:Y:S06]  /*b800*/  @!P2 BRA `(.L_x_221) ;  /* 0x000000000004a947 */ /* 0x004fec0003800000 */
[----:B------:R-:W-:Y:S01]  /*b810*/  BPT.TRAP 0x1 ;  /* 0x000000040000795c */ /* 0x000fe20000300000 */
.L_x_221:
[----:B------:R-:W1:Y:S01]  /*b820*/  S2R R5, SR_CgaCtaId ;  /* 0x0000000000057919 */ /* 0x000e620000008800 */
[----:B------:R-:W-:Y:S01]  /*b830*/  ISETP.NE.AND P0, PT, R7, RZ, PT ;  /* 0x000000ff0700720c */ /* 0x000fe20003f05270 */
[----:B------:R-:W-:Y:S01]  /*b840*/  VIADD R4, R8, 0x38440 ;  /* 0x0003844008047836 */ /* 0x000fe20000000000 */
[CC--:B------:R-:W-:Y:S02]  /*b850*/  ISETP.NE.AND P1, PT, R6.reuse, R18.reuse, PT ;  /* 0x000000120600720c */ /* 0x0c0fe40003f25270 */
[----:B------:R-:W-:Y:S02]  /*b860*/  ISETP.EQ.OR P0, PT, R6, R18, !P0 ;  /* 0x000000120600720c */ /* 0x000fe40004702670 */
[----:B-1----:R-:W-:-:S04]  /*b870*/  PRMT R4, R5, 0x654, R4 ;  /* 0x0000065405047816 */ /* 0x002fc80000000004 */
[----:B------:R1:W-:Y:S07]  /*b880*/  SYNCS.ARRIVE.TRANS64.RED.A1T0 RZ, [R4+URZ], RZ ;  /* 0x000000ff04ff79a7 */ /* 0x0003ee000810043f */
[----:B------:R-:W-:Y:S05]  /*b890*/  @P0 BRA `(.L_x_222) ;  /* 0x00000004008c0947 */ /* 0x000fea0003800000 */
[----:B-1----:R-:W1:Y:S02]  /*b8a0*/  LDC.64 R4, c[0x0][0x290] ;  /* 0x0000a400ff047b82 */ /* 0x002e640000000a00 */
[----:B-1----:R-:W-:-:S05]  /*b8b0*/  IMAD.WIDE R4, R6, 0xc, R4 ;  /* 0x0000000c06047825 */ /* 0x002fca00078e0204 */
[----:B------:R1:W5:Y:S01]  /*b8c0*/  LDG.E R36, desc[UR38][R4.64+0x8] ;  /* 0x0000082604247981 */ /* 0x000362000c1e1900 */
[----:B------:R-:W-:-:S03]  /*b8d0*/  UMOV UR4, 0xffffffff ;  /* 0xffffffff00047882 */ /* 0x000fc60000000000 */
[----:B------:R-:W-:Y:S05]  /*b8e0*/  BRA.DIV UR4, `(.L_x_223) ;  /* 0x0000003e04747947 */ /* 0x000fea000b800000 */
[----:B------:R-:W-:-:S13]  /*b8f0*/  ELECT P6, URZ, PT ;  /* 0x00000000003f782f */ /* 0x000fda00038c0000 */
.L_x_318:
[----:B------:R-:W-:Y:S04]  /*b900*/  BSSY B1, `(.L_x_224) ;  /* 0x0000049000017945 */ /* 0x000fe80003800000 */
[----:B------:R-:W-:Y:S05]  /*b910*/  @!P6 BRA `(.L_x_225) ;  /* 0x00000004001ce947 */ /* 0x000fea0003800000 */
[C---:B------:R-:W-:Y:S01]  /*b920*/  IMAD.SHL.U32 R8, R6.reuse, 0x8, RZ ;  /* 0x0000000806087824 */ /* 0x040fe200078e00ff */
[----:B------:R-:W-:Y:S01]  /*b930*/  SHF.R.S32.HI R9, RZ, 0x1f, R6 ;  /* 0x0000001fff097819 */ /* 0x000fe20000011406 */
[----:B------:R-:W-:Y:S01]  /*b940*/  ULDC.64 UR4, c[0x0][0x510] ;  /* 0x0001440000047ab9 */ /* 0x000fe20000000a00 */
[----:B------:R-:W-:Y:S01]  /*b950*/  ULDC.64 UR6, c[0x0][0x520] ;  /* 0x0001480000067ab9 */ /* 0x000fe20000000a00 */
[----:B------:R-:W2:Y:S01]  /*b960*/  LDG.E R18, desc[UR38][R4.64] ;  /* 0x0000002604127981 */ /* 0x000ea2000c1e1900 */
[----:B------:R-:W-:Y:S02]  /*b970*/  SHF.L.U64.HI R9, R6, 0x3, R9 ;  /* 0x0000000306097819 */ /* 0x000fe40000010209 */
[C---:B------:R-:W-:Y:S02]  /*b980*/  IADD3 R14, P0, R8.reuse, UR4, RZ ;  /* 0x00000004080e7c10 */ /* 0x040fe4000ff1e0ff */
[C---:B------:R-:W-:Y:S02]  /*b990*/  IADD3 R12, P2, R8.reuse, UR6, RZ ;  /* 0x00000006080c7c10 */ /* 0x040fe4000ff5e0ff */
[C---:B------:R-:W-:Y:S01]  /*b9a0*/  IADD3.X R15, R9.reuse, UR5, RZ, P0, !PT ;  /* 0x00000005090f7c10 */ /* 0x040fe200087fe4ff */
[----:B------:R-:W-:Y:S01]  /*b9b0*/  ULDC.64 UR4, c[0x0][0x518] ;  /* 0x0001460000047ab9 */ /* 0x000fe20000000a00 */
[----:B------:R-:W-:Y:S01]  /*b9c0*/  IADD3.X R13, R9, UR7, RZ, P2, !PT ;  /* 0x00000007090d7c10 */ /* 0x000fe200097fe4ff */
[----:B-1----:R1:W3:Y:S04]  /*b9d0*/  LDG.E R4, desc[UR38][R4.64+0x4] ;  /* 0x0000042604047981 */ /* 0x0022e8000c1e1900 */
[----:B------:R-:W4:Y:S04]  /*b9e0*/  LDG.E.64 R14, desc[UR38][R14.64] ;  /* 0x000000260e0e7981 */ /* 0x000f28000c1e1b00 */
[----:B------:R-:W2:Y:S01]  /*b9f0*/  LDG.E.64 R12, desc[UR38][R12.64] ;  /* 0x000000260c0c7981 */ /* 0x000ea2000c1e1b00 */
[----:B------:R-:W-:-:S04]  /*ba00*/  IADD3 R10, P0, R8, UR4, RZ ;  /* 0x00000004080a7c10 */ /* 0x000fc8000ff1e0ff */
[----:B------:R-:W-:Y:S01]  /*ba10*/  IADD3.X R11, R9, UR5, RZ, P0, !PT ;  /* 0x00000005090b7c10 */ /* 0x000fe200087fe4ff */
[----:B------:R-:W-:-:S05]  /*ba20*/  ULDC.64 UR4, c[0x0][0x528] ;  /* 0x00014a0000047ab9 */ /* 0x000fca0000000a00 */
[----:B------:R-:W3:Y:S01]  /*ba30*/  LDG.E.64 R10, desc[UR38][R10.64] ;  /* 0x000000260a0a7981 */ /* 0x000ee2000c1e1b00 */
[----:B------:R-:W-:-:S04]  /*ba40*/  IADD3 R8, P0, R8, UR4, RZ ;  /* 0x0000000408087c10 */ /* 0x000fc8000ff1e0ff */
[----:B------:R-:W-:-:S06]  /*ba50*/  IADD3.X R9, R9, UR5, RZ, P0, !PT ;  /* 0x0000000509097c10 */ /* 0x000fcc00087fe4ff */
[----:B------:R-:W3:Y:S04]  /*ba60*/  LDG.E.64 R8, desc[UR38][R8.64] ;  /* 0x0000002608087981 */ /* 0x000ee8000c1e1b00 */
[----:B----4-:R-:W-:Y:S04]  /*ba70*/  STS.64 [UR20], R14 ;  /* 0x0000000eff007988 */ /* 0x010fe80008000a14 */
[----:B--2---:R-:W-:Y:S04]  /*ba80*/  STS.64 [UR21], R12 ;  /* 0x0000000cff007988 */ /* 0x004fe80008000a15 */
[----:B------:R-:W2:Y:S01]  /*ba90*/  LDS R21, [UR20+0x1c] ;  /* 0x00001c14ff157984 */ /* 0x000ea20008000800 */
[----:B---3--:R-:W-:-:S04]  /*baa0*/  LOP3.LUT R25, R11, 0x1fffffff, RZ, 0xc0, !PT ;  /* 0x1fffffff0b197812 */ /* 0x008fc800078ec0ff */
[----:B------:R-:W-:-:S04]  /*bab0*/  SHF.R.U32.HI R22, RZ, 0x4, R25 ;  /* 0x00000004ff167819 */ /* 0x000fc80000011619 */
[----:B--2---:R-:W-:-:S05]  /*bac0*/  LOP3.LUT R21, R21, 0xf, R22, 0xb8, !PT ;  /* 0x0000000f15157812 */ /* 0x004fca00078eb816 */
[----:B------:R-:W-:Y:S04]  /*bad0*/  STS [UR20+0x1c], R21 ;  /* 0x00001c15ff007988 */ /* 0x000fe80008000814 */
[----:B------:R-:W2:Y:S02]  /*bae0*/  LDS R11, [UR20+0x1c] ;  /* 0x00001c14ff0b7984 */ /* 0x000ea40008000800 */
[----:B--2---:R-:W-:-:S05]  /*baf0*/  LOP3.LUT R11, R11, 0xf0, RZ, 0xb8, !PT ;  /* 0x000000f00b0b7812 */ /* 0x004fca00078eb8ff */
[----:B------:R-:W-:Y:S04]  /*bb00*/  STS [UR20+0x1c], R11 ;  /* 0x00001c0bff007988 */ /* 0x000fe80008000814 */
[----:B------:R-:W2:Y:S01]  /*bb10*/  LDS R23, [UR20+0x1c] ;  /* 0x00001c14ff177984 */ /* 0x000ea20008000800 */
[----:B------:R-:W-:-:S05]  /*bb20*/  IMAD.U32 R22, RZ, RZ, UR20 ;  /* 0x00000014ff167e24 */ /* 0x000fca000f8e00ff */
[----:B------:R-:W-:Y:S02]  /*bb30*/  SHF.R.U64 R22, R22, 0x4, RZ ;  /* 0x0000000416167819 */ /* 0x000fe400000012ff */
[----:B--2---:R-:W-:-:S05]  /*bb40*/  LOP3.LUT R23, R23, 0xf00, RZ, 0xb8, !PT ;  /* 0x00000f0017177812 */ /* 0x004fca00078eb8ff */
[----:B------:R-:W-:Y:S04]  /*bb50*/  STS.64 [UR20+0x18], R22 ;  /* 0x00001816ff007988 */ /* 0x000fe80008000a14 */
[----:B------:R-:W1:Y:S01]  /*bb60*/  LDS R24, [UR20+0x1c] ;  /* 0x00001c14ff187984 */ /* 0x000e620008000800 */
[----:B------:R-:W-:Y:S01]  /*bb70*/  SHF.R.U64 R21, R10, 0x4, R25 ;  /* 0x000000040a157819 */ /* 0x000fe20000001219 */
[----:B-----5:R-:W-:Y:S01]  /*bb80*/  VIADD R12, R36, 0xffffffff ;  /* 0xffffffff240c7836 */ /* 0x020fe20000000000 */
[----:B------:R-:W-:Y:S01]  /*bb90*/  CS2R R14, SRZ ;  /* 0x00000000000e7805 */ /* 0x000fe2000001ff00 */
[----:B------:R-:W-:Y:S01]  /*bba0*/  VIADD R13, R18, 0xffffffff ;  /* 0xffffffff120d7836 */ /* 0x000fe20000000000 */
[----:B------:R-:W-:Y:S04]  /*bbb0*/  STS [UR20+0x10], R22 ;  /* 0x00001016ff007988 */ /* 0x000fe80008000814 */
[----:B------:R-:W-:Y:S04]  /*bbc0*/  STS [UR20+0x14], R22 ;  /* 0x00001416ff007988 */ /* 0x000fe80008000814 */
[----:B------:R-:W-:Y:S04]  /*bbd0*/  STS.128 [UR20+0x20], R12 ;  /* 0x0000200cff007988 */ /* 0x000fe80008000c14 */
[----:B------:R-:W-:Y:S04]  /*bbe0*/  STS [UR20+0xc], R21 ;  /* 0x00000c15ff007988 */ /* 0x000fe80008000814 */
[----:B------:R-:W-:Y:S01]  /*bbf0*/  STS [UR20+0x30], RZ ;  /* 0x000030ffff007988 */ /* 0x000fe20008000814 */
[----:B-1----:R-:W-:-:S05]  /*bc00*/  LOP3.LUT R5, R24, 0xf000, RZ, 0xb8, !PT ;  /* 0x0000f00018057812 */ /* 0x002fca00078eb8ff */
[----:B------:R-:W-:Y:S04]  /*bc10*/  STS [UR20+0x1c], R5 ;  /* 0x00001c05ff007988 */ /* 0x000fe80008000814 */
[----:B------:R-:W1:Y:S01]  /*bc20*/  LDS R10, [UR21+0x1c] ;  /* 0x00001c15ff0a7984 */ /* 0x000e620008000800 */
[----:B------:R-:W-:-:S04]  /*bc30*/  LOP3.LUT R23, R9, 0x1fffffff, RZ, 0xc0, !PT ;  /* 0x1fffffff09177812 */ /* 0x000fc800078ec0ff */
[----:B------:R-:W-:-:S04]  /*bc40*/  SHF.R.U32.HI R9, RZ, 0x4, R23 ;  /* 0x00000004ff097819 */ /* 0x000fc80000011617 */
[----:B-1----:R-:W-:-:S05]  /*bc50*/  LOP3.LUT R9, R10, 0xf, R9, 0xb8, !PT ;  /* 0x0000000f0a097812 */ /* 0x002fca00078eb809 */
[----:B------:R-:W-:Y:S04]  /*bc60*/  STS [UR21+0x1c], R9 ;  /* 0x00001c09ff007988 */ /* 0x000fe80008000815 */
[----:B------:R-:W1:Y:S02]  /*bc70*/  LDS R18, [UR21+0x1c] ;  /* 0x00001c15ff127984 */ /* 0x000e640008000800 */
[----:B-1----:R-:W-:-:S05]  /*bc80*/  LOP3.LUT R18, R18, 0xf0, RZ, 0xb8, !PT ;  /* 0x000000f012127812 */ /* 0x002fca00078eb8ff */
[----:B------:R-:W-:Y:S04]  /*bc90*/  STS [UR21+0x1c], R18 ;  /* 0x00001c12ff007988 */ /* 0x000fe80008000815 */
[----:B------:R-:W1:Y:S01]  /*bca0*/  LDS R11, [UR21+0x1c] ;  /* 0x00001c15ff0b7984 */ /* 0x000e620008000800 */
[----:B------:R-:W-:-:S05]  /*bcb0*/  IMAD.U32 R10, RZ, RZ, UR21 ;  /* 0x00000015ff0a7e24 */ /* 0x000fca000f8e00ff */
[----:B------:R-:W-:Y:S02]  /*bcc0*/  SHF.R.U64 R10, R10, 0x4, RZ ;  /* 0x000000040a0a7819 */ /* 0x000fe400000012ff */
[----:B-1----:R-:W-:-:S05]  /*bcd0*/  LOP3.LUT R11, R11, 0xf00, RZ, 0xb8, !PT ;  /* 0x00000f000b0b7812 */ /* 0x002fca00078eb8ff */
[----:B------:R-:W-:Y:S04]  /*bce0*/  STS.64 [UR21+0x18], R10 ;  /* 0x0000180aff007988 */ /* 0x000fe80008000a15 */
[----:B------:R-:W1:Y:S01]  /*bcf0*/  LDS R5, [UR21+0x1c] ;  /* 0x00001c15ff057984 */ /* 0x000e620008000800 */
[----:B------:R-:W-:Y:S01]  /*bd00*/  VIADD R13, R4, 0xffffffff ;  /* 0xffffffff040d7836 */ /* 0x000fe20000000000 */
[----:B------:R-:W-:Y:S02]  /*bd10*/  SHF.R.U64 R8, R8, 0x4, R23 ;  /* 0x0000000408087819 */ /* 0x000fe40000001217 */
[----:B------:R2:W-:Y:S04]  /*bd20*/  STS [UR21+0x10], R10 ;  /* 0x0000100aff007988 */ /* 0x0005e80008000815 */
[----:B------:R2:W-:Y:S04]  /*bd30*/  STS.128 [UR21+0x20], R12 ;  /* 0x0000200cff007988 */ /* 0x0005e80008000c15 */
[----:B------:R2:W-:Y:S04]  /*bd40*/  STS [UR21+0xc], R8 ;  /* 0x00000c08ff007988 */ /* 0x0005e80008000815 */
[----:B------:R2:W-:Y:S04]  /*bd50*/  STS [UR21+0x14], R10 ;  /* 0x0000140aff007988 */ /* 0x0005e80008000815 */
[----:B------:R-:W-:Y:S01]  /*bd60*/  STS [UR21+0x30], RZ ;  /* 0x000030ffff007988 */ /* 0x000fe20008000815 */
[----:B-1----:R-:W-:-:S05]  /*bd70*/  LOP3.LUT R4, R5, 0xf000, RZ, 0xb8, !PT ;  /* 0x0000f00005047812 */ /* 0x002fca00078eb8ff */
[----:B------:R2:W-:Y:S02]  /*bd80*/  STS [UR21+0x1c], R4 ;  /* 0x00001c04ff007988 */ /* 0x0005e40008000815 */
.L_x_225:
[----:B------:R-:W-:Y:S05]  /*bd90*/  BSYNC B1 ;  /* 0x0000000000017941 */ /* 0x000fea0003800000 */
.L_x_224:
[----:B------:R-:W-:-:S03]  /*bda0*/  UMOV UR4, 0xffffffff ;  /* 0xffffffff00047882 */ /* 0x000fc60000000000 */
[----:B------:R-:W-:Y:S05]  /*bdb0*/  BRA.DIV UR4, `(.L_x_226) ;  /* 0x0000003a04607947 */ /* 0x000fea000b800000 */
[----:B------:R-:W-:Y:S01]  /*bdc0*/  ELECT P6, URZ, PT ;  /* 0x00000000003f782f */ /* 0x000fe200038c0000 */
[----:B------:R-:W-:-:S12]  /*bdd0*/  NOP ;  /* 0x0000000000007918 */ /* 0x000fd80000000000 */
.L_x_322:
[----:B-12---:R-:W1:Y:S02]  /*bde0*/  S2R R4, SR_LANEID ;  /* 0x0000000000047919 */ /* 0x006e640000000000 */
[----:B-1----:R-:W-:-:S04]  /*bdf0*/  SHF.L.U32 R10, R4, 0x2, RZ ;  /* 0x00000002040a7819 */ /* 0x002fc800000006ff */
[C---:B------:R-:W-:Y:S01]  /*be00*/  IADD3 R8, P0, R10.reuse, UR12, RZ ;  /* 0x0000000c0a087c10 */ /* 0x040fe2000ff1e0ff */
[----:B------:R1:W2:Y:S01]  /*be10*/  LDS R11, [R10+UR20] ;  /* 0x000000140a0b7984 */ /* 0x0002a20008000800 */
[----:B------:R-:W-:-:S03]  /*be20*/  IADD3 R4, P2, R10, UR14, RZ ;  /* 0x0000000e0a047c10 */ /* 0x000fc6000ff5e0ff */
[----:B------:R1:W3:Y:S01]  /*be30*/  LDS R13, [R10+UR20+0x80] ;  /* 0x000080140a0d7984 */ /* 0x0002e20008000800 */
[----:B------:R-:W-:Y:S09]  /*be40*/  @!P6 BRA `(.L_x_227) ;  /* 0x000000000008e947 */ /* 0x000ff20003800000 */
[----:B------:R0:W-:Y:S01]  /*be50*/  UTMACMDFLUSH ;  /* 0x00000000000079b7 */ /* 0x0001e20000000000 */
[----:B------:R-:W-:-:S04]  /*be60*/  DEPBAR.LE SB0, 0x0 ;  /* 0x000080000000791a */ /* 0x000fc80000000000 */
.L_x_227:
[----:B------:R-:W-:Y:S01]  /*be70*/  IMAD.X R9, RZ, RZ, UR13, P0 ;  /* 0x0000000dff097e24 */ /* 0x000fe200080e06ff */
[----:B------:R-:W-:Y:S05]  /*be80*/  WARPSYNC.ALL ;  /* 0x0000000000007948 */ /* 0x000fea0003800000 */
[----:B------:R-:W-:Y:S01]  /*be90*/  IMAD.X R5, RZ, RZ, UR15, P2 ;  /* 0x0000000fff057e24 */ /* 0x000fe200090e06ff */
[----:B--2---:R2:W5:Y:S04]  /*bea0*/  ATOMG.E.EXCH.STRONG.GPU PT, RZ, [R8], R11 ;  /* 0x0000000b08ff73a8 */ /* 0x00456800041ee100 */
[----:B---3--:R2:W5:Y:S01]  /*beb0*/  ATOMG.E.EXCH.STRONG.GPU PT, RZ, [R4], R13 ;  /* 0x0000000d04ff73a8 */ /* 0x00856200041ee100 */
[----:B------:R-:W-:-:S07]  /*bec0*/  IMAD.MOV.U32 R18, RZ, RZ, R6 ;  /* 0x000000ffff127224 */ /* 0x000fce00078e0006 */
.L_x_222:
[----:B------:R-:W-:Y:S01]  /*bed0*/  ISETP.NE.AND P2, PT, R7, RZ, PT ;  /* 0x000000ff0700720c */ /* 0x000fe20003f45270 */
[----:B------:R-:W-:Y:S01]  /*bee0*/  VIADD R2, R2, 0x1 ;  /* 0x0000000102027836 */ /* 0x000fe20000000000 */
[----:B--2---:R-:W-:Y:S02]  /*bef0*/  SEL R5, RZ, 0x1, !P1 ;  /* 0x00000001ff057807 */ /* 0x004fe40004800000 */
[----:B-1----:R-:W-:Y:S02]  /*bf00*/  PRMT R4, RZ, 0x7610, R4 ;  /* 0x00007610ff047816 */ /* 0x002fe40000000004 */
[----:B------:R-:W-:-:S04]  /*bf10*/  ISETP.NE.AND P0, PT, R2, 0x8, PT ;  /* 0x000000080200780c */ /* 0x000fc80003f05270 */
[----:B------:R-:W-:Y:S02]  /*bf20*/  SEL R9, RZ, 0x1, P0 ;  /* 0x00000001ff097807 */ /* 0x000fe40000000000 */
[----:B------:R-:W-:Y:S02]  /*bf30*/  SEL R2, R2, RZ, P0 ;  /* 0x000000ff02027207 */ /* 0x000fe40000000000 */
[----:B------:R-:W-:Y:S01]  /*bf40*/  LOP3.LUT R20, R20, R9, RZ, 0x3c, !PT ;  /* 0x0000000914147212 */ /* 0x000fe200078e3cff */
[----:B------:R-:W-:Y:S06]  /*bf50*/  @P2 BRA `(.L_x_228) ;  /* 0xfffffff000a02947 */ /* 0x000fec000383ffff */
[----:B------:R-:W-:Y:S05]  /*bf60*/  BSYNC B0 ;  /* 0x0000000000007941 */ /* 0x000fea0003800000 */
.L_x_209:
[----:B------:R-:W-:-:S03]  /*bf70*/  UMOV UR4, 0xffffffff ;  /* 0xffffffff00047882 */ /* 0x000fc60000000000 */
[----:B------:R-:W-:Y:S05]  /*bf80*/  BRA.DIV UR4, `(.L_x_229) ;  /* 0x0000003a041c7947 */ /* 0x000fea000b800000 */
[----:B-----5:R-:W-:-:S13]  /*bf90*/  ELECT P6, URZ, PT ;  /* 0x00000000003f782f */ /* 0x020fda00038c0000 */
.L_x_325:
[----:B------:R-:W-:Y:S04]  /*bfa0*/  BSSY B0, `(.L_x_230) ;  /* 0x000007b000007945 */ /* 0x000fe80003800000 */
[----:B------:R-:W-:Y:S05]  /*bfb0*/  @!P6 BRA `(.L_x_231) ;  /* 0x0000000400e4e947 */ /* 0x000fea0003800000 */
[----:B------:R-:W-:-:S04]  /*bfc0*/  ULOP3.LUT UR4, UR43, 0x2, URZ, 0xfc, !UPT ;  /* 0x000000022b047892 */ /* 0x000fc8000f8efc3f */
[----:B------:R-:W-:-:S06]  /*bfd0*/  UISETP.NE.AND UP0, UPT, UR4, 0x3, UPT ;  /* 0x000000030400788c */ /* 0x000fcc000bf05270 */
[----:B------:R-:W-:-:S13]  /*bfe0*/  PLOP3.LUT P0, PT, PT, PT, UP0, 0x80, 0x0 ;  /* 0x000000000000781c */ /* 0x000fda0003f0f008 */
[----:B------:R-:W-:Y:S05]  /*bff0*/  @!P0 BRA `(.L_x_232) ;  /* 0x0000000000048947 */ /* 0x000fea0003800000 */
[----:B------:R-:W-:Y:S01]  /*c000*/  BPT.TRAP 0x1 ;  /* 0x000000040000795c */ /* 0x000fe20000300000 */
.L_x_232:
[----:B------:R-:W-:Y:S01]  /*c010*/  IMAD.U32 R5, RZ, RZ, UR17 ;  /* 0x00000011ff057e24 */ /* 0x000fe2000f8e00ff */
[----:B------:R-:W-:-:S03]  /*c020*/  SHF.L.U32 R4, R3, 0x1f, RZ ;  /* 0x0000001f03047819 */ /* 0x000fc600000006ff */
[----:B------:R-:W-:-:S04]  /*c030*/  VIADD R5, R5, 0x384e8 ;  /* 0x000384e805057836 */ /* 0x000fc80000000000 */
[C---:B------:R-:W-:Y:S02]  /*c040*/  IMAD R7, R0.reuse, 0x8, R5 ;  /* 0x0000000800077824 */ /* 0x040fe400078e0205 */
[----:B------:R-:W-:Y:S02]  /*c050*/  VIADD R0, R0, 0x1 ;  /* 0x0000000100007836 */ /* 0x000fe40000000000 */
[----:B------:R-:W1:Y:S03]  /*c060*/  SYNCS.PHASECHK.TRANS64.TRYWAIT P0, [R7+URZ], R4 ;  /* 0x00000004070075a7 */ /* 0x000e66000800017f */
[----:B------:R-:W-:-:S04]  /*c070*/  ISETP.NE.AND P1, PT, R0, 0xd, PT ;  /* 0x0000000d0000780c */ /* 0x000fc80003f25270 */
[----:B------:R-:W-:Y:S02]  /*c080*/  SEL R2, RZ, 0x1, P1 ;  /* 0x00000001ff027807 */ /* 0x000fe40000800000 */
[----:B------:R-:W-:Y:S02]  /*c090*/  SEL R0, R0, RZ, P1 ;  /* 0x000000ff00007207 */ /* 0x000fe40000800000 */
[----:B------:R-:W-:-:S03]  /*c0a0*/  LOP3.LUT R9, R3, R2, RZ, 0x3c, !PT ;  /* 0x0000000203097212 */ /* 0x000fc600078e3cff */
[----:B------:R-:W-:Y:S01]  /*c0b0*/  IMAD R6, R0, 0x8, R5 ;  /* 0x0000000800067824 */ /* 0x000fe200078e0205 */
[----:B------:R-:W-:Y:S01]  /*c0c0*/  SHF.L.U32 R3, R9, 0x1f, RZ ;  /* 0x0000001f09037819 */ /* 0x000fe200000006ff */
[----:B-1----:R-:W-:Y:S06]  /*c0d0*/  @!P0 BRA `(.L_x_233) ;  /* 0x0000003400e88947 */ /* 0x002fec0003800000 */
.L_x_326:
[----:B------:R-:W2:Y:S01]  /*c0e0*/  SYNCS.PHASECHK.TRANS64.TRYWAIT P0, [R6+URZ], R3 ;  /* 0x00000003060075a7 */ /* 0x000ea2000800017f */
[----:B------:R-:W-:-:S05]  /*c0f0*/  VIADD R0, R0, 0x1 ;  /* 0x0000000100007836 */ /* 0x000fca0000000000 */
[----:B------:R-:W-:-:S04]  /*c100*/  ISETP.NE.AND P1, PT, R0, 0xd, PT ;  /* 0x0000000d0000780c */ /* 0x000fc80003f25270 */
[----:B------:R-:W-:Y:S02]  /*c110*/  SEL R2, RZ, 0x1, P1 ;  /* 0x00000001ff027807 */ /* 0x000fe40000800000 */
[----:B------:R-:W-:Y:S02]  /*c120*/  SEL R0, R0, RZ, P1 ;  /* 0x000000ff00007207 */ /* 0x000fe40000800000 */
[----:B------:R-:W-:-:S03]  /*c130*/  LOP3.LUT R9, R9, R2, RZ, 0x3c, !PT ;  /* 0x0000000209097212 */ /* 0x000fc600078e3cff */
[----:B-1----:R-:W-:Y:S01]  /*c140*/  IMAD R7, R0, 0x8, R5 ;  /* 0x0000000800077824 */ /* 0x002fe200078e0205 */
[----:B------:R-:W-:Y:S01]  /*c150*/  SHF.L.U32 R4, R9, 0x1f, RZ ;  /* 0x0000001f09047819 */ /* 0x000fe200000006ff */
[----:B--2---:R-:W-:Y:S06]  /*c160*/  @!P0 BRA `(.L_x_234) ;  /* 0x0000003400d88947 */ /* 0x004fec0003800000 */
.L_x_327:
[----:B------:R-:W2:Y:S01]  /*c170*/  SYNCS.PHASECHK.TRANS64.TRYWAIT P0, [R7+URZ], R4 ;  /* 0x00000004070075a7 */ /* 0x000ea2000800017f */
[----:B------:R-:W-:-:S04]  /*c180*/  IADD3 R0, R0, 0x1, RZ ;  /* 0x0000000100007810 */ /* 0x000fc80007ffe0ff */
[----:B------:R-:W-:-:S04]  /*c190*/  ISETP.NE.AND P1, PT, R0, 0xd, PT ;  /* 0x0000000d0000780c */ /* 0x000fc80003f25270 */
[----:B------:R-:W-:Y:S02]  /*c1a0*/  SEL R2, RZ, 0x1, P1 ;  /* 0x00000001ff027807 */ /* 0x000fe40000800000 */
[----:B------:R-:W-:Y:S02]  /*c1b0*/  SEL R0, R0, RZ, P1 ;  /* 0x000000ff00007207 */ /* 0x000fe40000800000 */
[----:B------:R-:W-:-:S03]  /*c1c0*/  LOP3.LUT R9, R9, R2, RZ, 0x3c, !PT ;  /* 0x0000000209097212 */ /* 0x000fc600078e3cff */
[----:B-1----:R-:W-:Y:S01]  /*c1d0*/  IMAD R6, R0, 0x8, R5 ;  /* 0x0000000800067824 */ /* 0x002fe200078e0205 */
[----:B------:R-:W-:Y:S01]  /*c1e0*/  SHF.L.U32 R3, R9, 0x1f, RZ ;  /* 0x0000001f09037819 */ /* 0x000fe200000006ff */
[----:B--2---:R-:W-:Y:S06]  /*c1f0*/  @!P0 BRA `(.L_x_235) ;  /* 0x0000003400c88947 */ /* 0x004fec0003800000 */
.L_x_328:
        /* <DEDUP_REMOVED lines=9> */
.L_x_329:
        /* <DEDUP_REMOVED lines=9> */
.L_x_330:
        /* <DEDUP_REMOVED lines=9> */
.L_x_331:
        /* <DEDUP_REMOVED lines=9> */
.L_x_332:
        /* <DEDUP_REMOVED lines=9> */
.L_x_333:
        /* <DEDUP_REMOVED lines=9> */
.L_x_334:
        /* <DEDUP_REMOVED lines=9> */
.L_x_335:
        /* <DEDUP_REMOVED lines=9> */
.L_x_336:
[----:B------:R-:W2:Y:S01]  /*c680*/  SYNCS.PHASECHK.TRANS64.TRYWAIT P0, [R6+URZ], R3 ;  /* 0x00000003060075a7 */ /* 0x000ea2000800017f */
[----:B------:R-:W-:-:S05]  /*c690*/  VIADD R0, R0, 0x1 ;  /* 0x0000000100007836 */ /* 0x000fca0000000000 */
[----:B------:R-:W-:-:S04]  /*c6a0*/  ISETP.NE.AND P1, PT, R0, 0xd, PT ;  /* 0x0000000d0000780c */ /* 0x000fc80003f25270 */
[----:B------:R-:W-:Y:S02]  /*c6b0*/  SEL R2, RZ, 0x1, P1 ;  /* 0x00000001ff027807 */ /* 0x000fe40000800000 */
[----:B------:R-:W-:Y:S02]  /*c6c0*/  SEL R0, R0, RZ, P1 ;  /* 0x000000ff00007207 */ /* 0x000fe40000800000 */
[----:B------:R-:W-:Y:S01]  /*c6d0*/  LOP3.LUT R2, R9, R2, RZ, 0x3c, !PT ;  /* 0x0000000209027212 */ /* 0x000fe200078e3cff */
[----:B--2---:R-:W-:Y:S06]  /*c6e0*/  @!P0 BRA `(.L_x_244) ;  /* 0x0000003400408947 */ /* 0x004fec0003800000 */
.L_x_337:
[----:B------:R-:W-:Y:S01]  /*c6f0*/  IMAD R5, R0, 0x8, R5 ;  /* 0x0000000800057824 */ /* 0x000fe200078e0205 */
[----:B------:R-:W-:-:S07]  /*c700*/  SHF.L.U32 R0, R2, 0x1f, RZ ;  /* 0x0000001f02007819 */ /* 0x000fce00000006ff */
.L_x_245:
[----:B---3--:R3:W4:Y:S02]  /*c710*/  SYNCS.PHASECHK.TRANS64.TRYWAIT P0, [R5+URZ], R0 ;  /* 0x00000000050075a7 */ /* 0x008724000800017f */
[----:B----4-:R-:W-:Y:S05]  /*c720*/  @!P0 NANOSLEEP.SYNCS 0x989680 ;  /* 0x009896800000895d */ /* 0x010fea0003900000 */
[----:B------:R-:W4:Y:S02]  /*c730*/  @!P0 SYNCS.PHASECHK.TRANS64 P0, [R5+URZ], R0 ;  /* 0x00000000050085a7 */ /* 0x000f24000800007f */
[----:B----4-:R-:W-:Y:S05]  /*c740*/  @!P0 BRA `(.L_x_245) ;  /* 0xfffffffc00f08947 */ /* 0x010fea000383ffff */
.L_x_231:
[----:B------:R-:W-:Y:S05]  /*c750*/  BSYNC B0 ;  /* 0x0000000000007941 */ /* 0x000fea0003800000 */
.L_x_230:
[----:B------:R-:W-:Y:S05]  /*c760*/  EXIT ;  /* 0x000000000000794d */ /* 0x000fea0003800000 */
.L_x_122:
[----:B------:R-:W-:Y:S01]  /*c770*/  PLOP3.LUT P1, PT, PT, PT, UP3, 0x80, 0x0 ;  /* 0x000000000000781c */ /* 0x000fe20003f2f038 */
[----:B------:R-:W-:Y:S01]  /*c780*/  ULDC UR20, c[0x0][0x14] ;  /* 0x0000050000147ab9 */ /* 0x000fe20000000800 */
[----:B------:R-:W-:Y:S01]  /*c790*/  ULDC UR18, c[0x0][0x10] ;  /* 0x0000040000127ab9 */ /* 0x000fe20000000800 */
[----:B------:R-:W-:Y:S01]  /*c7a0*/  ULDC.64 UR12, c[0x0][0x8c8] ;  /* 0x00023200000c7ab9 */ /* 0x000fe20000000a00 */
[----:B------:R-:W-:Y:S01]  /*c7b0*/  P2R R0, PR, RZ, 0x2 ;  /* 0x00000002ff007803 */ /* 0x000fe20000000000 */
[----:B------:R-:W-:Y:S01]  /*c7c0*/  UIMAD.WIDE.U32 UR18, UR60, UR18, URZ ;  /* 0x000000123c1272a5 */ /* 0x000fe2000f8e003f */
[----:B------:R-:W-:Y:S01]  /*c7d0*/  IMAD.MOV.U32 R16, RZ, RZ, RZ ;  /* 0x000000ffff107224 */ /* 0x000fe200078e00ff */
[----:B------:R-:W-:Y:S01]  /*c7e0*/  ULDC.64 UR14, c[0x0][0x8e0] ;  /* 0x00023800000e7ab9 */ /* 0x000fe20000000a00 */
[----:B------:R-:W-:Y:S01]  /*c7f0*/  UIADD3 UR11, UP1, UR12, -0x1, URZ ;  /* 0xffffffff0c0b7890 */ /* 0x000fe2000ff3e03f */
[----:B------:R-:W-:Y:S01]  /*c800*/  ULDC UR21, c[0x0][0x904] ;  /* 0x0002410000157ab9 */ /* 0x000fe20000000800 */
[----:B------:R-:W-:Y:S01]  /*c810*/  UMOV UR22, 0xffffffff ;  /* 0xffffffff00167882 */ /* 0x000fe20000000000 */
[----:B------:R-:W-:-:S02]  /*c820*/  UIADD3 UR12, UP2, UR14, -0x1, URZ ;  /* 0xffffffff0e0c7890 */ /* 0x000fc4000ff5e03f */
[----:B------:R-:W1:Y:S01]  /*c830*/  @P1 S2R R0, SR_CTAID.Y ;  /* 0x0000000000001919 */ /* 0x000e620000002600 */
[----:B------:R-:W-:Y:S02]  /*c840*/  UIMAD.WIDE.U32 UR26, UR18, UR20, URZ ;  /* 0x00000014121a72a5 */ /* 0x000fe4000f8e003f */
[----:B------:R-:W-:Y:S02]  /*c850*/  USHF.L.U32 UR22, UR22, UR21, URZ ;  /* 0x0000001516167299 */ /* 0x000fe4000800063f */
[----:B------:R-:W-:Y:S01]  /*c860*/  UIMAD UR20, UR19, UR20, URZ ;  /* 0x00000014131472a4 */ /* 0x000fe2000f8e023f */
[----:B------:R-:W-:Y:S01]  /*c870*/  ULDC UR35, c[0x0][0x8a8] ;  /* 0x00022a0000237ab9 */ /* 0x000fe20000000800 */
[----:B------:R-:W-:Y:S01]  /*c880*/  UMOV UR23, 0x1 ;  /* 0x0000000100177882 */ /* 0x000fe20000000000 */
[----:B------:R-:W-:Y:S02]  /*c890*/  UIADD3.X UR14, UR15, -0x1, URZ, UP2, !UPT ;  /* 0xffffffff0f0e7890 */ /* 0x000fe400097fe43f */
[----:B------:R-:W-:-:S02]  /*c8a0*/  UIADD3.X UR13, UR13, -0x1, URZ, UP1, !UPT ;  /* 0xffffffff0d0d7890 */ /* 0x000fc40008ffe43f */
[----:B------:R-:W-:Y:S02]  /*c8b0*/  ULOP3.LUT UR15, UR59, 0x2, URZ, 0xfc, !UPT ;  /* 0x000000023b0f7892 */ /* 0x000fe4000f8efc3f */
[----:B------:R-:W-:Y:S02]  /*c8c0*/  UIADD3 UR16, UR9, -0x1, URZ ;  /* 0xffffffff09107890 */ /* 0x000fe4000fffe03f */
[----:B------:R-:W-:Y:S02]  /*c8d0*/  UIADD3 UR17, UR10, -0x1, URZ ;  /* 0xffffffff0a117890 */ /* 0x000fe4000fffe03f */
[----:B------:R-:W-:Y:S02]  /*c8e0*/  UIADD3 UR35, UR35, -0x1, URZ ;  /* 0xffffffff23237890 */ /* 0x000fe4000fffe03f */
[----:B------:R-:W-:Y:S02]  /*c8f0*/  USHF.L.U32 UR18, UR23, UR21, URZ ;  /* 0x0000001517127299 */ /* 0x000fe4000800063f */
[----:B------:R-:W-:-:S02]  /*c900*/  ULOP3.LUT UR19, URZ, UR22, URZ, 0x33, !UPT ;  /* 0x000000163f137292 */ /* 0x000fc4000f8e333f */
[----:B------:R-:W-:Y:S01]  /*c910*/  UIADD3 UR20, UR27, UR20, URZ ;  /* 0x000000141b147290 */ /* 0x000fe2000fffe03f */
[----:B-1----:R-:W-:Y:S01]  /*c920*/  @P1 R2UR UR53, R0 ;  /* 0x00000000003512ca */ /* 0x002fe200000e0000 */
[----:B------:R-:W-:-:S14]  /*c930*/  IMAD.MOV.U32 R0, RZ, RZ, 0x1 ;  /* 0x00000001ff007424 */ /* 0x000fdc00078e00ff */
.L_x_266:
[----:B------:R-:W1:Y:S01]  /*c940*/  LDC.64 R2, c[0x0][0x8f8] ;  /* 0x00023e00ff027b82 */ /* 0x000e620000000a00 */
[----:B------:R-:W-:Y:S01]  /*c950*/  UIADD3 UR8, UP1, UR8, UR26, URZ ;  /* 0x0000001a08087290 */ /* 0x000fe2000ff3e03f */
[----:B------:R-:W-:Y:S01]  /*c960*/  ISETP.NE.AND P2, PT, R21, RZ, PT ;  /* 0x000000ff1500720c */ /* 0x000fe20003f45270 */
[----:B------:R-:W-:Y:S01]  /*c970*/  UMOV UR21, 0xffffffff ;  /* 0xffffffff00157882 */ /* 0x000fe20000000000 */
[----:B------:R-:W-:Y:S01]  /*c980*/  UMOV UR22, 0xffffffff ;  /* 0xffffffff00167882 */ /* 0x000fe20000000000 */
[----:B------:R-:W-:Y:S01]  /*c990*/  UIADD3.X UR7, UR7, UR20, URZ, UP1, !UPT ;  /* 0x0000001407077290 */ /* 0x000fe20008ffe43f */
[----:B------:R-:W-:Y:S01]  /*c9a0*/  IMAD.MOV.U32 R15, RZ, RZ, RZ ;  /* 0x000000ffff0f7224 */ /* 0x000fe200078e00ff */
[----:B------:R-:W-:Y:S01]  /*c9b0*/  UMOV UR23, 0xffffffff ;  /* 0xffffffff00177882 */ /* 0x000fe20000000000 */
[----:B-1----:R-:W-:-:S03]  /*c9c0*/  ISETP.LE.U32.AND P1, PT, R2, UR8, PT ;  /* 0x0000000802007c0c */ /* 0x002fc6000bf23070 */
[----:B------:R-:W-:-:S05]  /*c9d0*/  IMAD.U32 R2, RZ, RZ, UR7 ;  /* 0x00000007ff027e24 */ /* 0x000fca000f8e00ff */
[----:B------:R-:W-:-:S13]  /*c9e0*/  ISETP.GE.U32.AND.EX P1, PT, R2, R3, PT, P1 ;  /* 0x000000030200720c */ /* 0x000fda0003f26110 */
[----:B--2-45:R-:W-:Y:S05]  /*c9f0*/  @P2 BRA P1, `(.L_x_246) ;  /* 0x0000001800402947 */ /* 0x034fea0000800000 */
[----:B------:R-:W-:-:S04]  /*ca00*/  IADD3 R2, P2, R6, UR5, RZ ;  /* 0x0000000506027c10 */ /* 0x000fc8000ff5e0ff */
[----:B------:R-:W-:Y:S02]  /*ca10*/  ISETP.GT.U32.AND P1, PT, R2, UR8, PT ;  /* 0x0000000802007c0c */ /* 0x000fe4000bf24070 */
[----:B------:R-:W-:-:S04]  /*ca20*/  IADD3.X R2, R7, UR6, RZ, P2, !PT ;  /* 0x0000000607027c10 */ /* 0x000fc800097fe4ff */
[----:B------:R-:W-:-:S13]  /*ca30*/  ISETP.GT.U32.AND.EX P1, PT, R2, UR7, PT, P1 ;  /* 0x0000000702007c0c */ /* 0x000fda000bf24110 */
[----:B------:R-:W-:Y:S05]  /*ca40*/  @P1 BRA `(.L_x_247) ;  /* 0x0000001400201947 */ /* 0x000fea0003800000 */
[----:B------:R-:W-:Y:S01]  /*ca50*/  IADD3 R12, R9, UR4, RZ ;  /* 0x00000004090c7c10 */ /* 0x000fe2000fffe0ff */
[----:B------:R-:W-:Y:S01]  /*ca60*/  ULDC UR21, c[0x0][0x910] ;  /* 0x0002440000157ab9 */ /* 0x000fe20000000800 */
[----:B------:R-:W-:Y:S02]  /*ca70*/  IMAD.MOV.U32 R23, RZ, RZ, R8 ;  /* 0x000000ffff177224 */ /* 0x000fe400078e0008 */
[----:B------:R-:W-:Y:S02]  /*ca80*/  IMAD.MOV.U32 R14, RZ, RZ, R10 ;  /* 0x000000ffff0e7224 */ /* 0x000fe400078e000a */
[----:B------:R-:W-:-:S05]  /*ca90*/  VIADD R13, R12, 0x20 ;  /* 0x000000200c0d7836 */ /* 0x000fca0000000000 */
[----:B------:R-:W-:-:S13]  /*caa0*/  ISETP.GE.AND P1, PT, R13, UR21, PT ;  /* 0x000000150d007c0c */ /* 0x000fda000bf26270 */
[----:B------:R-:W1:Y:S01]  /*cab0*/  @!P1 LDC.64 R2, c[0x0][0x918] ;  /* 0x00024600ff029b82 */ /* 0x000e620000000a00 */
[----:B------:R-:W-:Y:S01]  /*cac0*/  @!P1 VIADD R7, R12, 0x20 ;  /* 0x000000200c079836 */ /* 0x000fe20000000000 */
[----:B------:R-:W-:Y:S01]  /*cad0*/  BSSY B0, `(.L_x_248) ;  /* 0x0000064000007945 */ /* 0x000fe20003800000 */
[----:B------:R-:W-:Y:S02]  /*cae0*/  IMAD.MOV.U32 R6, RZ, RZ, 0x7fffffff ;  /* 0x7fffffffff067424 */ /* 0x000fe400078e00ff */
[----:B-1----:R-:W-:-:S05]  /*caf0*/  @!P1 IMAD.WIDE R2, R7, 0xc, R2 ;  /* 0x0000000c07029825 */ /* 0x002fca00078e0202 */
[----:B------:R1:W5:Y:S04]  /*cb00*/  @!P1 LDG.E R8, desc[UR38][R2.64] ;  /* 0x0000002602089981 */ /* 0x000368000c1e1900 */
[----:B------:R1:W5:Y:S01]  /*cb10*/  @!P1 LDG.E R10, desc[UR38][R2.64+0x4] ;  /* 0x00000426020a9981 */ /* 0x000362000c1e1900 */
[----:B------:R-:W-:Y:S01]  /*cb20*/  ISETP.GE.AND P1, PT, R12, UR21, PT ;  /* 0x000000150c007c0c */ /* 0x000fe2000bf26270 */
[----:B------:R-:W-:-:S12]  /*cb30*/  IMAD.MOV.U32 R7, RZ, RZ, RZ ;  /* 0x000000ffff077224 */ /* 0x000fd800078e00ff */
[----:B-1----:R-:W-:Y:S05]  /*cb40*/  @P1 BRA `(.L_x_249) ;  /* 0x0000000400701947 */ /* 0x002fea0003800000 */
[----:B------:R-:W-:Y:S01]  /*cb50*/  IABS R7, R20 ;  /* 0x0000001400077213 */ /* 0x000fe20000000000 */
[----:B------:R-:W-:Y:S01]  /*cb60*/  ULDC UR24, c[0x0][0x8f0] ;  /* 0x00023c0000187ab9 */ /* 0x000fe20000000800 */
[----:B------:R-:W-:Y:S02]  /*cb70*/  IABS R6, R11 ;  /* 0x0000000b00067213 */ /* 0x000fe40000000000 */
[----:B------:R-:W1:Y:S01]  /*cb80*/  I2F.RP R3, R7 ;  /* 0x0000000700037306 */ /* 0x000e620000209400 */
[----:B------:R-:W-:Y:S02]  /*cb90*/  PLOP3.LUT P3, PT, PT, PT, UP0, 0x80, 0x0 ;  /* 0x000000000000781c */ /* 0x000fe40003f6f008 */
[C---:B------:R-:W-:Y:S02]  /*cba0*/  IADD3 R22, P2, R14.reuse, UR12, RZ ;  /* 0x0000000c0e167c10 */ /* 0x040fe4000ff5e0ff */
[C---:B------:R-:W-:Y:S02]  /*cbb0*/  IADD3 R19, P1, R23.reuse, UR11, RZ ;  /* 0x0000000b17137c10 */ /* 0x040fe4000ff3e0ff */
[----:B------:R-:W-:Y:S01]  /*cbc0*/  LEA.HI.X.SX32 R25, R14, UR14, 0x1, P2 ;  /* 0x0000000e0e197c11 */ /* 0x000fe200090f0eff */
[----:B------:R-:W2:Y:S01]  /*cbd0*/  I2F.RP R2, R6 ;  /* 0x0000000600027306 */ /* 0x000ea20000209400 */
[----:B------:R-:W-:-:S07]  /*cbe0*/  LEA.HI.X.SX32 R24, R23, UR13, 0x1, P1 ;  /* 0x0000000d17187c11 */ /* 0x000fce00088f0eff */
[----:B-1----:R-:W1:Y:S08]  /*cbf0*/  MUFU.RCP R3, R3 ;  /* 0x0000000300037308 */ /* 0x002e700000001000 */
[----:B--2---:R-:W2:Y:S01]  /*cc00*/  MUFU.RCP R2, R2 ;  /* 0x0000000200027308 */ /* 0x004ea20000001000 */
[----:B-1----:R-:W-:-:S07]  /*cc10*/  VIADD R17, R3, 0xffffffe ;  /* 0x0ffffffe03117836 */ /* 0x002fce0000000000 */
[----:B------:R-:W1:Y:S01]  /*cc20*/  F2I.FTZ.U32.TRUNC.NTZ R17, R17 ;  /* 0x0000001100117305 */ /* 0x000e62000021f000 */
[----:B--2---:R-:W-:-:S07]  /*cc30*/  VIADD R15, R2, 0xffffffe ;  /* 0x0ffffffe020f7836 */ /* 0x004fce0000000000 */
[----:B------:R-:W2:Y:S01]  /*cc40*/  F2I.FTZ.U32.TRUNC.NTZ R15, R15 ;  /* 0x0000000f000f7305 */ /* 0x000ea2000021f000 */
[----:B-1----:R-:W-:Y:S02]  /*cc50*/  IMAD.MOV R18, RZ, RZ, -R17 ;  /* 0x000000ffff127224 */ /* 0x002fe400078e0a11 */
[----:B--2---:R-:W-:Y:S01]  /*cc60*/  IMAD.MOV R14, RZ, RZ, -R15 ;  /* 0x000000ffff0e7224 */ /* 0x004fe200078e0a0f */
[----:B------:R-:W-:Y:S06]  /*cc70*/  @!P3 BRA `(.L_x_250) ;  /* 0x000000000034b947 */ /* 0x000fec0003800000 */
[----:B------:R-:W-:Y:S01]  /*cc80*/  ULDC UR4, c[0x0][0x8dc] ;  /* 0x0002370000047ab9 */ /* 0x000fe20000000800 */
[----:B------:R-:W-:Y:S01]  /*cc90*/  ULDC.64 UR22, c[0x0][0x8d0] ;  /* 0x0002340000167ab9 */ /* 0x000fe20000000a00 */
[----:B------:R-:W-:-:S05]  /*cca0*/  IADD3 R3, P1, R19, UR4, RZ ;  /* 0x0000000413037c10 */ /* 0x000fca000ff3e0ff */
[----:B------:R-:W-:-:S04]  /*ccb0*/  IMAD.X R19, RZ, RZ, R24, P1 ;  /* 0x000000ffff137224 */ /* 0x000fc800008e0618 */
[----:B------:R-:W-:-:S04]  /*ccc0*/  IMAD.WIDE.U32 R4, R19, UR22, RZ ;  /* 0x0000001613047c25 */ /* 0x000fc8000f8e00ff */
[----:B------:R-:W-:-:S04]  /*ccd0*/  IMAD.WIDE.U32 R4, P1, R3, UR23, R4 ;  /* 0x0000001703047c25 */ /* 0x000fc8000f820004 */
[----:B------:R-:W-:-:S04]  /*cce0*/  IMAD.WIDE.U32 R2, R3, UR22, RZ ;  /* 0x0000001603027c25 */ /* 0x000fc8000f8e00ff */
[----:B------:R-:W-:Y:S01]  /*ccf0*/  IMAD.MOV.U32 R2, RZ, RZ, R5 ;  /* 0x000000ffff027224 */ /* 0x000fe200078e0005 */
[----:B------:R-:W-:Y:S02]  /*cd00*/  IADD3 RZ, P2, R3, R4, RZ ;  /* 0x0000000403ff7210 */ /* 0x000fe40007f5e0ff */
[----:B------:R-:W-:-:S03]  /*cd10*/  IADD3.X R3, RZ, RZ, RZ, P1, !PT ;  /* 0x000000ffff037210 */ /* 0x000fc60000ffe4ff */
[----:B------:R-:W-:-:S04]  /*cd20*/  IMAD.WIDE.U32.X R2, R19, UR23, R2, P2 ;  /* 0x0000001713027c25 */ /* 0x000fc800090e0402 */
[----:B------:R-:W-:Y:S02]  /*cd30*/  IMAD.MOV.U32 R19, RZ, RZ, R2 ;  /* 0x000000ffff137224 */ /* 0x000fe400078e0002 */
[----:B------:R-:W-:-:S07]  /*cd40*/  IMAD.MOV.U32 R24, RZ, RZ, R3 ;  /* 0x000000ffff187224 */ /* 0x000fce00078e0003 */
.L_x_250:
[----:B------:R-:W-:Y:S05]  /*cd50*/  @!P0 BRA `(.L_x_251) ;  /* 0x0000000000348947 */ /* 0x000fea0003800000 */
        /* <DEDUP_REMOVED lines=8> */
[----:B------:R-:W-:Y:S01]  /*cde0*/  IADD3 RZ, P2, R3, R4, RZ ;  /* 0x0000000403ff7210 */ /* 0x000fe20007f5e0ff */
[----:B------:R-:W-:-:S04]  /*cdf0*/  IMAD.X R3, RZ, RZ, RZ, P1 ;  /* 0x000000ffff037224 */ /* 0x000fc800008e06ff */
[----:B------:R-:W-:-:S04]  /*ce00*/  IMAD.WIDE.U32.X R2, R23, UR23, R2, P2 ;  /* 0x0000001717027c25 */ /* 0x000fc800090e0402 */
[----:B------:R-:W-:Y:S02]  /*ce10*/  IMAD.MOV.U32 R22, RZ, RZ, R2 ;  /* 0x000000ffff167224 */ /* 0x000fe400078e0002 */
[----:B------:R-:W-:-:S07]  /*ce20*/  IMAD.MOV.U32 R25, RZ, RZ, R3 ;  /* 0x000000ffff197224 */ /* 0x000fce00078e0003 */
.L_x_251:
[----:B------:R-:W-:Y:S01]  /*ce30*/  IMAD R18, R18, R7, RZ ;  /* 0x0000000712127224 */ /* 0x000fe200078e02ff */
[----:B------:R-:W-:Y:S01]  /*ce40*/  ULDC UR4, c[0x0][0x8d8] ;  /* 0x0002360000047ab9 */ /* 0x000fe20000000800 */
[----:B------:R-:W-:Y:S01]  /*ce50*/  IMAD.MOV.U32 R2, RZ, RZ, RZ ;  /* 0x000000ffff027224 */ /* 0x000fe200078e00ff */
[----:B------:R-:W-:Y:S01]  /*ce60*/  SHF.R.U64 R19, R19, UR4, R24 ;  /* 0x0000000413137c19 */ /* 0x000fe20008001218 */
[----:B------:R-:W-:Y:S01]  /*ce70*/  IMAD.MOV.U32 R3, RZ, RZ, R17 ;  /* 0x000000ffff037224 */ /* 0x000fe200078e0011 */
[----:B------:R-:W-:Y:S01]  /*ce80*/  SHF.R.U64 R22, R22, UR24, R25 ;  /* 0x0000001816167c19 */ /* 0x000fe20008001219 */
[----:B------:R-:W-:Y:S01]  /*ce90*/  IMAD R4, R14, R6, RZ ;  /* 0x000000060e047224 */ /* 0x000fe200078e02ff */
[----:B------:R-:W-:Y:S01]  /*cea0*/  PLOP3.LUT P5, PT, PT, PT, UP3, 0x80, 0x0 ;  /* 0x000000000000781c */ /* 0x000fe20003faf038 */
[----:B------:R-:W-:Y:S01]  /*ceb0*/  IMAD.HI.U32 R23, R17, R18, R2 ;  /* 0x0000001211177227 */ /* 0x000fe200078e0002 */
[----:B------:R-:W-:-:S03]  /*cec0*/  IABS R17, R20 ;  /* 0x0000001400117213 */ /* 0x000fc60000000000 */
[----:B------:R-:W-:Y:S02]  /*ced0*/  IMAD.MOV.U32 R3, RZ, RZ, R15 ;  /* 0x000000ffff037224 */ /* 0x000fe400078e000f */
[----:B------:R-:W-:Y:S02]  /*cee0*/  VIADD R14, R19, UR16 ;  /* 0x00000010130e7c36 */ /* 0x000fe40008000000 */
[----:B------:R-:W-:Y:S01]  /*cef0*/  IMAD.HI.U32 R2, R15, R4, R2 ;  /* 0x000000040f027227 */ /* 0x000fe200078e0002 */
[----:B------:R-:W-:Y:S02]  /*cf00*/  IADD3 R15, R22, UR17, RZ ;  /* 0x00000011160f7c10 */ /* 0x000fe4000fffe0ff */
[----:B------:R-:W-:Y:S01]  /*cf10*/  IABS R3, R11 ;  /* 0x0000000b00037213 */ /* 0x000fe20000000000 */
[----:B------:R-:W-:Y:S01]  /*cf20*/  IMAD.MOV R18, RZ, RZ, -R17 ;  /* 0x000000ffff127224 */ /* 0x000fe200078e0a11 */
[----:B------:R-:W-:Y:S02]  /*cf30*/  IABS R4, R15 ;  /* 0x0000000f00047213 */ /* 0x000fe40000000000 */
[----:B------:R-:W-:Y:S01]  /*cf40*/  IABS R5, R14 ;  /* 0x0000000e00057213 */ /* 0x000fe20000000000 */
[----:B------:R-:W-:-:S02]  /*cf50*/  IMAD.MOV R17, RZ, RZ, -R3 ;  /* 0x000000ffff117224 */ /* 0x000fc400078e0a03 */
[----:B------:R-:W-:-:S04]  /*cf60*/  IMAD.HI.U32 R3, R23, R4, RZ ;  /* 0x0000000417037227 */ /* 0x000fc800078e00ff */
[----:B------:R-:W-:-:S04]  /*cf70*/  IMAD.HI.U32 R2, R2, R5, RZ ;  /* 0x0000000502027227 */ /* 0x000fc800078e00ff */
[----:B------:R-:W-:Y:S02]  /*cf80*/  IMAD R4, R3, R18, R4 ;  /* 0x0000001203047224 */ /* 0x000fe400078e0204 */
[----:B------:R-:W-:-:S03]  /*cf90*/  IMAD R3, R2, R17, R5 ;  /* 0x0000001102037224 */ /* 0x000fc600078e0205 */
[----:B------:R-:W-:Y:S02]  /*cfa0*/  ISETP.GT.U32.AND P2, PT, R7, R4, PT ;  /* 0x000000040700720c */ /* 0x000fe40003f44070 */
[----:B------:R-:W-:-:S11]  /*cfb0*/  ISETP.GT.U32.AND P1, PT, R6, R3, PT ;  /* 0x000000030600720c */ /* 0x000fd60003f24070 */
[----:B------:R-:W-:Y:S01]  /*cfc0*/  @!P2 IMAD.IADD R4, R4, 0x1, -R7 ;  /* 0x000000010404a824 */ /* 0x000fe200078e0a07 */
[----:B------:R-:W-:Y:S01]  /*cfd0*/  ISETP.GE.AND P2, PT, R15, RZ, PT ;  /* 0x000000ff0f00720c */ /* 0x000fe20003f46270 */
[----:B------:R-:W-:Y:S01]  /*cfe0*/  @!P1 IMAD.IADD R3, R3, 0x1, -R6 ;  /* 0x0000000103039824 */ /* 0x000fe200078e0a06 */
[----:B------:R-:W-:Y:S02]  /*cff0*/  ISETP.GE.AND P1, PT, R14, RZ, PT ;  /* 0x000000ff0e00720c */ /* 0x000fe40003f26270 */
[----:B------:R-:W-:Y:S02]  /*d000*/  ISETP.GT.U32.AND P4, PT, R7, R4, PT ;  /* 0x000000040700720c */ /* 0x000fe40003f84070 */
[----:B------:R-:W-:-:S11]  /*d010*/  ISETP.GT.U32.AND P3, PT, R6, R3, PT ;  /* 0x000000030600720c */ /* 0x000fd60003f64070 */
[----:B------:R-:W-:Y:S01]  /*d020*/  @!P4 IMAD.IADD R4, R4, 0x1, -R7 ;  /* 0x000000010404c824 */ /* 0x000fe200078e0a07 */
[----:B------:R-:W-:Y:S01]  /*d030*/  ISETP.NE.AND P4, PT, RZ, UR10, PT ;  /* 0x0000000aff007c0c */ /* 0x000fe2000bf85270 */
[----:B------:R-:W-:Y:S01]  /*d040*/  @!P3 IMAD.IADD R3, R3, 0x1, -R6 ;  /* 0x000000010303b824 */ /* 0x000fe200078e0a06 */
[----:B------:R-:W-:Y:S01]  /*d050*/  ISETP.NE.AND P3, PT, RZ, UR9, PT ;  /* 0x00000009ff007c0c */ /* 0x000fe2000bf65270 */
[----:B------:R-:W-:Y:S02]  /*d060*/  @!P2 IMAD.MOV R4, RZ, RZ, -R4 ;  /* 0x000000ffff04a224 */ /* 0x000fe400078e0a04 */
[----:B------:R-:W-:-:S08]  /*d070*/  @!P1 IMAD.MOV R3, RZ, RZ, -R3 ;  /* 0x000000ffff039224 */ /* 0x000fd000078e0a03 */
[----:B------:R-:W-:Y:S02]  /*d080*/  @!P4 LOP3.LUT R4, RZ, UR10, RZ, 0x33, !PT ;  /* 0x0000000aff04cc12 */ /* 0x000fe4000f8e33ff */
[----:B------:R-:W-:-:S03]  /*d090*/  @!P3 LOP3.LUT R3, RZ, UR9, RZ, 0x33, !PT ;  /* 0x00000009ff03bc12 */ /* 0x000fc6000f8e33ff */
[----:B------:R-:W-:Y:S02]  /*d0a0*/  IMAD.IADD R4, R15, 0x1, -R4 ;  /* 0x000000010f047824 */ /* 0x000fe400078e0a04 */
[----:B------:R-:W-:-:S04]  /*d0b0*/  IMAD.IADD R3, R14, 0x1, -R3 ;  /* 0x000000010e037824 */ /* 0x000fc800078e0a03 */
[----:B------:R-:W-:Y:S01]  /*d0c0*/  IMAD R6, R3, R4, RZ ;  /* 0x0000000403067224 */ /* 0x000fe200078e02ff */
[----:B------:R-:W-:-:S04]  /*d0d0*/  SEL R2, R4, R3, !P5 ;  /* 0x0000000304027207 */ /* 0x000fc80006800000 */
[----:B------:R-:W-:Y:S02]  /*d0e0*/  SHF.R.S32.HI R5, RZ, 0x1f, R2 ;  /* 0x0000001fff057819 */ /* 0x000fe40000011402 */
[----:B------:R-:W-:Y:S02]  /*d0f0*/  SHF.R.S32.HI R7, RZ, 0x1f, R6 ;  /* 0x0000001fff077819 */ /* 0x000fe40000011406 */
[----:B------:R-:W-:-:S07]  /*d100*/  MOV R4, R2 ;  /* 0x0000000200047202 */ /* 0x000fce0000000f00 */
.L_x_249:
[----:B---3--:R-:W-:Y:S05]  /*d110*/  BSYNC B0 ;  /* 0x0000000000007941 */ /* 0x008fea0003800000 */
.L_x_248:
[----:B------:R-:W1:Y:S01]  /*d120*/  SHFL.UP PT, R3, R6, 0x1, RZ ;  /* 0x0420000006037989 */ /* 0x000e6200000e00ff */
[----:B------:R-:W-:-:S03]  /*d130*/  ISETP.NE.AND P1, PT, R9, RZ, PT ;  /* 0x000000ff0900720c */ /* 0x000fc60003f25270 */
[----:B------:R-:W2:Y:S01]  /*d140*/  SHFL.UP PT, R2, R7, 0x1, RZ ;  /* 0x0420000007027989 */ /* 0x000ea200000e00ff */
[----:B-1----:R-:W-:Y:S02]  /*d150*/  SEL R3, R3, RZ, P1 ;  /* 0x000000ff03037207 */ /* 0x002fe40000800000 */
[----:B--2---:R-:W-:Y:S02]  /*d160*/  SEL R2, R2, RZ, P1 ;  /* 0x000000ff02027207 */ /* 0x004fe40000800000 */
[----:B------:R-:W-:-:S05]  /*d170*/  IADD3 R18, P2, R3, R6, RZ ;  /* 0x0000000603127210 */ /* 0x000fca0007f5e0ff */
[----:B------:R-:W-:Y:S01]  /*d180*/  IMAD.X R15, R2, 0x1, R7, P2 ;  /* 0x00000001020f7824 */ /* 0x000fe200010e0607 */
[----:B------:R-:W1:Y:S01]  /*d190*/  SHFL.UP PT, R3, R18, 0x2, RZ ;  /* 0x0440000012037989 */ /* 0x000e6200000e00ff */
[----:B------:R-:W-:-:S03]  /*d1a0*/  ISETP.GE.U32.AND P2, PT, R9, 0x2, PT ;  /* 0x000000020900780c */ /* 0x000fc60003f46070 */
[----:B------:R-:W2:Y:S01]  /*d1b0*/  SHFL.UP PT, R2, R15, 0x2, RZ ;  /* 0x044000000f027989 */ /* 0x000ea200000e00ff */
[----:B-1----:R-:W-:-:S04]  /*d1c0*/  SEL R3, R3, RZ, P2 ;  /* 0x000000ff03037207 */ /* 0x002fc80001000000 */
[----:B------:R-:W-:Y:S02]  /*d1d0*/  IADD3 R14, P3, R3, R18, RZ ;  /* 0x00000012030e7210 */ /* 0x000fe40007f7e0ff */
[----:B--2---:R-:W-:-:S03]  /*d1e0*/  SEL R2, R2, RZ, P2 ;  /* 0x000000ff02027207 */ /* 0x004fc60001000000 */
[----:B------:R-:W1:Y:S02]  /*d1f0*/  SHFL.UP PT, R3, R14, 0x4, RZ ;  /* 0x048000000e037989 */ /* 0x000e6400000e00ff */
[----:B------:R-:W-:Y:S01]  /*d200*/  IMAD.X R17, R2, 0x1, R15, P3 ;  /* 0x0000000102117824 */ /* 0x000fe200018e060f */
[----:B------:R-:W-:-:S04]  /*d210*/  ISETP.GE.U32.AND P3, PT, R9, 0x4, PT ;  /* 0x000000040900780c */ /* 0x000fc80003f66070 */
        /* <DEDUP_REMOVED lines=17> */
[----:B--2---:R-:W-:-:S05]  /*d330*/  SEL R2, R2, RZ, P5 ;  /* 0x000000ff02027207 */ /* 0x004fca0002800000 */
[----:B------:R-:W-:Y:S01]  /*d340*/  IMAD.X R22, R2, 0x1, R17, P6 ;  /* 0x0000000102167824 */ /* 0x000fe200030e0611 */
[----:B------:R-:W-:-:S04]  /*d350*/  IADD3 R2, P6, R15, UR5, RZ ;  /* 0x000000050f027c10 */ /* 0x000fc8000ffde0ff */
[----:B------:R-:W-:Y:S02]  /*d360*/  IADD3.X R3, R22, UR6, RZ, P6, !PT ;  /* 0x0000000616037c10 */ /* 0x000fe4000b7fe4ff */
[----:B------:R-:W-:-:S04]  /*d370*/  ISETP.GT.U32.AND P6, PT, R2, UR8, PT ;  /* 0x0000000802007c0c */ /* 0x000fc8000bfc4070 */
[----:B------:R-:W-:-:S13]  /*d380*/  ISETP.GT.U32.AND.EX P6, PT, R3, UR7, PT, P6 ;  /* 0x0000000703007c0c */ /* 0x000fda000bfc4160 */
[----:B------:R-:W-:-:S04]  /*d390*/  VOTE.ANY R14, PT, P6 ;  /* 0x00000000000e7806 */ /* 0x000fc800030e0100 */
[----:B------:R-:W-:-:S13]  /*d3a0*/  ISETP.NE.AND P6, PT, R14, RZ, PT ;  /* 0x000000ff0e00720c */ /* 0x000fda0003fc5270 */
[----:B------:R-:W-:Y:S05]  /*d3b0*/  @P6 BRA `(.L_x_252) ;  /* 0x0000000800746947 */ /* 0x000fea0003800000 */
[----:B------:R-:W-:Y:S01]  /*d3c0*/  IMAD.MOV.U32 R17, RZ, RZ, R2 ;  /* 0x000000ffff117224 */ /* 0x000fe200078e0002 */
[----:B------:R-:W-:Y:S01]  /*d3d0*/  ULDC UR21, c[0x0][0x910] ;  /* 0x0002440000157ab9 */ /* 0x000fe20000000800 */
[----:B------:R-:W-:Y:S01]  /*d3e0*/  IMAD.MOV.U32 R19, RZ, RZ, R3 ;  /* 0x000000ffff137224 */ /* 0x000fe200078e0003 */
[----:B------:R-:W-:Y:S01]  /*d3f0*/  ULDC UR28, c[0x0][0x8f4] ;  /* 0x00023d00001c7ab9 */ /* 0x000fe20000000800 */
[----:B------:R-:W-:Y:S01]  /*d400*/  ULDC UR4, c[0x0][0x8dc] ;  /* 0x0002370000047ab9 */ /* 0x000fe20000000800 */
[----:B------:R-:W-:Y:S01]  /*d410*/  ULDC UR29, c[0x0][0x8d8] ;  /* 0x00023600001d7ab9 */ /* 0x000fe20000000800 */
[----:B------:R-:W-:Y:S01]  /*d420*/  ULDC UR30, c[0x0][0x8f0] ;  /* 0x00023c00001e7ab9 */ /* 0x000fe20000000800 */
[----:B------:R-:W-:Y:S01]  /*d430*/  ULDC.64 UR22, c[0x0][0x8d0] ;  /* 0x0002340000167ab9 */ /* 0x000fe20000000a00 */
[----:B------:R-:W-:-:S05]  /*d440*/  ULDC.64 UR24, c[0x0][0x8e8] ;  /* 0x00023a0000187ab9 */ /* 0x000fca0000000a00 */
.L_x_257:
[----:B------:R-:W-:Y:S01]  /*d450*/  IMAD.MOV.U32 R12, RZ, RZ, R13 ;  /* 0x000000ffff0c7224 */ /* 0x000fe200078e000d */
[----:B-----5:R-:W-:Y:S01]  /*d460*/  MOV R15, R10 ;  /* 0x0000000a000f7202 */ /* 0x020fe20000000f00 */
[----:B------:R-:W-:Y:S02]  /*d470*/  VIADD R13, R13, 0x20 ;  /* 0x000000200d0d7836 */ /* 0x000fe40000000000 */
[----:B------:R-:W-:-:S03]  /*d480*/  IMAD.MOV.U32 R14, RZ, RZ, R8 ;  /* 0x000000ffff0e7224 */ /* 0x000fc600078e0008 */
[----:B------:R-:W-:-:S13]  /*d490*/  ISETP.GE.AND P6, PT, R13, UR21, PT ;  /* 0x000000150d007c0c */ /* 0x000fda000bfc6270 */
[----:B------:R-:W1:Y:S01]  /*d4a0*/  @!P6 LDC.64 R2, c[0x0][0x918] ;  /* 0x00024600ff02eb82 */ /* 0x000e620000000a00 */
[----:B------:R-:W2:Y:S01]  /*d4b0*/  SHFL.IDX PT, R19, R19, 0x1f, 0x1f ;  /* 0x03e01f0013137f89 */ /* 0x000ea200000e0000 */
[----:B------:R-:W-:-:S03]  /*d4c0*/  @!P6 VIADD R7, R12, 0x20 ;  /* 0x000000200c07e836 */ /* 0x000fc60000000000 */
[----:B------:R-:W3:Y:S01]  /*d4d0*/  SHFL.IDX PT, R17, R17, 0x1f, 0x1f ;  /* 0x03e01f0011117f89 */ /* 0x000ee200000e0000 */
[----:B------:R-:W-:Y:S01]  /*d4e0*/  BSSY B0, `(.L_x_253) ;  /* 0x0000063000007945 */ /* 0x000fe20003800000 */
[----:B-1----:R-:W-:-:S05]  /*d4f0*/  @!P6 IMAD.WIDE R2, R7, 0xc, R2 ;  /* 0x0000000c0702e825 */ /* 0x002fca00078e0202 */
[----:B------:R1:W5:Y:S04]  /*d500*/  @!P6 LDG.E R8, desc[UR38][R2.64] ;  /* 0x000000260208e981 */ /* 0x000368000c1e1900 */
[----:B------:R1:W5:Y:S01]  /*d510*/  @!P6 LDG.E R10, desc[UR38][R2.64+0x4] ;  /* 0x00000426020ae981 */ /* 0x000362000c1e1900 */
[----:B------:R-:W-:Y:S01]  /*d520*/  ISETP.GE.AND P6, PT, R12, UR21, PT ;  /* 0x000000150c007c0c */ /* 0x000fe2000bfc6270 */
[----:B------:R-:W-:Y:S01]  /*d530*/  IMAD.MOV.U32 R6, RZ, RZ, 0x7fffffff ;  /* 0x7fffffffff067424 */ /* 0x000fe200078e00ff */
[----:B--2---:R-:W-:Y:S01]  /*d540*/  R2UR UR6, R19 ;  /* 0x00000000130672ca */ /* 0x004fe200000e0000 */
[----:B------:R-:W-:Y:S01]  /*d550*/  IMAD.MOV.U32 R7, RZ, RZ, RZ ;  /* 0x000000ffff077224 */ /* 0x000fe200078e00ff */
[----:B---3--:R-:W-:-:S09]  /*d560*/  R2UR UR5, R17 ;  /* 0x00000000110572ca */ /* 0x008fd200000e0000 */
[----:B-1----:R-:W-:Y:S06]  /*d570*/  @P6 BRA `(.L_x_254) ;  /* 0x0000000400646947 */ /* 0x002fec0003800000 */
[----:B------:R-:W-:-:S04]  /*d580*/  IADD3 R17, P6, R14, UR11, RZ ;  /* 0x0000000b0e117c10 */ /* 0x000fc8000ffde0ff */
[----:B------:R-:W-:Y:S02]  /*d590*/  LEA.HI.X.SX32 R22, R14, UR13, 0x1, P6 ;  /* 0x0000000d0e167c11 */ /* 0x000fe4000b0f0eff */
[----:B------:R-:W-:Y:S02]  /*d5a0*/  IABS R14, R20 ;  /* 0x00000014000e7213 */ /* 0x000fe40000000000 */
[C---:B------:R-:W-:Y:S02]  /*d5b0*/  IADD3 R19, P6, R15.reuse, UR12, RZ ;  /* 0x0000000c0f137c10 */ /* 0x040fe4000ffde0ff */
[----:B------:R-:W1:Y:S02]  /*d5c0*/  I2F.RP R2, R14 ;  /* 0x0000000e00027306 */ /* 0x000e640000209400 */
[----:B------:R-:W-:Y:S02]  /*d5d0*/  LEA.HI.X.SX32 R24, R15, UR14, 0x1, P6 ;  /* 0x0000000e0f187c11 */ /* 0x000fe4000b0f0eff */
[----:B------:R-:W-:-:S04]  /*d5e0*/  PLOP3.LUT P6, PT, PT, PT, UP0, 0x80, 0x0 ;  /* 0x000000000000781c */ /* 0x000fc80003fcf008 */
[----:B-1----:R-:W1:Y:S02]  /*d5f0*/  MUFU.RCP R2, R2 ;  /* 0x0000000200027308 */ /* 0x002e640000001000 */
[----:B-1----:R-:W-:-:S06]  /*d600*/  VIADD R15, R2, 0xffffffe ;  /* 0x0ffffffe020f7836 */ /* 0x002fcc0000000000 */
[----:B------:R-:W1:Y:S02]  /*d610*/  F2I.FTZ.U32.TRUNC.NTZ R15, R15 ;  /* 0x0000000f000f7305 */ /* 0x000e64000021f000 */
[----:B-1----:R-:W-:Y:S01]  /*d620*/  IMAD.MOV R18, RZ, RZ, -R15 ;  /* 0x000000ffff127224 */ /* 0x002fe200078e0a0f */
[----:B------:R-:W-:Y:S06]  /*d630*/  @!P6 BRA `(.L_x_255) ;  /* 0x00000000002ce947 */ /* 0x000fec0003800000 */
        /* <DEDUP_REMOVED lines=11> */
.L_x_255:
[----:B------:R-:W-:Y:S05]  /*d6f0*/  @!P0 BRA `(.L_x_256) ;  /* 0x00000000002c8947 */ /* 0x000fea0003800000 */
[----:B------:R-:W-:-:S05]  /*d700*/  IADD3 R7, P6, R19, UR28, RZ ;  /* 0x0000001c13077c10 */ /* 0x000fca000ffde0ff */
[----:B------:R-:W-:-:S04]  /*d710*/  IMAD.X R19, RZ, RZ, R24, P6 ;  /* 0x000000ffff137224 */ /* 0x000fc800030e0618 */
[----:B------:R-:W-:-:S04]  /*d720*/  IMAD.WIDE.U32 R4, R19, UR24, RZ ;  /* 0x0000001813047c25 */ /* 0x000fc8000f8e00ff */
[----:B------:R-:W-:-:S04]  /*d730*/  IMAD.WIDE.U32 R4, P6, R7, UR25, R4 ;  /* 0x0000001907047c25 */ /* 0x000fc8000f8c0004 */
[----:B------:R-:W-:Y:S01]  /*d740*/  IMAD.WIDE.U32 R6, R7, UR24, RZ ;  /* 0x0000001807067c25 */ /* 0x000fe2000f8e00ff */
[----:B------:R-:W-:-:S03]  /*d750*/  MOV R2, R5 ;  /* 0x0000000500027202 */ /* 0x000fc60000000f00 */
[----:B------:R-:W-:Y:S01]  /*d760*/  IMAD.X R3, RZ, RZ, RZ, P6 ;  /* 0x000000ffff037224 */ /* 0x000fe200030e06ff */
[----:B------:R-:W-:-:S05]  /*d770*/  IADD3 RZ, P6, R7, R4, RZ ;  /* 0x0000000407ff7210 */ /* 0x000fca0007fde0ff */
[----:B------:R-:W-:-:S04]  /*d780*/  IMAD.WIDE.U32.X R2, R19, UR25, R2, P6 ;  /* 0x0000001913027c25 */ /* 0x000fc8000b0e0402 */
[----:B------:R-:W-:Y:S02]  /*d790*/  IMAD.MOV.U32 R19, RZ, RZ, R2 ;  /* 0x000000ffff137224 */ /* 0x000fe400078e0002 */
[----:B------:R-:W-:-:S07]  /*d7a0*/  IMAD.MOV.U32 R24, RZ, RZ, R3 ;  /* 0x000000ffff187224 */ /* 0x000fce00078e0003 */
.L_x_256:
[----:B------:R-:W-:Y:S01]  /*d7b0*/  SHF.R.U64 R4, R19, UR30, R24 ;  /* 0x0000001e13047c19 */ /* 0x000fe20008001218 */
[----:B------:R-:W-:Y:S01]  /*d7c0*/  IMAD R5, R18, R14, RZ ;  /* 0x0000000e12057224 */ /* 0x000fe200078e02ff */
[----:B------:R-:W-:Y:S01]  /*d7d0*/  IABS R2, R20 ;  /* 0x0000001400027213 */ /* 0x000fe20000000000 */
[----:B------:R-:W-:Y:S01]  /*d7e0*/  IMAD.MOV.U32 R3, RZ, RZ, R15 ;  /* 0x000000ffff037224 */ /* 0x000fe200078e000f */
[----:B------:R-:W-:Y:S01]  /*d7f0*/  SHF.R.U64 R17, R17, UR29, R22 ;  /* 0x0000001d11117c19 */ /* 0x000fe20008001216 */
[----:B------:R-:W-:Y:S01]  /*d800*/  VIADD R4, R4, UR17 ;  /* 0x0000001104047c36 */ /* 0x000fe20008000000 */
[----:B------:R-:W-:Y:S01]  /*d810*/  IABS R19, R11 ;  /* 0x0000000b00137213 */ /* 0x000fe20000000000 */
[----:B------:R-:W-:Y:S01]  /*d820*/  IMAD.MOV R7, RZ, RZ, -R2 ;  /* 0x000000ffff077224 */ /* 0x000fe200078e0a02 */
[----:B------:R-:W-:Y:S01]  /*d830*/  IADD3 R17, R17, UR16, RZ ;  /* 0x0000001011117c10 */ /* 0x000fe2000fffe0ff */
[----:B------:R-:W-:Y:S01]  /*d840*/  IMAD.MOV.U32 R2, RZ, RZ, RZ ;  /* 0x000000ffff027224 */ /* 0x000fe200078e00ff */
[----:B------:R-:W-:-:S03]  /*d850*/  IABS R6, R4 ;  /* 0x0000000400067213 */ /* 0x000fc60000000000 */
[----:B------:R-:W-:-:S04]  /*d860*/  IMAD.HI.U32 R2, R15, R5, R2 ;  /* 0x000000050f027227 */ /* 0x000fc800078e0002 */
[----:B------:R-:W-:Y:S01]  /*d870*/  IMAD.MOV.U32 R3, RZ, RZ, R7 ;  /* 0x000000ffff037224 */ /* 0x000fe200078e0007 */
[----:B------:R-:W-:Y:S01]  /*d880*/  IABS R7, R11 ;  /* 0x0000000b00077213 */ /* 0x000fe20000000000 */
[----:B------:R-:W-:-:S03]  /*d890*/  IMAD.MOV.U32 R5, RZ, RZ, R6 ;  /* 0x000000ffff057224 */ /* 0x000fc600078e0006 */
[----:B------:R-:W1:Y:S01]  /*d8a0*/  I2F.RP R6, R7 ;  /* 0x0000000700067306 */ /* 0x000e620000209400 */
[----:B------:R-:W-:-:S04]  /*d8b0*/  IMAD.HI.U32 R2, R2, R5, RZ ;  /* 0x0000000502027227 */ /* 0x000fc800078e00ff */
        /* <DEDUP_REMOVED lines=8> */
[----:B------:R-:W-:Y:S01]  /*d940*/  IMAD R15, R18, R7, RZ ;  /* 0x00000007120f7224 */ /* 0x000fe200078e02ff */
[----:B------:R-:W-:-:S03]  /*d950*/  IABS R18, R17 ;  /* 0x0000001100127213 */ /* 0x000fc60000000000 */
[----:B------:R-:W-:-:S04]  /*d960*/  IMAD.HI.U32 R6, R3, R15, R2 ;  /* 0x0000000f03067227 */ /* 0x000fc800078e0002 */
[----:B------:R-:W-:Y:S02]  /*d970*/  IMAD.MOV.U32 R3, RZ, RZ, R18 ;  /* 0x000000ffff037224 */ /* 0x000fe400078e0012 */
[----:B------:R-:W-:Y:S02]  /*d980*/  IMAD.MOV R15, RZ, RZ, -R19 ;  /* 0x000000ffff0f7224 */ /* 0x000fe400078e0a13 */
        /* <DEDUP_REMOVED lines=22> */
[----:B------:R-:W-:Y:S02]  /*daf0*/  SHF.R.S32.HI R5, RZ, 0x1f, R4 ;  /* 0x0000001fff057819 */ /* 0x000fe40000011404 */
[----:B------:R-:W-:-:S07]  /*db00*/  SHF.R.S32.HI R7, RZ, 0x1f, R6 ;  /* 0x0000001fff077819 */ /* 0x000fce0000011406 */
.L_x_254:
[----:B------:R-:W-:Y:S05]  /*db10*/  BSYNC B0 ;  /* 0x0000000000007941 */ /* 0x000fea0003800000 */
.L_x_253:
        /* <DEDUP_REMOVED lines=30> */
[----:B------:R-:W-:-:S04]  /*dd00*/  IADD3 R17, P6, R2, UR5, RZ ;  /* 0x0000000502117c10 */ /* 0x000fc8000ffde0ff */
[----:B------:R-:W-:Y:S02]  /*dd10*/  IADD3.X R19, R3, UR6, RZ, P6, !PT ;  /* 0x0000000603137c10 */ /* 0x000fe4000b7fe4ff */
[----:B------:R-:W-:-:S04]  /*dd20*/  ISETP.GT.U32.AND P6, PT, R17, UR8, PT ;  /* 0x0000000811007c0c */ /* 0x000fc8000bfc4070 */
[----:B------:R-:W-:-:S13]  /*dd30*/  ISETP.GT.U32.AND.EX P6, PT, R19, UR7, PT, P6 ;  /* 0x0000000713007c0c */ /* 0x000fda000bfc4160 */
[----:B------:R-:W-:-:S04]  /*dd40*/  VOTE.ANY R14, PT, P6 ;  /* 0x00000000000e7806 */ /* 0x000fc800030e0100 */
[----:B------:R-:W-:-:S13]  /*dd50*/  ISETP.NE.AND P6, PT, R14, RZ, PT ;  /* 0x000000ff0e00720c */ /* 0x000fda0003fc5270 */
[----:B------:R-:W-:Y:S05]  /*dd60*/  @!P6 BRA `(.L_x_257) ;  /* 0xfffffff400b8e947 */ /* 0x000fea000383ffff */
[----:B------:R-:W-:Y:S02]  /*dd70*/  IMAD.MOV.U32 R15, RZ, RZ, R2 ;  /* 0x000000ffff0f7224 */ /* 0x000fe400078e0002 */
[----:B------:R-:W-:-:S07]  /*dd80*/  IMAD.MOV.U32 R22, RZ, RZ, R3 ;  /* 0x000000ffff167224 */ /* 0x000fce00078e0003 */
.L_x_252:
[----:B------:R-:W1:Y:S08]  /*dd90*/  BREV R14, R14 ;  /* 0x0000000e000e7301 */ /* 0x000e700000000000 */
[----:B-1----:R-:W1:Y:S02]  /*dda0*/  FLO.U32.SH R13, R14 ;  /* 0x0000000e000d7300 */ /* 0x002e6400000e0400 */
[----:B-1----:R-:W1:Y:S02]  /*ddb0*/  SHFL.IDX PT, R12, R12, R13, 0x1f ;  /* 0x00001f0d0c0c7589 */ /* 0x002e6400000e0000 */
[----:B-1----:R-:W-:-:S13]  /*ddc0*/  R2UR UR4, R12 ;  /* 0x000000000c0472ca */ /* 0x002fda00000e0000 */
[----:B------:R-:W-:-:S05]  /*ddd0*/  VIADD R17, R9, UR4 ;  /* 0x0000000409117c36 */ /* 0x000fca0008000000 */
[----:B------:R-:W-:-:S13]  /*dde0*/  ISETP.GE.AND P1, PT, R17, UR21, PT ;  /* 0x0000001511007c0c */ /* 0x000fda000bf26270 */
[----:B------:R-:W1:Y:S02]  /*ddf0*/  @!P1 LDC.64 R2, c[0x0][0x918] ;  /* 0x00024600ff029b82 */ /* 0x000e640000000a00 */
[----:B-1----:R-:W-:-:S05]  /*de00*/  @!P1 IMAD.WIDE R2, R17, 0xc, R2 ;  /* 0x0000000c11029825 */ /* 0x002fca00078e0202 */
[----:B-----5:R1:W5:Y:S04]  /*de10*/  @!P1 LDG.E R8, desc[UR38][R2.64] ;  /* 0x0000002602089981 */ /* 0x020368000c1e1900 */
[----:B------:R1:W5:Y:S01]  /*de20*/  @!P1 LDG.E R10, desc[UR38][R2.64+0x4] ;  /* 0x00000426020a9981 */ /* 0x000362000c1e1900 */
[----:B------:R-:W-:-:S03]  /*de30*/  IADD3 R18, P1, P2, R15, UR5, -R6 ;  /* 0x000000050f127c10 */ /* 0x000fc6000fa3e806 */
[----:B------:R-:W-:Y:S01]  /*de40*/  SHFL.IDX PT, R6, R6, R13, 0x1f ;  /* 0x00001f0d06067589 */ /* 0x000fe200000e0000 */
[----:B------:R-:W-:-:S03]  /*de50*/  IADD3.X R22, R22, UR6, ~R7, P1, P2 ;  /* 0x0000000616167c10 */ /* 0x000fc60008fe4c07 */
[----:B------:R-:W2:Y:S04]  /*de60*/  SHFL.IDX PT, R18, R18, R13, 0x1f ;  /* 0x00001f0d12127589 */ /* 0x000ea800000e0000 */
[----:B------:R-:W3:Y:S04]  /*de70*/  SHFL.IDX PT, R22, R22, R13, 0x1f ;  /* 0x00001f0d16167589 */ /* 0x000ee800000e0000 */
[----:B------:R1:W4:Y:S04]  /*de80*/  SHFL.IDX PT, R7, R7, R13, 0x1f ;  /* 0x00001f0d07077589 */ /* 0x00032800000e0000 */
[----:B------:R1:W1:Y:S04]  /*de90*/  SHFL.IDX PT, R5, R5, R13, 0x1f ;  /* 0x00001f0d05057589 */ /* 0x00026800000e0000 */
[----:B------:R1:W1:Y:S01]  /*dea0*/  SHFL.IDX PT, R4, R4, R13, 0x1f ;  /* 0x00001f0d04047589 */ /* 0x00026200000e0000 */
[----:B--2---:R-:W-:-:S02]  /*deb0*/  R2UR UR5, R18 ;  /* 0x00000000120572ca */ /* 0x004fc400000e0000 */
[----:B---3--:R-:W-:-:S15]  /*dec0*/  R2UR UR6, R22 ;  /* 0x00000000160672ca */ /* 0x008fde00000e0000 */
.L_x_247:
[----:B-1----:R-:W1:Y:S01]  /*ded0*/  LDC R2, c[0x0][0x910] ;  /* 0x00024400ff027b82 */ /* 0x002e620000000800 */
[----:B------:R-:W-:Y:S01]  /*dee0*/  UMOV UR21, 0xffffffff ;  /* 0xffffffff00157882 */ /* 0x000fe20000000000 */
[----:B------:R-:W-:Y:S01]  /*def0*/  UMOV UR22, 0xffffffff ;  /* 0xffffffff00167882 */ /* 0x000fe20000000000 */
[----:B------:R-:W-:Y:S01]  /*df00*/  UMOV UR23, 0xffffffff ;  /* 0xffffffff00177882 */ /* 0x000fe20000000000 */
[----:B------:R-:W-:Y:S01]  /*df10*/  IMAD.MOV.U32 R15, RZ, RZ, RZ ;  /* 0x000000ffff0f7224 */ /* 0x000fe200078e00ff */
[----:B-1----:R-:W-:-:S13]  /*df20*/  ISETP.LE.AND P1, PT, R2, UR4, PT ;  /* 0x0000000402007c0c */ /* 0x002fda000bf23270 */
[----:B------:R-:W-:Y:S05]  /*df30*/  @P1 BRA `(.L_x_246) ;  /* 0x0000000000f01947 */ /* 0x000fea0003800000 */
[C---:B------:R-:W-:Y:S01]  /*df40*/  R2UR UR22, R4.reuse ;  /* 0x00000000041672ca */ /* 0x040fe200000e0000 */
[----:B------:R-:W-:Y:S01]  /*df50*/  UIADD3 UR21, UP1, -UR5, UR8, URZ ;  /* 0x0000000805157290 */ /* 0x000fe2000ff3e13f */
[----:B------:R-:W-:Y:S01]  /*df60*/  R2UR UR23, R5 ;  /* 0x00000000051772ca */ /* 0x000fe200000e0000 */
[----:B------:R-:W-:Y:S01]  /*df70*/  ULDC UR28, c[0x0][0x8c0] ;  /* 0x00023000001c7ab9 */ /* 0x000fe20000000800 */
[----:B------:R-:W-:Y:S01]  /*df80*/  ULDC UR30, c[0x0][0x8b0] ;  /* 0x00022c00001e7ab9 */ /* 0x000fe20000000800 */
[----:B------:R-:W-:Y:S01]  /*df90*/  ULDC UR31, c[0x0][0x904] ;  /* 0x00024100001f7ab9 */ /* 0x000fe20000000800 */
[----:B------:R-:W-:-:S03]  /*dfa0*/  SHF.R.U64 R2, R4, UR30, R5 ;  /* 0x0000001e04027c19 */ /* 0x000fc60008001205 */
[----:B------:R-:W-:-:S04]  /*dfb0*/  UIADD3.X UR22, ~UR6, UR7, URZ, UP1, !UPT ;  /* 0x0000000706167290 */ /* 0x000fc80008ffe53f */
[----:B------:R-:W-:Y:S02]  /*dfc0*/  USHF.R.U32.HI UR29, URZ, UR28, UR22 ;  /* 0x0000001c3f1d7299 */ /* 0x000fe40008011616 */
[----:B------:R-:W-:Y:S01]  /*dfd0*/  USHF.R.U32.HI UR34, URZ, UR30, UR23 ;  /* 0x0000001e3f227299 */ /* 0x000fe20008011617 */
[----:B------:R-:W-:Y:S01]  /*dfe0*/  R2UR UR23, R2 ;  /* 0x00000000021772ca */ /* 0x000fe200000e0000 */
[----:B------:R-:W-:Y:S02]  /*dff0*/  USHF.R.U32.HI UR24, URZ, UR30, UR29 ;  /* 0x0000001e3f187299 */ /* 0x000fe4000801161d */
[----:B------:R-:W-:Y:S02]  /*e000*/  USHF.R.U64 UR21, UR21, UR28, UR22 ;  /* 0x0000001c15157299 */ /* 0x000fe40008001216 */
[----:B------:R-:W-:Y:S02]  /*e010*/  USHF.R.U32.HI UR25, URZ, UR31, UR24 ;  /* 0x0000001f3f197299 */ /* 0x000fe40008011618 */
[----:B------:R-:W-:-:S02]  /*e020*/  USHF.R.U64 UR22, UR21, UR30, UR29 ;  /* 0x0000001e15167299 */ /* 0x000fc4000800121d */
[----:B------:R-:W-:Y:S02]  /*e030*/  ULOP3.LUT UR28, UR25, UR34, URZ, 0xfc, !UPT ;  /* 0x00000022191c7292 */ /* 0x000fe4000f8efc3f */
[----:B------:R-:W-:-:S04]  /*e040*/  USHF.R.U64 UR24, UR22, UR31, UR24 ;  /* 0x0000001f16187299 */ /* 0x000fc80008001218 */
[----:B------:R-:W-:-:S13]  /*e050*/  ISETP.NE.U32.AND P1, PT, RZ, UR28, PT ;  /* 0x0000001cff007c0c */ /* 0x000fda000bf25070 */
[----:B------:R-:W-:Y:S05]  /*e060*/  @!P1 BRA `(.L_x_258) ;  /* 0x0000000000189947 */ /* 0x000fea0003800000 */
[----:B------:R-:W-:-:S07]  /*e070*/  MOV R12, 0xe090 ;  /* 0x0000e090000c7802 */ /* 0x000fce0000000f00 */
[----:B---345:R-:W-:Y:S05]  /*e080*/  CALL.REL.NOINC `(.L_x_259) ;  /* 0x0000002000887944 */ /* 0x038fea0003c00000 */
[----:B------:R-:W-:-:S04]  /*e090*/  UIADD3 UR25, -UR28, URZ, URZ ;  /* 0x0000003f1c197290 */ /* 0x000fc8000fffe13f */
[----:B------:R-:W-:-:S03]  /*e0a0*/  UIMAD UR24, UR23, UR25, UR24 ;  /* 0x00000019171872a4 */ /* 0x000fc6000f8e0218 */
[----:B------:R-:W-:Y:S01]  /*e0b0*/  UMOV UR23, UR28 ;  /* 0x0000001c00177c82 */ /* 0x000fe20008000000 */
[----:B------:R-:W-:Y:S08]  /*e0c0*/  BRA `(.L_x_260) ;  /* 0x0000000000587947 */ /* 0x000ff00003800000 */
.L_x_258:
[----:B------:R-:W1:Y:S01]  /*e0d0*/  I2F.U32.RP R2, UR23 ;  /* 0x0000001700027d06 */ /* 0x000e620008209000 */
[----:B------:R-:W-:Y:S01]  /*e0e0*/  UMOV UR28, URZ ;  /* 0x0000003f001c7c82 */ /* 0x000fe20008000000 */
[----:B------:R-:W-:-:S06]  /*e0f0*/  UISETP.NE.U32.AND UP4, UPT, UR23, URZ, UPT ;  /* 0x0000003f1700728c */ /* 0x000fcc000bf85070 */
[----:B-1----:R-:W1:Y:S02]  /*e100*/  MUFU.RCP R2, R2 ;  /* 0x0000000200027308 */ /* 0x002e640000001000 */
[----:B-1----:R-:W-:-:S06]  /*e110*/  VIADD R3, R2, 0xffffffe ;  /* 0x0ffffffe02037836 */ /* 0x002fcc0000000000 */
[----:B------:R-:W1:Y:S02]  /*e120*/  F2I.FTZ.U32.TRUNC.NTZ R3, R3 ;  /* 0x0000000300037305 */ /* 0x000e64000021f000 */
[----:B-1----:R-:W-:-:S13]  /*e130*/  R2UR UR29, R3 ;  /* 0x00000000031d72ca */ /* 0x002fda00000e0000 */
[----:B------:R-:W-:-:S04]  /*e140*/  UIADD3 UR25, URZ, -UR29, URZ ;  /* 0x8000001d3f197290 */ /* 0x000fc8000fffe03f */
[----:B------:R-:W-:-:S04]  /*e150*/  UIMAD UR25, UR25, UR23, URZ ;  /* 0x00000017191972a4 */ /* 0x000fc8000f8e023f */
[----:B------:R-:W-:-:S04]  /*e160*/  UIMAD.WIDE.U32 UR28, UR29, UR25, UR28 ;  /* 0x000000191d1c72a5 */ /* 0x000fc8000f8e001c */
[----:B------:R-:W-:-:S04]  /*e170*/  UIMAD.WIDE.U32 UR28, UR29, UR24, URZ ;  /* 0x000000181d1c72a5 */ /* 0x000fc8000f8e003f */
[----:B------:R-:W-:-:S04]  /*e180*/  UIADD3 UR25, -UR29, URZ, URZ ;  /* 0x0000003f1d197290 */ /* 0x000fc8000fffe13f */
[----:B------:R-:W-:-:S04]  /*e190*/  UIMAD UR25, UR23, UR25, UR24 ;  /* 0x00000019171972a4 */ /* 0x000fc8000f8e0218 */
[----:B------:R-:W-:-:S11]  /*e1a0*/  UISETP.GE.U32.AND UP1, UPT, UR25, UR23, UPT ;  /* 0x000000171900728c */ /* 0x000fd6000bf26070 */
[----:B------:R-:W-:Y:S02]  /*e1b0*/  @UP1 UIADD3 UR25, UR25, -UR23, URZ ;  /* 0x8000001719191290 */ /* 0x000fe4000fffe03f */
[----:B------:R-:W-:Y:S02]  /*e1c0*/  @UP1 UIADD3 UR29, UR29, 0x1, URZ ;  /* 0x000000011d1d1890 */ /* 0x000fe4000fffe03f */
[----:B------:R-:W-:-:S11]  /*e1d0*/  UISETP.GE.U32.AND UP2, UPT, UR25, UR23, UPT ;  /* 0x000000171900728c */ /* 0x000fd6000bf46070 */
[----:B------:R-:W-:Y:S02]  /*e1e0*/  @UP2 UIADD3 UR29, UR29, 0x1, URZ ;  /* 0x000000011d1d2890 */ /* 0x000fe4000fffe03f */
[----:B------:R-:W-:-:S04]  /*e1f0*/  @!UP4 ULOP3.LUT UR29, URZ, UR23, URZ, 0x33, !UPT ;  /* 0x000000173f1dc292 */ /* 0x000fc8000f8e333f */
[----:B------:R-:W-:-:S04]  /*e200*/  UIADD3 UR25, -UR29, URZ, URZ ;  /* 0x0000003f1d197290 */ /* 0x000fc8000fffe13f */
[----:B------:R-:W-:-:S03]  /*e210*/  UIMAD UR24, UR23, UR25, UR24 ;  /* 0x00000019171872a4 */ /* 0x000fc6000f8e0218 */
[----:B------:R-:W-:-:S09]  /*e220*/  UMOV UR23, UR29 ;  /* 0x0000001d00177c82 */ /* 0x000fd20008000000 */
.L_x_260:
[----:B------:R-:W-:Y:S01]  /*e230*/  ULOP3.LUT UR22, UR22, UR19, URZ, 0xc0, !UPT ;  /* 0x0000001316167292 */ /* 0x000fe2000f8ec03f */
[----:B------:R-:W-:Y:S01]  /*e240*/  IMAD.MOV.U32 R15, RZ, RZ, 0x1 ;  /* 0x00000001ff0f7424 */ /* 0x000fe200078e00ff */
[----:B------:R-:W-:Y:S02]  /*e250*/  ULOP3.LUT UR21, UR21, UR35, URZ, 0xc0, !UPT ;  /* 0x0000002315157292 */ /* 0x000fe4000f8ec03f */
[----:B------:R-:W-:Y:S01]  /*e260*/  UIMAD UR22, UR18, UR23, UR22 ;  /* 0x00000017121672a4 */ /* 0x000fe2000f8e0216 */
[----:B------:R-:W-:Y:S01]  /*e270*/  ULDC UR28, c[0x0][0x8a8] ;  /* 0x00022a00001c7ab9 */ /* 0x000fe20000000800 */
[----:B------:R-:W-:Y:S01]  /*e280*/  ULDC UR25, c[0x0][0x8b8] ;  /* 0x00022e0000197ab9 */ /* 0x000fe20000000800 */
[----:B------:R-:W-:Y:S02]  /*e290*/  UIMAD UR24, UR24, UR28, UR21 ;  /* 0x0000001c181872a4 */ /* 0x000fe4000f8e0215 */
[----:B------:R-:W-:Y:S01]  /*e2a0*/  UIMAD UR22, UR22, UR25, UR53 ;  /* 0x00000019161672a4 */ /* 0x000fe2000f8e0235 */
[----:B------:R-:W-:Y:S01]  /*e2b0*/  @UP3 UMOV UR23, UR4 ;  /* 0x0000000400173c82 */ /* 0x000fe20008000000 */
[----:B------:R-:W-:-:S03]  /*e2c0*/  @!UP3 UMOV UR23, UR4 ;  /* 0x000000040017bc82 */ /* 0x000fc60008000000 */
[----:B------:R-:W-:Y:S02]  /*e2d0*/  @UP3 UMOV UR21, UR24 ;  /* 0x0000001800153c82 */ /* 0x000fe40008000000 */
[----:B------:R-:W-:Y:S01]  /*e2e0*/  @!UP3 UMOV UR21, UR22 ;  /* 0x000000160015bc82 */ /* 0x000fe20008000000 */
[----:B------:R-:W-:-:S05]  /*e2f0*/  @!UP3 UMOV UR22, UR24 ;  /* 0x000000180016bc82 */ /* 0x000fca0008000000 */
.L_x_246:
[----:B------:R-:W-:-:S06]  /*e300*/  UISETP.NE.AND UP1, UPT, UR15, 0x3, UPT ;  /* 0x000000030f00788c */ /* 0x000fcc000bf25270 */
[----:B------:R-:W-:-:S13]  /*e310*/  PLOP3.LUT P1, PT, PT, PT, UP1, 0x80, 0x0 ;  /* 0x000000000000781c */ /* 0x000fda0003f2f018 */
[----:B------:R-:W-:Y:S05]  /*e320*/  @!P1 BRA `(.L_x_261) ;  /* 0x0000000000049947 */ /* 0x000fea0003800000 */
[----:B---3--:R-:W-:Y:S01]  /*e330*/  BPT.TRAP 0x1 ;  /* 0x000000040000795c */ /* 0x008fe20000300000 */
.L_x_261:
[----:B------:R-:W1:Y:S01]  /*e340*/  S2R R2, SR_CgaCtaId ;  /* 0x0000000000027919 */ /* 0x000e620000008800 */
[----:B------:R-:W-:-:S04]  /*e350*/  MOV R3, 0x400 ;  /* 0x0000040000037802 */ /* 0x000fc80000000f00 */
[----:B-1----:R-:W-:Y:S02]  /*e360*/  LEA R3, R2, R3, 0x18 ;  /* 0x0000000302037211 */ /* 0x002fe400078ec0ff */
[----:B------:R-:W-:-:S03]  /*e370*/  SHF.L.U32 R2, R0, 0x1f, RZ ;  /* 0x0000001f00027819 */ /* 0x000fc600000006ff */
[----:B------:R-:W-:-:S04]  /*e380*/  IMAD R17, R16, 0x8, R3 ;  /* 0x0000000810117824 */ /* 0x000fc800078e0203 */
[----:B------:R-:W1:Y:S02]  /*e390*/  SYNCS.PHASECHK.TRANS64.TRYWAIT P2, [R17+URZ+0x38440], R2 ;  /* 0x03844002110075a7 */ /* 0x000e64000804017f */
[----:B-1----:R-:W-:Y:S05]  /*e3a0*/  @!P2 BRA `(.L_x_262) ;  /* 0x000000180024a947 */ /* 0x002fea0003800000 */
.L_x_338:
[----:B------:R-:W-:Y:S01]  /*e3b0*/  ELECT P2, URZ, PT ;  /* 0x00000000003f782f */ /* 0x000fe20003840000 */
[----:B------:R-:W-:-:S12]  /*e3c0*/  BSSY B0, `(.L_x_263) ;  /* 0x0000010000007945 */ /* 0x000fd80003800000 */
[----:B------:R-:W-:Y:S05]  /*e3d0*/  @!P2 BRA `(.L_x_264) ;  /* 0x000000000038a947 */ /* 0x000fea0003800000 */
[----:B-1----:R-:W-:Y:S01]  /*e3e0*/  LEA R2, R16, R3, 0x4 ;  /* 0x0000000310027211 */ /* 0x002fe200078e20ff */
[----:B------:R-:W-:Y:S02]  /*e3f0*/  IMAD.U32 R14, RZ, RZ, UR23 ;  /* 0x00000017ff0e7e24 */ /* 0x000fe4000f8e00ff */
[----:B------:R-:W-:Y:S02]  /*e400*/  IMAD.U32 R13, RZ, RZ, UR22 ;  /* 0x00000016ff0d7e24 */ /* 0x000fe4000f8e00ff */
[----:B------:R-:W-:-:S05]  /*e410*/  IMAD.U32 R12, RZ, RZ, UR21 ;  /* 0x00000015ff0c7e24 */ /* 0x000fca000f8e00ff */
[----:B------:R1:W-:Y:S01]  /*e420*/  STS.128 [R2+0x385c0], R12 ;  /* 0x0385c00c02007388 */ /* 0x0003e20000000c00 */
[----:B------:R-:W-:Y:S01]  /*e430*/  @!PT LDS RZ, [RZ] ;  /* 0x00000000fffff984 */ /* 0x000fe20000000800 */
[----:B------:R-:W-:Y:S01]  /*e440*/  @!PT LDS RZ, [RZ] ;  /* 0x00000000fffff984 */ /* 0x000fe20000000800 */
[----:B------:R-:W-:Y:S01]  /*e450*/  @!PT LDS RZ, [RZ] ;  /* 0x00000000fffff984 */ /* 0x000fe20000000800 */
[----:B------:R-:W-:Y:S01]  /*e460*/  @!PT LDS RZ, [RZ] ;  /* 0x00000000fffff984 */ /* 0x000fe20000000800 */
[----:B------:R2:W-:Y:S06]  /*e470*/  MEMBAR.ALL.CTA ;  /* 0x0000000000007992 */ /* 0x0005ec0000008000 */
[----:B--2---:R-:W2:Y:S01]  /*e480*/  FENCE.VIEW.ASYNC.S ;  /* 0x00000000000073c6 */ /* 0x004ea20000000000 */
[----:B------:R-:W-:Y:S05]  /*e490*/  @!P1 BRA `(.L_x_265) ;  /* 0x0000000000049947 */ /* 0x000fea0003800000 */
[----:B---3--:R-:W-:Y:S01]  /*e4a0*/  BPT.TRAP 0x1 ;  /* 0x000000040000795c */ /* 0x008fe20000300000 */
.L_x_265:
[----:B--2---:R2:W-:Y:S02]  /*e4b0*/  SYNCS.ARRIVE.TRANS64.A1T0 RZ, [R17+URZ+0x38400], RZ ;  /* 0x038400ff11ff79a7 */ /* 0x0045e4000810003f */
.L_x_264:
[----:B---3--:R-:W-:Y:S05]  /*e4c0*/  BSYNC B0 ;  /* 0x0000000000007941 */ /* 0x008fea0003800000 */
.L_x_263:
[----:B------:R-:W-:Y:S01]  /*e4d0*/  ISETP.NE.AND P3, PT, R15, RZ, PT ;  /* 0x000000ff0f00720c */ /* 0x000fe20003f65270 */
[----:B------:R-:W-:-:S05]  /*e4e0*/  VIADD R16, R16, 0x1 ;  /* 0x0000000110107836 */ /* 0x000fca0000000000 */
[----:B------:R-:W-:-:S04]  /*e4f0*/  ISETP.NE.AND P2, PT, R16, 0x8, PT ;  /* 0x000000081000780c */ /* 0x000fc80003f45270 */
[----:B-1----:R-:W-:Y:S02]  /*e500*/  SEL R13, RZ, 0x1, P2 ;  /* 0x00000001ff0d7807 */ /* 0x002fe40001000000 */
[----:B------:R-:W-:Y:S02]  /*e510*/  SEL R16, R16, RZ, P2 ;  /* 0x000000ff10107207 */ /* 0x000fe40001000000 */
[----:B------:R-:W-:Y:S01]  /*e520*/  LOP3.LUT R0, R0, R13, RZ, 0x3c, !PT ;  /* 0x0000000d00007212 */ /* 0x000fe200078e3cff */
[----:B------:R-:W-:Y:S06]  /*e530*/  @P3 BRA `(.L_x_266) ;  /* 0xffffffe400003947 */ /* 0x000fec000383ffff */
[----:B------:R-:W-:Y:S05]  /*e540*/  @!P1 BRA `(.L_x_267) ;  /* 0x0000000000049947 */ /* 0x000fea0003800000 */
[----:B------:R-:W-:Y:S01]  /*e550*/  BPT.TRAP 0x1 ;  /* 0x000000040000795c */ /* 0x000fe20000300000 */
.L_x_267:
[----:B------:R-:W-:Y:S01]  /*e560*/  IMAD R5, R16, 0x8, R3 ;  /* 0x0000000810057824 */ /* 0x000fe200078e0203 */
[----:B------:R-:W-:-:S04]  /*e570*/  SHF.L.U32 R2, R0, 0x1f, RZ ;  /* 0x0000001f00027819 */ /* 0x000fc800000006ff */
[----:B------:R-:W1:Y:S02]  /*e580*/  SYNCS.PHASECHK.TRANS64.TRYWAIT P0, [R5+URZ+0x38440], R2 ;  /* 0x03844002050075a7 */ /* 0x000e64000800017f */
[----:B-1----:R-:W-:Y:S05]  /*e590*/  @!P0 BRA `(.L_x_268) ;  /* 0x0000001400bc8947 */ /* 0x002fea0003800000 */
.L_x_339:
[----:B------:R-:W-:Y:S05]  /*e5a0*/  @!P1 BRA `(.L_x_269) ;  /* 0x0000000000049947 */ /* 0x000fea0003800000 */
[----:B------:R-:W-:Y:S01]  /*e5b0*/  BPT.TRAP 0x1 ;  /* 0x000000040000795c */ /* 0x000fe20000300000 */
.L_x_269:
[----:B------:R-:W-:-:S05]  /*e5c0*/  VIADD R16, R16, 0x1 ;  /* 0x0000000110107836 */ /* 0x000fca0000000000 */
[----:B------:R-:W-:-:S04]  /*e5d0*/  ISETP.NE.AND P0, PT, R16, 0x8, PT ;  /* 0x000000081000780c */ /* 0x000fc80003f05270 */
[----:B-1----:R-:W-:Y:S02]  /*e5e0*/  SEL R5, RZ, 0x1, P0 ;  /* 0x00000001ff057807 */ /* 0x002fe40000000000 */
[----:B------:R-:W-:Y:S02]  /*e5f0*/  SEL R16, R16, RZ, P0 ;  /* 0x000000ff10107207 */ /* 0x000fe40000000000 */
[----:B------:R-:W-:-:S03]  /*e600*/  LOP3.LUT R5, R0, R5, RZ, 0x3c, !PT ;  /* 0x0000000500057212 */ /* 0x000fc600078e3cff */
[----:B----4-:R-:W-:Y:S01]  /*e610*/  IMAD R7, R16, 0x8, R3 ;  /* 0x0000000810077824 */ /* 0x010fe200078e0203 */
[----:B------:R-:W-:-:S04]  /*e620*/  SHF.L.U32 R0, R5, 0x1f, RZ ;  /* 0x0000001f05007819 */ /* 0x000fc800000006ff */
[----:B------:R-:W1:Y:S02]  /*e630*/  SYNCS.PHASECHK.TRANS64.TRYWAIT P0, [R7+URZ+0x38440], R0 ;  /* 0x03844000070075a7 */ /* 0x000e64000800017f */
[----:B-1----:R-:W-:Y:S05]  /*e640*/  @!P0 BRA `(.L_x_270) ;  /* 0x0000001400a48947 */ /* 0x002fea0003800000 */
.L_x_340:
[----:B------:R-:W-:Y:S05]  /*e650*/  @!P1 BRA `(.L_x_271) ;  /* 0x0000000000049947 */ /* 0x000fea0003800000 */
[----:B------:R-:W-:Y:S01]  /*e660*/  BPT.TRAP 0x1 ;  /* 0x000000040000795c */ /* 0x000fe20000300000 */
.L_x_271:
[----:B-1----:R-:W-:-:S05]  /*e670*/  VIADD R0, R16, 0x1 ;  /* 0x0000000110007836 */ /* 0x002fca0000000000 */
[----:B------:R-:W-:-:S04]  /*e680*/  ISETP.NE.AND P0, PT, R0, 0x8, PT ;  /* 0x000000080000780c */ /* 0x000fc80003f05270 */
[----:B------:R-:W-:Y:S02]  /*e690*/  SEL R2, RZ, 0x1, P0 ;  /* 0x00000001ff027807 */ /* 0x000fe40000000000 */
[----:B------:R-:W-:Y:S02]  /*e6a0*/  SEL R4, R0, RZ, P0 ;  /* 0x000000ff00047207 */ /* 0x000fe40000000000 */
[----:B------:R-:W-:-:S03]  /*e6b0*/  LOP3.LUT R5, R5, R2, RZ, 0x3c, !PT ;  /* 0x0000000205057212 */ /* 0x000fc600078e3cff */
[----:B------:R-:W-:Y:S01]  /*e6c0*/  IMAD R7, R4, 0x8, R3 ;  /* 0x0000000804077824 */ /* 0x000fe200078e0203 */
[----:B------:R-:W-:-:S04]  /*e6d0*/  SHF.L.U32 R0, R5, 0x1f, RZ ;  /* 0x0000001f05007819 */ /* 0x000fc800000006ff */
[----:B------:R-:W1:Y:S02]  /*e6e0*/  SYNCS.PHASECHK.TRANS64.TRYWAIT P0, [R7+URZ+0x38440], R0 ;  /* 0x03844000070075a7 */ /* 0x000e64000800017f */
[----:B-1----:R-:W-:Y:S05]  /*e6f0*/  @!P0 BRA `(.L_x_272) ;  /* 0x00000014008c8947 */ /* 0x002fea0003800000 */
.L_x_341:
[----:B------:R-:W-:Y:S05]  /*e700*/  @!P1 BRA `(.L_x_273) ;  /* 0x0000000000049947 */ /* 0x000fea0003800000 */
[----:B------:R-:W-:Y:S01]  /*e710*/  BPT.TRAP 0x1 ;  /* 0x000000040000795c */ /* 0x000fe20000300000 */
.L_x_273:
        /* <DEDUP_REMOVED lines=9> */
.L_x_342:
[----:B------:R-:W-:Y:S05]  /*e7b0*/  @!P1 BRA `(.L_x_275) ;  /* 0x0000000000049947 */ /* 0x000fea0003800000 */
[----:B------:R-:W-:Y:S01]  /*e7c0*/  BPT.TRAP 0x1 ;  /* 0x000000040000795c */ /* 0x000fe20000300000 */
.L_x_275:
[----:B-1----:R-:W-:-:S04]  /*e7d0*/  IADD3 R0, R4, 0x1, RZ ;  /* 0x0000000104007810 */ /* 0x002fc80007ffe0ff */
        /* <DEDUP_REMOVED lines=8> */
.L_x_343:
[----:B------:R-:W-:Y:S05]  /*e860*/  @!P1 BRA `(.L_x_277) ;  /* 0x0000000000049947 */ /* 0x000fea0003800000 */
[----:B------:R-:W-:Y:S01]  /*e870*/  BPT.TRAP 0x1 ;  /* 0x000000040000795c */ /* 0x000fe20000300000 */
.L_x_277:
        /* <DEDUP_REMOVED lines=9> */
.L_x_344:
[----:B------:R-:W-:Y:S05]  /*e910*/  @!P1 BRA `(.L_x_279) ;  /* 0x0000000000049947 */ /* 0x000fea0003800000 */
[----:B------:R-:W-:Y:S01]  /*e920*/  BPT.TRAP 0x1 ;  /* 0x000000040000795c */ /* 0x000fe20000300000 */
.L_x_279:
        /* <DEDUP_REMOVED lines=9> */
.L_x_345:
[----:B------:R-:W-:Y:S05]  /*e9c0*/  @!P1 BRA `(.L_x_281) ;  /* 0x0000000000049947 */ /* 0x000fea0003800000 */
[----:B------:R-:W-:Y:S01]  /*e9d0*/  BPT.TRAP 0x1 ;  /* 0x000000040000795c */ /* 0x000fe20000300000 */
.L_x_281:
[----:B-1----:R-:W-:-:S05]  /*e9e0*/  VIADD R0, R4, 0x1 ;  /* 0x0000000104007836 */ /* 0x002fca0000000000 */
[----:B------:R-:W-:-:S04]  /*e9f0*/  ISETP.NE.AND P0, PT, R0, 0x8, PT ;  /* 0x000000080000780c */ /* 0x000fc80003f05270 */
[----:B------:R-:W-:Y:S02]  /*ea00*/  SEL R2, RZ, 0x1, P0 ;  /* 0x00000001ff027807 */ /* 0x000fe40000000000 */
[----:B------:R-:W-:Y:S02]  /*ea10*/  SEL R0, R0, RZ, P0 ;  /* 0x000000ff00007207 */ /* 0x000fe40000000000 */
[----:B------:R-:W-:-:S03]  /*ea20*/  LOP3.LUT R2, R5, R2, RZ, 0x3c, !PT ;  /* 0x0000000205027212 */ /* 0x000fc600078e3cff */
[----:B------:R-:W-:Y:S01]  /*ea30*/  IMAD R3, R0, 0x8, R3 ;  /* 0x0000000800037824 */ /* 0x000fe200078e0203 */
[----:B------:R-:W-:-:S07]  /*ea40*/  SHF.L.U32 R0, R2, 0x1f, RZ ;  /* 0x0000001f02007819 */ /* 0x000fce00000006ff */
.L_x_282:
[----:B-1----:R1:W3:Y:S02]  /*ea50*/  SYNCS.PHASECHK.TRANS64.TRYWAIT P0, [R3+URZ+0x38440], R0 ;  /* 0x03844000030075a7 */ /* 0x0022e4000800017f */
[----:B---3--:R-:W-:Y:S05]  /*ea60*/  @!P0 NANOSLEEP.SYNCS 0x989680 ;  /* 0x009896800000895d */ /* 0x008fea0003900000 */
[----:B------:R-:W3:Y:S02]  /*ea70*/  @!P0 SYNCS.PHASECHK.TRANS64 P0, [R3+URZ+0x38440], R0 ;  /* 0x03844000030085a7 */ /* 0x000ee4000800007f */
[----:B---3--:R-:W-:Y:S05]  /*ea80*/  @P0 EXIT ;  /* 0x000000000000094d */ /* 0x008fea0003800000 */
[----:B------:R-:W-:Y:S05]  /*ea90*/  BRA `(.L_x_282) ;  /* 0xfffffffc00ec7947 */ /* 0x000fea000383ffff */
.L_x_26:
[----:B-1----:R-:W-:-:S04]  /*eaa0*/  IMAD.U32 R3, RZ, RZ, UR11 ;  /* 0x0000000bff037e24 */ /* 0x002fc8000f8e00ff */
[----:B------:R1:W2:Y:S03]  /*eab0*/  SYNCS.PHASECHK.TRANS64.TRYWAIT P1, [R3+URZ+0x38400], R0 ;  /* 0x03840000030075a7 */ /* 0x0002a6000802017f */
[----:B--2---:R-:W-:Y:S05]  /*eac0*/  @!P1 NANOSLEEP.SYNCS 0x989680 ;  /* 0x009896800000995d */ /* 0x004fea0003900000 */
[----:B------:R-:W2:Y:S02]  /*ead0*/  @!P1 SYNCS.PHASECHK.TRANS64 P1, [R3+URZ+0x38400], R0 ;  /* 0x03840000030095a7 */ /* 0x000ea4000802007f */
[----:B--2---:R-:W-:Y:S05]  /*eae0*/  @!P1 BRA `(.L_x_26) ;  /* 0xfffffffc00ec9947 */ /* 0x004fea000383ffff */
[----:B------:R-:W-:Y:S05]  /*eaf0*/  BRA `(.L_x_283) ;  /* 0xffffff4400fc7947 */ /* 0x000fea000383ffff */
.L_x_38:
[----:B------:R-:W-:-:S06]  /*eb00*/  UIADD3 UR4, UR48, UR51, URZ ;  /* 0x0000003330047290 */ /* 0x000fcc000fffe03f */
[----:B-1----:R-:W-:-:S04]  /*eb10*/  IMAD.U32 R4, RZ, RZ, UR4 ;  /* 0x00000004ff047e24 */ /* 0x002fc8000f8e00ff */
[----:B------:R1:W2:Y:S03]  /*eb20*/  SYNCS.PHASECHK.TRANS64.TRYWAIT P0, [R4+URZ], R7 ;  /* 0x00000007040075a7 */ /* 0x0002a6000800017f */
[----:B--2---:R-:W-:Y:S05]  /*eb30*/  @!P0 NANOSLEEP.SYNCS 0x989680 ;  /* 0x009896800000895d */ /* 0x004fea0003900000 */
[----:B------:R-:W2:Y:S02]  /*eb40*/  @!P0 SYNCS.PHASECHK.TRANS64 P0, [R4+URZ], R7 ;  /* 0x00000007040085a7 */ /* 0x000ea4000800007f */
[----:B--2---:R-:W-:Y:S05]  /*eb50*/  @!P0 BRA `(.L_x_38) ;  /* 0xfffffffc00e88947 */ /* 0x004fea000383ffff */
[----:B------:R-:W-:Y:S05]  /*eb60*/  BRA `(.L_x_284) ;  /* 0xffffff5400387947 */ /* 0x000fea000383ffff */
.L_x_43:
[----:B--2---:R-:W-:-:S04]  /*eb70*/  IMAD.U32 R4, RZ, RZ, UR4 ;  /* 0x00000004ff047e24 */ /* 0x004fc8000f8e00ff */
[----:B------:R2:W3:Y:S03]  /*eb80*/  SYNCS.PHASECHK.TRANS64.TRYWAIT P0, [R4+URZ+0x38480], R3 ;  /* 0x03848003040075a7 */ /* 0x0004e6000800017f */
[----:B---3--:R-:W-:Y:S05]  /*eb90*/  @!P0 NANOSLEEP.SYNCS 0x989680 ;  /* 0x009896800000895d */ /* 0x008fea0003900000 */
[----:B------:R-:W3:Y:S02]  /*eba0*/  @!P0 SYNCS.PHASECHK.TRANS64 P0, [R4+URZ+0x38480], R3 ;  /* 0x03848003040085a7 */ /* 0x000ee4000800007f */
[----:B---3--:R-:W-:Y:S05]  /*ebb0*/  @!P0 BRA `(.L_x_43) ;  /* 0xfffffffc00ec8947 */ /* 0x008fea000383ffff */
[----:B------:R-:W-:Y:S05]  /*ebc0*/  BRA `(.L_x_42) ;  /* 0xffffff5800707947 */ /* 0x000fea000383ffff */
.L_x_48:
[----:B--2---:R-:W-:-:S04]  /*ebd0*/  IMAD.U32 R12, RZ, RZ, UR4 ;  /* 0x00000004ff0c7e24 */ /* 0x004fc8000f8e00ff */
[----:B------:R2:W3:Y:S03]  /*ebe0*/  SYNCS.PHASECHK.TRANS64.TRYWAIT P0, [R12+URZ+0x38480], R5 ;  /* 0x038480050c0075a7 */ /* 0x0004e6000800017f */
[----:B---3--:R-:W-:Y:S05]  /*ebf0*/  @!P0 NANOSLEEP.SYNCS 0x989680 ;  /* 0x009896800000895d */ /* 0x008fea0003900000 */
[----:B------:R-:W3:Y:S02]  /*ec00*/  @!P0 SYNCS.PHASECHK.TRANS64 P0, [R12+URZ+0x38480], R5 ;  /* 0x038480050c0085a7 */ /* 0x000ee4000800007f */
[----:B---3--:R-:W-:Y:S05]  /*ec10*/  @!P0 BRA `(.L_x_48) ;  /* 0xfffffffc00ec8947 */ /* 0x008fea000383ffff */
[----:B------:R-:W-:Y:S05]  /*ec20*/  BRA `(.L_x_47) ;  /* 0xffffff5c00407947 */ /* 0x000fea000383ffff */
.L_x_54:
[----:B------:R-:W-:-:S06]  /*ec30*/  UIADD3 UR4, UR48, UR51, URZ ;  /* 0x0000003330047290 */ /* 0x000fcc000fffe03f */
[----:B-1----:R-:W-:-:S04]  /*ec40*/  MOV R4, UR4 ;  /* 0x0000000400047c02 */ /* 0x002fc80008000f00 */
[----:B------:R1:W2:Y:S03]  /*ec50*/  SYNCS.PHASECHK.TRANS64.TRYWAIT P0, [R4+URZ+0x10], R3 ;  /* 0x00001003040075a7 */ /* 0x0002a6000800017f */
[----:B--2---:R-:W-:Y:S05]  /*ec60*/  @!P0 NANOSLEEP.SYNCS 0x989680 ;  /* 0x009896800000895d */ /* 0x004fea0003900000 */
[----:B------:R-:W2:Y:S02]  /*ec70*/  @!P0 SYNCS.PHASECHK.TRANS64 P0, [R4+URZ+0x10], R3 ;  /* 0x00001003040085a7 */ /* 0x000ea4000800007f */
[----:B--2---:R-:W-:Y:S05]  /*ec80*/  @!P0 BRA `(.L_x_54) ;  /* 0xfffffffc00e88947 */ /* 0x004fea000383ffff */
[----:B------:R-:W-:Y:S05]  /*ec90*/  BRA `(.L_x_285) ;  /* 0xffffff6000787947 */ /* 0x000fea000383ffff */
.L_x_66:
[----:B------:R-:W-:-:S07]  /*eca0*/  IMAD.MOV.U32 R15, RZ, RZ, -0x1 ;  /* 0xffffffffff0f7424 */ /* 0x000fce00078e00ff */
[----:B-123-5:R-:W-:Y:S05]  /*ecb0*/  WARPSYNC.COLLECTIVE R15, `(.L_x_286) ;  /* 0x000000000f0c7348 */ /* 0x02efea0003c00000 */
[----:B------:R-:W-:Y:S02]  /*ecc0*/  ELECT P6, UR62, PT ;  /* 0x00000000003e782f */ /* 0x000fe400038c0000 */
[----:B------:R-:W-:Y:S01]  /*ecd0*/  MOV R14, UR62 ;  /* 0x0000003e000e7c02 */ /* 0x000fe20008000f00 */
[----:B-123-5:R-:W-:Y:S10]  /*ece0*/  ENDCOLLECTIVE ;  /* 0x000000000000791b */ /* 0x02eff40003800000 */
.L_x_286:
[----:B------:R-:W-:Y:S05]  /*ecf0*/  BRA `(.L_x_287) ;  /* 0xffffff6400fc7947 */ /* 0x000fea000383ffff */
.L_x_68:
[----:B-1----:R-:W-:-:S04]  /*ed00*/  IMAD.U32 R5, RZ, RZ, UR50 ;  /* 0x00000032ff057e24 */ /* 0x002fc8000f8e00ff */
[----:B------:R1:W2:Y:S03]  /*ed10*/  SYNCS.PHASECHK.TRANS64.TRYWAIT P2, [R5+URZ+0x38550], R16 ;  /* 0x03855010050075a7 */ /* 0x0002a6000804017f */
[----:B--2---:R-:W-:Y:S05]  /*ed20*/  @!P2 NANOSLEEP.SYNCS 0x989680 ;  /* 0x009896800000a95d */ /* 0x004fea0003900000 */
[----:B------:R-:W2:Y:S02]  /*ed30*/  @!P2 SYNCS.PHASECHK.TRANS64 P2, [R5+URZ+0x38550], R16 ;  /* 0x038550100500a5a7 */ /* 0x000ea4000804007f */
[----:B--2---:R-:W-:Y:S05]  /*ed40*/  @!P2 BRA `(.L_x_68) ;  /* 0xfffffffc00eca947 */ /* 0x004fea000383ffff */
[----:B------:R-:W-:Y:S05]  /*ed50*/  BRA `(.L_x_288) ;  /* 0xffffff6800147947 */ /* 0x000fea000383ffff */
.L_x_74:
[----:B-1----:R-:W-:-:S04]  /*ed60*/  IMAD.U32 R13, RZ, RZ, UR50 ;  /* 0x00000032ff0d7e24 */ /* 0x002fc8000f8e00ff */
[----:B------:R1:W2:Y:S03]  /*ed70*/  SYNCS.PHASECHK.TRANS64.TRYWAIT P3, [R13+URZ+0x38558], R16 ;  /* 0x038558100d0075a7 */ /* 0x0002a6000806017f */
[----:B--2---:R-:W-:Y:S05]  /*ed80*/  @!P3 NANOSLEEP.SYNCS 0x989680 ;  /* 0x009896800000b95d */ /* 0x004fea0003900000 */
[----:B------:R-:W2:Y:S02]  /*ed90*/  @!P3 SYNCS.PHASECHK.TRANS64 P3, [R13+URZ+0x38558], R16 ;  /* 0x038558100d00b5a7 */ /* 0x000ea4000806007f */
[----:B--2---:R-:W-:Y:S05]  /*eda0*/  @!P3 BRA `(.L_x_74) ;  /* 0xfffffffc00ecb947 */ /* 0x004fea000383ffff */
[----:B------:R-:W-:Y:S05]  /*edb0*/  BRA `(.L_x_289) ;  /* 0xffffff6c00687947 */ /* 0x000fea000383ffff */
.L_x_79:
[----:B-1----:R-:W-:-:S04]  /*edc0*/  IMAD.U32 R13, RZ, RZ, UR50 ;  /* 0x00000032ff0d7e24 */ /* 0x002fc8000f8e00ff */
[----:B------:R1:W2:Y:S03]  /*edd0*/  SYNCS.PHASECHK.TRANS64.TRYWAIT P3, [R13+URZ+0x38560], R16 ;  /* 0x038560100d0075a7 */ /* 0x0002a6000806017f */
[----:B--2---:R-:W-:Y:S05]  /*ede0*/  @!P3 NANOSLEEP.SYNCS 0x989680 ;  /* 0x009896800000b95d */ /* 0x004fea0003900000 */
[----:B------:R-:W2:Y:S02]  /*edf0*/  @!P3 SYNCS.PHASECHK.TRANS64 P3, [R13+URZ+0x38560], R16 ;  /* 0x038560100d00b5a7 */ /* 0x000ea4000806007f */
[----:B--2---:R-:W-:Y:S05]  /*ee00*/  @!P3 BRA `(.L_x_79) ;  /* 0xfffffffc00ecb947 */ /* 0x004fea000383ffff */
[----:B------:R-:W-:Y:S05]  /*ee10*/  BRA `(.L_x_290) ;  /* 0xffffff7000b07947 */ /* 0x000fea000383ffff */
.L_x_84:
[----:B-1----:R-:W-:-:S04]  /*ee20*/  IMAD.U32 R13, RZ, RZ, UR50 ;  /* 0x00000032ff0d7e24 */ /* 0x002fc8000f8e00ff */
[----:B------:R1:W2:Y:S03]  /*ee30*/  SYNCS.PHASECHK.TRANS64.TRYWAIT P3, [R13+URZ+0x38568], R16 ;  /* 0x038568100d0075a7 */ /* 0x0002a6000806017f */
[----:B--2---:R-:W-:Y:S05]  /*ee40*/  @!P3 NANOSLEEP.SYNCS 0x989680 ;  /* 0x009896800000b95d */ /* 0x004fea0003900000 */
[----:B------:R-:W2:Y:S02]  /*ee50*/  @!P3 SYNCS.PHASECHK.TRANS64 P3, [R13+URZ+0x38568], R16 ;  /* 0x038568100d00b5a7 */ /* 0x000ea4000806007f */
[----:B--2---:R-:W-:Y:S05]  /*ee60*/  @!P3 BRA `(.L_x_84) ;  /* 0xfffffffc00ecb947 */ /* 0x004fea000383ffff */
[----:B------:R-:W-:Y:S05]  /*ee70*/  BRA `(.L_x_291) ;  /* 0xffffff7400f87947 */ /* 0x000fea000383ffff */
.L_x_89:
[----:B-1----:R-:W-:-:S04]  /*ee80*/  IMAD.U32 R13, RZ, RZ, UR50 ;  /* 0x00000032ff0d7e24 */ /* 0x002fc8000f8e00ff */
[----:B------:R1:W2:Y:S03]  /*ee90*/  SYNCS.PHASECHK.TRANS64.TRYWAIT P3, [R13+URZ+0x38550], R12 ;  /* 0x0385500c0d0075a7 */ /* 0x0002a6000806017f */
[----:B--2---:R-:W-:Y:S05]  /*eea0*/  @!P3 NANOSLEEP.SYNCS 0x989680 ;  /* 0x009896800000b95d */ /* 0x004fea0003900000 */
[----:B------:R-:W2:Y:S02]  /*eeb0*/  @!P3 SYNCS.PHASECHK.TRANS64 P3, [R13+URZ+0x38550], R12 ;  /* 0x0385500c0d00b5a7 */ /* 0x000ea4000806007f */
[----:B--2---:R-:W-:Y:S05]  /*eec0*/  @!P3 BRA `(.L_x_89) ;  /* 0xfffffffc00ecb947 */ /* 0x004fea000383ffff */
[----:B------:R-:W-:Y:S05]  /*eed0*/  BRA `(.L_x_292) ;  /* 0xffffff7c00487947 */ /* 0x000fea000383ffff */
.L_x_94:
[----:B--2---:R-:W-:-:S04]  /*eee0*/  IMAD.U32 R13, RZ, RZ, UR50 ;  /* 0x00000032ff0d7e24 */ /* 0x004fc8000f8e00ff */
[----:B------:R2:W3:Y:S03]  /*eef0*/  SYNCS.PHASECHK.TRANS64.TRYWAIT P3, [R13+URZ+0x38558], R12 ;  /* 0x0385580c0d0075a7 */ /* 0x0004e6000806017f */
[----:B---3--:R-:W-:Y:S05]  /*ef00*/  @!P3 NANOSLEEP.SYNCS 0x989680 ;  /* 0x009896800000b95d */ /* 0x008fea0003900000 */
[----:B------:R-:W3:Y:S02]  /*ef10*/  @!P3 SYNCS.PHASECHK.TRANS64 P3, [R13+URZ+0x38558], R12 ;  /* 0x0385580c0d00b5a7 */ /* 0x000ee4000806007f */
[----:B---3--:R-:W-:Y:S05]  /*ef20*/  @!P3 BRA `(.L_x_94) ;  /* 0xfffffffc00ecb947 */ /* 0x008fea000383ffff */
[----:B------:R-:W-:Y:S05]  /*ef30*/  BRA `(.L_x_293) ;  /* 0xffffff8000907947 */ /* 0x000fea000383ffff */
.L_x_99:
[----:B--2---:R-:W-:-:S04]  /*ef40*/  IMAD.U32 R13, RZ, RZ, UR50 ;  /* 0x00000032ff0d7e24 */ /* 0x004fc8000f8e00ff */
[----:B------:R2:W3:Y:S03]  /*ef50*/  SYNCS.PHASECHK.TRANS64.TRYWAIT P3, [R13+URZ+0x38560], R12 ;  /* 0x0385600c0d0075a7 */ /* 0x0004e6000806017f */
[----:B---3--:R-:W-:Y:S05]  /*ef60*/  @!P3 NANOSLEEP.SYNCS 0x989680 ;  /* 0x009896800000b95d */ /* 0x008fea0003900000 */
[----:B------:R-:W3:Y:S02]  /*ef70*/  @!P3 SYNCS.PHASECHK.TRANS64 P3, [R13+URZ+0x38560], R12 ;  /* 0x0385600c0d00b5a7 */ /* 0x000ee4000806007f */
[----:B---3--:R-:W-:Y:S05]  /*ef80*/  @!P3 BRA `(.L_x_99) ;  /* 0xfffffffc00ecb947 */ /* 0x008fea000383ffff */
[----:B------:R-:W-:Y:S05]  /*ef90*/  BRA `(.L_x_294) ;  /* 0xffffff8400d07947 */ /* 0x000fea000383ffff */
.L_x_104:
[----:B--2---:R-:W-:-:S04]  /*efa0*/  IMAD.U32 R13, RZ, RZ, UR50 ;  /* 0x00000032ff0d7e24 */ /* 0x004fc8000f8e00ff */
[----:B------:R2:W3:Y:S03]  /*efb0*/  SYNCS.PHASECHK.TRANS64.TRYWAIT P3, [R13+URZ+0x38568], R12 ;  /* 0x0385680c0d0075a7 */ /* 0x0004e6000806017f */
[----:B---3--:R-:W-:Y:S05]  /*efc0*/  @!P3 NANOSLEEP.SYNCS 0x989680 ;  /* 0x009896800000b95d */ /* 0x008fea0003900000 */
[----:B------:R-:W3:Y:S02]  /*efd0*/  @!P3 SYNCS.PHASECHK.TRANS64 P3, [R13+URZ+0x38568], R12 ;  /* 0x0385680c0d00b5a7 */ /* 0x000ee4000806007f */
[----:B---3--:R-:W-:Y:S05]  /*efe0*/  @!P3 BRA `(.L_x_104) ;  /* 0xfffffffc00ecb947 */ /* 0x008fea000383ffff */
[----:B------:R-:W-:Y:S05]  /*eff0*/  BRA `(.L_x_295) ;  /* 0xffffff8c00107947 */ /* 0x000fea000383ffff */
.L_x_109:
[----:B--2---:R-:W-:-:S04]  /*f000*/  IMAD.U32 R3, RZ, RZ, UR4 ;  /* 0x00000004ff037e24 */ /* 0x004fc8000f8e00ff */
[----:B------:R2:W3:Y:S03]  /*f010*/  SYNCS.PHASECHK.TRANS64.TRYWAIT P2, [R3+URZ+0x38400], R0 ;  /* 0x03840000030075a7 */ /* 0x0004e6000804017f */
[----:B---3--:R-:W-:Y:S05]  /*f020*/  @!P2 NANOSLEEP.SYNCS 0x989680 ;  /* 0x009896800000a95d */ /* 0x008fea0003900000 */
[----:B------:R-:W3:Y:S02]  /*f030*/  @!P2 SYNCS.PHASECHK.TRANS64 P2, [R3+URZ+0x38400], R0 ;  /* 0x038400000300a5a7 */ /* 0x000ee4000804007f */
[----:B---3--:R-:W-:Y:S05]  /*f040*/  @!P2 BRA `(.L_x_109) ;  /* 0xfffffffc00eca947 */ /* 0x008fea000383ffff */
[----:B------:R-:W-:Y:S05]  /*f050*/  BRA `(.L_x_296) ;  /* 0xffffff9000687947 */ /* 0x000fea000383ffff */
.L_x_113:
[----:B-1----:R-:W-:-:S04]  /*f060*/  IMAD.U32 R4, RZ, RZ, UR4 ;  /* 0x00000004ff047e24 */ /* 0x002fc8000f8e00ff */
[----:B------:R1:W2:Y:S03]  /*f070*/  SYNCS.PHASECHK.TRANS64.TRYWAIT P2, [R4+URZ+0x38400], R3 ;  /* 0x03840003040075a7 */ /* 0x0002a6000804017f */
[----:B--2---:R-:W-:Y:S05]  /*f080*/  @!P2 NANOSLEEP.SYNCS 0x989680 ;  /* 0x009896800000a95d */ /* 0x004fea0003900000 */
[----:B------:R-:W2:Y:S02]  /*f090*/  @!P2 SYNCS.PHASECHK.TRANS64 P2, [R4+URZ+0x38400], R3 ;  /* 0x038400030400a5a7 */ /* 0x000ea4000804007f */
[----:B--2---:R-:W-:Y:S05]  /*f0a0*/  @!P2 BRA `(.L_x_113) ;  /* 0xfffffffc00eca947 */ /* 0x004fea000383ffff */
[----:B------:R-:W-:Y:S05]  /*f0b0*/  BRA `(.L_x_297) ;  /* 0xffffff9400047947 */ /* 0x000fea000383ffff */
.L_x_131:
[----:B-1----:R-:W-:-:S04]  /*f0c0*/  MOV R3, UR6 ;  /* 0x0000000600037c02 */ /* 0x002fc80008000f00 */
[----:B------:R1:W2:Y:S03]  /*f0d0*/  SYNCS.PHASECHK.TRANS64.TRYWAIT P0, [R3+URZ+0x38598], R0 ;  /* 0x03859800030075a7 */ /* 0x0002a6000800017f */
[----:B--2---:R-:W-:Y:S05]  /*f0e0*/  @!P0 NANOSLEEP.SYNCS 0x989680 ;  /* 0x009896800000895d */ /* 0x004fea0003900000 */
[----:B------:R-:W2:Y:S02]  /*f0f0*/  @!P0 SYNCS.PHASECHK.TRANS64 P0, [R3+URZ+0x38598], R0 ;  /* 0x03859800030085a7 */ /* 0x000ea4000800007f */
[----:B--2---:R-:W-:Y:S05]  /*f100*/  @!P0 BRA `(.L_x_131) ;  /* 0xfffffffc00ec8947 */ /* 0x004fea000383ffff */
[----:B------:R-:W-:Y:S05]  /*f110*/  BRA `(.L_x_298) ;  /* 0xffffffa000547947 */ /* 0x000fea000383ffff */
.L_x_133:
[----:B-1----:R-:W-:-:S04]  /*f120*/  IMAD.U32 R6, RZ, RZ, UR7 ;  /* 0x00000007ff067e24 */ /* 0x002fc8000f8e00ff */
[----:B------:R1:W2:Y:S03]  /*f130*/  SYNCS.PHASECHK.TRANS64.TRYWAIT P0, [R6+URZ+0x38400], R3 ;  /* 0x03840003060075a7 */ /* 0x0002a6000800017f */
[----:B--2---:R-:W-:Y:S05]  /*f140*/  @!P0 NANOSLEEP.SYNCS 0x989680 ;  /* 0x009896800000895d */ /* 0x004fea0003900000 */
[----:B------:R-:W2:Y:S02]  /*f150*/  @!P0 SYNCS.PHASECHK.TRANS64 P0, [R6+URZ+0x38400], R3 ;  /* 0x03840003060085a7 */ /* 0x000ea4000800007f */
[----:B--2---:R-:W-:Y:S05]  /*f160*/  @!P0 BRA `(.L_x_133) ;  /* 0xfffffffc00ec8947 */ /* 0x004fea000383ffff */
[----:B------:R-:W-:Y:S05]  /*f170*/  BRA `(.L_x_299) ;  /* 0xffffffa0007c7947 */ /* 0x000fea000383ffff */
.L_x_139:
[----:B-1----:R-:W-:-:S04]  /*f180*/  IMAD.U32 R4, RZ, RZ, UR6 ;  /* 0x00000006ff047e24 */ /* 0x002fc8000f8e00ff */
[----:B------:R1:W3:Y:S03]  /*f190*/  SYNCS.PHASECHK.TRANS64.TRYWAIT P1, [R4+URZ+0x38570], R3 ;  /* 0x03857003040075a7 */ /* 0x0002e6000802017f */
[----:B---3--:R-:W-:Y:S05]  /*f1a0*/  @!P1 NANOSLEEP.SYNCS 0x989680 ;  /* 0x009896800000995d */ /* 0x008fea0003900000 */
[----:B------:R-:W3:Y:S02]  /*f1b0*/  @!P1 SYNCS.PHASECHK.TRANS64 P1, [R4+URZ+0x38570], R3 ;  /* 0x03857003040095a7 */ /* 0x000ee4000802007f */
[----:B---3--:R-:W-:Y:S05]  /*f1c0*/  @!P1 BRA `(.L_x_139) ;  /* 0xfffffffc00ec9947 */ /* 0x008fea000383ffff */
[----:B------:R-:W-:Y:S05]  /*f1d0*/  BRA `(.L_x_300) ;  /* 0xffffffa400287947 */ /* 0x000fea000383ffff */
.L_x_145:
[----:B-1-3--:R-:W-:-:S04]  /*f1e0*/  IMAD.U32 R4, RZ, RZ, UR6 ;  /* 0x00000006ff047e24 */ /* 0x00afc8000f8e00ff */
[----:B------:R1:W3:Y:S03]  /*f1f0*/  SYNCS.PHASECHK.TRANS64.TRYWAIT P1, [R4+URZ+0x38578], R3 ;  /* 0x03857803040075a7 */ /* 0x0002e6000802017f */
[----:B---3--:R-:W-:Y:S05]  /*f200*/  @!P1 NANOSLEEP.SYNCS 0x989680 ;  /* 0x009896800000995d */ /* 0x008fea0003900000 */
[----:B------:R-:W3:Y:S02]  /*f210*/  @!P1 SYNCS.PHASECHK.TRANS64 P1, [R4+URZ+0x38578], R3 ;  /* 0x03857803040095a7 */ /* 0x000ee4000802007f */
[----:B---3--:R-:W-:Y:S05]  /*f220*/  @!P1 BRA `(.L_x_145) ;  /* 0xfffffffc00ec9947 */ /* 0x008fea000383ffff */
[----:B------:R-:W-:Y:S05]  /*f230*/  BRA `(.L_x_301) ;  /* 0xffffffa400647947 */ /* 0x000fea000383ffff */
.L_x_151:
[----:B-1-34-:R-:W-:-:S04]  /*f240*/  IMAD.U32 R4, RZ, RZ, UR6 ;  /* 0x00000006ff047e24 */ /* 0x01afc8000f8e00ff */
[----:B------:R1:W3:Y:S03]  /*f250*/  SYNCS.PHASECHK.TRANS64.TRYWAIT P1, [R4+URZ+0x38580], R3 ;  /* 0x03858003040075a7 */ /* 0x0002e6000802017f */
[----:B---3--:R-:W-:Y:S05]  /*f260*/  @!P1 NANOSLEEP.SYNCS 0x989680 ;  /* 0x009896800000995d */ /* 0x008fea0003900000 */
[----:B------:R-:W3:Y:S02]  /*f270*/  @!P1 SYNCS.PHASECHK.TRANS64 P1, [R4+URZ+0x38580], R3 ;  /* 0x03858003040095a7 */ /* 0x000ee4000802007f */
[----:B---3--:R-:W-:Y:S05]  /*f280*/  @!P1 BRA `(.L_x_151) ;  /* 0xfffffffc00ec9947 */ /* 0x008fea000383ffff */
[----:B------:R-:W-:Y:S05]  /*f290*/  BRA `(.L_x_302) ;  /* 0xffffffa400ac7947 */ /* 0x000fea000383ffff */
.L_x_157:
[----:B-1-34-:R-:W-:-:S04]  /*f2a0*/  IMAD.U32 R4, RZ, RZ, UR6 ;  /* 0x00000006ff047e24 */ /* 0x01afc8000f8e00ff */
[----:B------:R1:W3:Y:S03]  /*f2b0*/  SYNCS.PHASECHK.TRANS64.TRYWAIT P1, [R4+URZ+0x38588], R3 ;  /* 0x03858803040075a7 */ /* 0x0002e6000802017f */
[----:B---3--:R-:W-:Y:S05]  /*f2c0*/  @!P1 NANOSLEEP.SYNCS 0x989680 ;  /* 0x009896800000995d */ /* 0x008fea0003900000 */
[----:B------:R-:W3:Y:S02]  /*f2d0*/  @!P1 SYNCS.PHASECHK.TRANS64 P1, [R4+URZ+0x38588], R3 ;  /* 0x03858803040095a7 */ /* 0x000ee4000802007f */
[----:B---3--:R-:W-:Y:S05]  /*f2e0*/  @!P1 BRA `(.L_x_157) ;  /* 0xfffffffc00ec9947 */ /* 0x008fea000383ffff */
[----:B------:R-:W-:Y:S05]  /*f2f0*/  BRA `(.L_x_303) ;  /* 0xffffffa400ec7947 */ /* 0x000fea000383ffff */
.L_x_163:
[----:B-1----:R-:W-:-:S04]  /*f300*/  IMAD.U32 R5, RZ, RZ, UR6 ;  /* 0x00000006ff057e24 */ /* 0x002fc8000f8e00ff */
[----:B------:R1:W3:Y:S03]  /*f310*/  SYNCS.PHASECHK.TRANS64.TRYWAIT P1, [R5+URZ+0x38570], R4 ;  /* 0x03857004050075a7 */ /* 0x0002e6000802017f */
[----:B---3--:R-:W-:Y:S05]  /*f320*/  @!P1 NANOSLEEP.SYNCS 0x989680 ;  /* 0x009896800000995d */ /* 0x008fea0003900000 */
[----:B------:R-:W3:Y:S02]  /*f330*/  @!P1 SYNCS.PHASECHK.TRANS64 P1, [R5+URZ+0x38570], R4 ;  /* 0x03857004050095a7 */ /* 0x000ee4000802007f */
[----:B---3--:R-:W-:Y:S05]  /*f340*/  @!P1 BRA `(.L_x_163) ;  /* 0xfffffffc00ec9947 */ /* 0x008fea000383ffff */
[----:B------:R-:W-:Y:S05]  /*f350*/  BRA `(.L_x_304) ;  /* 0xffffffa800347947 */ /* 0x000fea000383ffff */
.L_x_169:
[----:B-1-3--:R-:W-:-:S04]  /*f360*/  IMAD.U32 R5, RZ, RZ, UR6 ;  /* 0x00000006ff057e24 */ /* 0x00afc8000f8e00ff */
[----:B------:R1:W3:Y:S03]  /*f370*/  SYNCS.PHASECHK.TRANS64.TRYWAIT P1, [R5+URZ+0x38578], R4 ;  /* 0x03857804050075a7 */ /* 0x0002e6000802017f */
[----:B---3--:R-:W-:Y:S05]  /*f380*/  @!P1 NANOSLEEP.SYNCS 0x989680 ;  /* 0x009896800000995d */ /* 0x008fea0003900000 */
[----:B------:R-:W3:Y:S02]  /*f390*/  @!P1 SYNCS.PHASECHK.TRANS64 P1, [R5+URZ+0x38578], R4 ;  /* 0x03857804050095a7 */ /* 0x000ee4000802007f */
[----:B---3--:R-:W-:Y:S05]  /*f3a0*/  @!P1 BRA `(.L_x_169) ;  /* 0xfffffffc00ec9947 */ /* 0x008fea000383ffff */
[----:B------:R-:W-:Y:S05]  /*f3b0*/  BRA `(.L_x_305) ;  /* 0xffffffa800687947 */ /* 0x000fea000383ffff */
.L_x_175:
[----:B-1-34-:R-:W-:-:S04]  /*f3c0*/  IMAD.U32 R5, RZ, RZ, UR6 ;  /* 0x00000006ff057e24 */ /* 0x01afc8000f8e00ff */
[----:B------:R1:W3:Y:S03]  /*f3d0*/  SYNCS.PHASECHK.TRANS64.TRYWAIT P1, [R5+URZ+0x38580], R4 ;  /* 0x03858004050075a7 */ /* 0x0002e6000802017f */
[----:B---3--:R-:W-:Y:S05]  /*f3e0*/  @!P1 NANOSLEEP.SYNCS 0x989680 ;  /* 0x009896800000995d */ /* 0x008fea0003900000 */
[----:B------:R-:W3:Y:S02]  /*f3f0*/  @!P1 SYNCS.PHASECHK.TRANS64 P1, [R5+URZ+0x38580], R4 ;  /* 0x03858004050095a7 */ /* 0x000ee4000802007f */
[----:B---3--:R-:W-:Y:S05]  /*f400*/  @!P1 BRA `(.L_x_175) ;  /* 0xfffffffc00ec9947 */ /* 0x008fea000383ffff */
[----:B------:R-:W-:Y:S05]  /*f410*/  BRA `(.L_x_306) ;  /* 0xffffffa800a47947 */ /* 0x000fea000383ffff */
.L_x_181:
[----:B-1-34-:R-:W-:-:S04]  /*f420*/  IMAD.U32 R5, RZ, RZ, UR6 ;  /* 0x00000006ff057e24 */ /* 0x01afc8000f8e00ff */
[----:B------:R1:W3:Y:S03]  /*f430*/  SYNCS.PHASECHK.TRANS64.TRYWAIT P1, [R5+URZ+0x38588], R4 ;  /* 0x03858804050075a7 */ /* 0x0002e6000802017f */
[----:B---3--:R-:W-:Y:S05]  /*f440*/  @!P1 NANOSLEEP.SYNCS 0x989680 ;  /* 0x009896800000995d */ /* 0x008fea0003900000 */
[----:B------:R-:W3:Y:S02]  /*f450*/  @!P1 SYNCS.PHASECHK.TRANS64 P1, [R5+URZ+0x38588], R4 ;  /* 0x03858804050095a7 */ /* 0x000ee4000802007f */
[----:B---3--:R-:W-:Y:S05]  /*f460*/  @!P1 BRA `(.L_x_181) ;  /* 0xfffffffc00ec9947 */ /* 0x008fea000383ffff */
[----:B------:R-:W-:Y:S05]  /*f470*/  BRA `(.L_x_307) ;  /* 0xffffffa800d47947 */ /* 0x000fea000383ffff */
.L_x_196:
[----:B-1----:R-:W-:-:S04]  /*f480*/  IMAD.U32 R0, RZ, RZ, UR6 ;  /* 0x00000006ff007e24 */ /* 0x002fc8000f8e00ff */
[----:B------:R1:W2:Y:S03]  /*f490*/  SYNCS.PHASECHK.TRANS64.TRYWAIT P0, [R0+URZ+0x38570], R3 ;  /* 0x03857003000075a7 */ /* 0x0002a6000800017f */
[----:B--2---:R-:W-:Y:S05]  /*f4a0*/  @!P0 NANOSLEEP.SYNCS 0x989680 ;  /* 0x009896800000895d */ /* 0x004fea0003900000 */
[----:B------:R-:W2:Y:S02]  /*f4b0*/  @!P0 SYNCS.PHASECHK.TRANS64 P0, [R0+URZ+0x38570], R3 ;  /* 0x03857003000085a7 */ /* 0x000ea4000800007f */
[----:B--2---:R-:W-:Y:S05]  /*f4c0*/  @!P0 BRA `(.L_x_196) ;  /* 0xfffffffc00ec8947 */ /* 0x004fea000383ffff */
[----:B------:R-:W-:Y:S05]  /*f4d0*/  BRA `(.L_x_308) ;  /* 0xffffffb000587947 */ /* 0x000fea000383ffff */
.L_x_198:
[----:B-1----:R-:W-:-:S04]  /*f4e0*/  IMAD.U32 R0, RZ, RZ, UR6 ;  /* 0x00000006ff007e24 */ /* 0x002fc8000f8e00ff */
[----:B------:R1:W2:Y:S03]  /*f4f0*/  SYNCS.PHASECHK.TRANS64.TRYWAIT P0, [R0+URZ+0x38578], R3 ;  /* 0x03857803000075a7 */ /* 0x0002a6000800017f */
[----:B--2---:R-:W-:Y:S05]  /*f500*/  @!P0 NANOSLEEP.SYNCS 0x989680 ;  /* 0x009896800000895d */ /* 0x004fea0003900000 */
[----:B------:R-:W2:Y:S02]  /*f510*/  @!P0 SYNCS.PHASECHK.TRANS64 P0, [R0+URZ+0x38578], R3 ;  /* 0x03857803000085a7 */ /* 0x000ea4000800007f */
[----:B--2---:R-:W-:Y:S05]  /*f520*/  @!P0 BRA `(.L_x_198) ;  /* 0xfffffffc00ec8947 */ /* 0x004fea000383ffff */
[----:B------:R-:W-:Y:S05]  /*f530*/  BRA `(.L_x_309) ;  /* 0xffffffb000507947 */ /* 0x000fea000383ffff */
.L_x_200:
[----:B-1----:R-:W-:-:S04]  /*f540*/  MOV R0, UR6 ;  /* 0x0000000600007c02 */ /* 0x002fc80008000f00 */
[----:B------:R1:W2:Y:S03]  /*f550*/  SYNCS.PHASECHK.TRANS64.TRYWAIT P0, [R0+URZ+0x38580], R3 ;  /* 0x03858003000075a7 */ /* 0x0002a6000800017f */
[----:B--2---:R-:W-:Y:S05]  /*f560*/  @!P0 NANOSLEEP.SYNCS 0x989680 ;  /* 0x009896800000895d */ /* 0x004fea0003900000 */
[----:B------:R-:W2:Y:S02]  /*f570*/  @!P0 SYNCS.PHASECHK.TRANS64 P0, [R0+URZ+0x38580], R3 ;  /* 0x03858003000085a7 */ /* 0x000ea4000800007f */
[----:B--2---:R-:W-:Y:S05]  /*f580*/  @!P0 BRA `(.L_x_200) ;  /* 0xfffffffc00ec8947 */ /* 0x004fea000383ffff */
[----:B------:R-:W-:Y:S05]  /*f590*/  BRA `(.L_x_310) ;  /* 0xffffffb000487947 */ /* 0x000fea000383ffff */
.L_x_212:
[----:B------:R-:W-:Y:S01]  /*f5a0*/  BSSY B1, `(.L_x_311) ;  /* 0x0000006000017945 */ /* 0x000fe20003800000 */
[----:B------:R-:W-:-:S07]  /*f5b0*/  IMAD.MOV.U32 R15, RZ, RZ, -0x1 ;  /* 0xffffffffff0f7424 */ /* 0x000fce00078e00ff */
[----:B-----5:R-:W-:Y:S05]  /*f5c0*/  WARPSYNC.COLLECTIVE R15, `(.L_x_312) ;  /* 0x000000000f0c7348 */ /* 0x020fea0003c00000 */
[----:B-----5:R-:W-:Y:S02]  /*f5d0*/  ELECT P6, UR62, PT ;  /* 0x00000000003e782f */ /* 0x020fe400038c0000 */
[----:B------:R-:W-:Y:S01]  /*f5e0*/  MOV R14, UR62 ;  /* 0x0000003e000e7c02 */ /* 0x000fe20008000f00 */
[----:B------:R-:W-:Y:S10]  /*f5f0*/  ENDCOLLECTIVE ;  /* 0x000000000000791b */ /* 0x000ff40003800000 */
.L_x_312:
[----:B------:R-:W-:Y:S05]  /*f600*/  BSYNC B1 ;  /* 0x0000000000017941 */ /* 0x000fea0003800000 */
.L_x_311:
[----:B------:R-:W-:Y:S05]  /*f610*/  BRA `(.L_x_313) ;  /* 0xffffffbc00347947 */ /* 0x000fea000383ffff */
.L_x_215:
[----:B-1----:R1:W3:Y:S02]  /*f620*/  SYNCS.PHASECHK.TRANS64.TRYWAIT P0, [R10+URZ+0x384e8], R7 ;  /* 0x0384e8070a0075a7 */ /* 0x0022e4000800017f */
[----:B---3--:R-:W-:Y:S05]  /*f630*/  @!P0 NANOSLEEP.SYNCS 0x989680 ;  /* 0x009896800000895d */ /* 0x008fea0003900000 */
[----:B------:R-:W3:Y:S02]  /*f640*/  @!P0 SYNCS.PHASECHK.TRANS64 P0, [R10+URZ+0x384e8], R7 ;  /* 0x0384e8070a0085a7 */ /* 0x000ee4000800007f */
[----:B---3--:R-:W-:Y:S05]  /*f650*/  @!P0 BRA `(.L_x_215) ;  /* 0xfffffffc00f08947 */ /* 0x008fea000383ffff */
[----:B------:R-:W-:Y:S05]  /*f660*/  BRA `(.L_x_314) ;  /* 0xffffffbc00607947 */ /* 0x000fea000383ffff */
.L_x_220:
[----:B-1----:R1:W2:Y:S02]  /*f670*/  SYNCS.PHASECHK.TRANS64.TRYWAIT P0, [R8+URZ+0x38400], R5 ;  /* 0x03840005080075a7 */ /* 0x0022a4000800017f */
[----:B--2---:R-:W-:Y:S05]  /*f680*/  @!P0 NANOSLEEP.SYNCS 0x989680 ;  /* 0x009896800000895d */ /* 0x004fea0003900000 */
[----:B------:R-:W2:Y:S02]  /*f690*/  @!P0 SYNCS.PHASECHK.TRANS64 P0, [R8+URZ+0x38400], R5 ;  /* 0x03840005080085a7 */ /* 0x000ea4000800007f */
[----:B--2---:R-:W-:Y:S05]  /*f6a0*/  @!P0 BRA `(.L_x_220) ;  /* 0xfffffffc00f08947 */ /* 0x004fea000383ffff */
[----:B------:R-:W-:Y:S05]  /*f6b0*/  BRA `(.L_x_315) ;  /* 0xffffffc000287947 */ /* 0x000fea000383ffff */
.L_x_223:
[----:B------:R-:W-:Y:S01]  /*f6c0*/  BSSY B1, `(.L_x_316) ;  /* 0x0000006000017945 */ /* 0x000fe20003800000 */
[----:B------:R-:W-:-:S07]  /*f6d0*/  IMAD.MOV.U32 R15, RZ, RZ, -0x1 ;  /* 0xffffffffff0f7424 */ /* 0x000fce00078e00ff */
[----:B-1---5:R-:W-:Y:S05]  /*f6e0*/  WARPSYNC.COLLECTIVE R15, `(.L_x_317) ;  /* 0x000000000f0c7348 */ /* 0x022fea0003c00000 */
[----:B------:R-:W-:Y:S02]  /*f6f0*/  ELECT P6, UR62, PT ;  /* 0x00000000003e782f */ /* 0x000fe400038c0000 */
[----:B------:R-:W-:Y:S01]  /*f700*/  MOV R14, UR62 ;  /* 0x0000003e000e7c02 */ /* 0x000fe20008000f00 */
[----:B-1---5:R-:W-:Y:S10]  /*f710*/  ENDCOLLECTIVE ;  /* 0x000000000000791b */ /* 0x022ff40003800000 */
.L_x_317:
[----:B------:R-:W-:Y:S05]  /*f720*/  BSYNC B1 ;  /* 0x0000000000017941 */ /* 0x000fea0003800000 */
.L_x_316:
[----:B------:R-:W-:Y:S05]  /*f730*/  BRA `(.L_x_318) ;  /* 0xffffffc000707947 */ /* 0x000fea000383ffff */
.L_x_226:
[----:B------:R-:W-:Y:S01]  /*f740*/  BSSY B1, `(.L_x_319) ;  /* 0x0000005000017945 */ /* 0x000fe20003800000 */
[----:B--2---:R-:W-:-:S07]  /*f750*/  IMAD.MOV.U32 R15, RZ, RZ, -0x1 ;  /* 0xffffffffff0f7424 */ /* 0x004fce00078e00ff */
[----:B-1---5:R-:W-:Y:S05]  /*f760*/  WARPSYNC.COLLECTIVE R15, `(.L_x_320) ;  /* 0x000000000f087348 */ /* 0x022fea0003c00000 */
[----:B------:R-:W-:Y:S01]  /*f770*/  NOP ;  /* 0x0000000000007918 */ /* 0x000fe20000000000 */
[----:B-1---5:R-:W-:Y:S01]  /*f780*/  ENDCOLLECTIVE ;  /* 0x000000000000791b */ /* 0x022fe20003800000 */
.L_x_320:
[----:B------:R-:W-:Y:S05]  /*f790*/  BSYNC B1 ;  /* 0x0000000000017941 */ /* 0x000fea0003800000 */
.L_x_319:
[----:B------:R-:W-:-:S07]  /*f7a0*/  IMAD.MOV.U32 R15, RZ, RZ, -0x1 ;  /* 0xffffffffff0f7424 */ /* 0x000fce00078e00ff */
[----:B------:R-:W-:Y:S05]  /*f7b0*/  WARPSYNC.COLLECTIVE R15, `(.L_x_321) ;  /* 0x000000000f0c7348 */ /* 0x000fea0003c00000 */
[----:B------:R-:W-:Y:S02]  /*f7c0*/  ELECT P6, UR62, PT ;  /* 0x00000000003e782f */ /* 0x000fe400038c0000 */
[----:B------:R-:W-:Y:S01]  /*f7d0*/  MOV R14, UR62 ;  /* 0x0000003e000e7c02 */ /* 0x000fe20008000f00 */
[----:B------:R-:W-:Y:S10]  /*f7e0*/  ENDCOLLECTIVE ;  /* 0x000000000000791b */ /* 0x000ff40003800000 */
.L_x_321:
[----:B------:R-:W-:Y:S05]  /*f7f0*/  BRA `(.L_x_322) ;  /* 0xffffffc400787947 */ /* 0x000fea000383ffff */
.L_x_229:
[----:B------:R-:W-:Y:S01]  /*f800*/  BSSY B0, `(.L_x_323) ;  /* 0x0000006000007945 */ /* 0x000fe20003800000 */
[----:B------:R-:W-:-:S07]  /*f810*/  IMAD.MOV.U32 R15, RZ, RZ, -0x1 ;  /* 0xffffffffff0f7424 */ /* 0x000fce00078e00ff */
[----:B-----5:R-:W-:Y:S05]  /*f820*/  WARPSYNC.COLLECTIVE R15, `(.L_x_324) ;  /* 0x000000000f0c7348 */ /* 0x020fea0003c00000 */
[----:B-----5:R-:W-:Y:S02]  /*f830*/  ELECT P6, UR62, PT ;  /* 0x00000000003e782f */ /* 0x020fe400038c0000 */
[----:B------:R-:W-:Y:S01]  /*f840*/  MOV R14, UR62 ;  /* 0x0000003e000e7c02 */ /* 0x000fe20008000f00 */
[----:B------:R-:W-:Y:S10]  /*f850*/  ENDCOLLECTIVE ;  /* 0x000000000000791b */ /* 0x000ff40003800000 */
.L_x_324:
[----:B------:R-:W-:Y:S05]  /*f860*/  BSYNC B0 ;  /* 0x0000000000007941 */ /* 0x000fea0003800000 */
.L_x_323:
[----:B------:R-:W-:Y:S05]  /*f870*/  BRA `(.L_x_325) ;  /* 0xffffffc400c87947 */ /* 0x000fea000383ffff */
.L_x_233:
[----:B-1----:R1:W2:Y:S02]  /*f880*/  SYNCS.PHASECHK.TRANS64.TRYWAIT P0, [R7+URZ], R4 ;  /* 0x00000004070075a7 */ /* 0x0022a4000800017f */
[----:B--2---:R-:W-:Y:S05]  /*f890*/  @!P0 NANOSLEEP.SYNCS 0x989680 ;  /* 0x009896800000895d */ /* 0x004fea0003900000 */
[----:B------:R-:W2:Y:S02]  /*f8a0*/  @!P0 SYNCS.PHASECHK.TRANS64 P0, [R7+URZ], R4 ;  /* 0x00000004070085a7 */ /* 0x000ea4000800007f */
[----:B--2---:R-:W-:Y:S05]  /*f8b0*/  @!P0 BRA `(.L_x_233) ;  /* 0xfffffffc00f08947 */ /* 0x004fea000383ffff */
[----:B------:R-:W-:Y:S05]  /*f8c0*/  BRA `(.L_x_326) ;  /* 0xffffffc800047947 */ /* 0x000fea000383ffff */
.L_x_234:
[----:B-1----:R1:W2:Y:S02]  /*f8d0*/  SYNCS.PHASECHK.TRANS64.TRYWAIT P0, [R6+URZ], R3 ;  /* 0x00000003060075a7 */ /* 0x0022a4000800017f */
[----:B--2---:R-:W-:Y:S05]  /*f8e0*/  @!P0 NANOSLEEP.SYNCS 0x989680 ;  /* 0x009896800000895d */ /* 0x004fea0003900000 */
[----:B------:R-:W2:Y:S02]  /*f8f0*/  @!P0 SYNCS.PHASECHK.TRANS64 P0, [R6+URZ], R3 ;  /* 0x00000003060085a7 */ /* 0x000ea4000800007f */
[----:B--2---:R-:W-:Y:S05]  /*f900*/  @!P0 BRA `(.L_x_234) ;  /* 0xfffffffc00f08947 */ /* 0x004fea000383ffff */
[----:B------:R-:W-:Y:S05]  /*f910*/  BRA `(.L_x_327) ;  /* 0xffffffc800147947 */ /* 0x000fea000383ffff */
.L_x_235:
[----:B-1----:R1:W2:Y:S02]  /*f920*/  SYNCS.PHASECHK.TRANS64.TRYWAIT P0, [R7+URZ], R4 ;  /* 0x00000004070075a7 */ /* 0x0022a4000800017f */
[----:B--2---:R-:W-:Y:S05]  /*f930*/  @!P0 NANOSLEEP.SYNCS 0x989680 ;  /* 0x009896800000895d */ /* 0x004fea0003900000 */
[----:B------:R-:W2:Y:S02]  /*f940*/  @!P0 SYNCS.PHASECHK.TRANS64 P0, [R7+URZ], R4 ;  /* 0x00000004070085a7 */ /* 0x000ea4000800007f */
[----:B--2---:R-:W-:Y:S05]  /*f950*/  @!P0 BRA `(.L_x_235) ;  /* 0xfffffffc00f08947 */ /* 0x004fea000383ffff */
[----:B------:R-:W-:Y:S05]  /*f960*/  BRA `(.L_x_328) ;  /* 0xffffffc800247947 */ /* 0x000fea000383ffff */
.L_x_236:
[----:B-1----:R1:W2:Y:S02]  /*f970*/  SYNCS.PHASECHK.TRANS64.TRYWAIT P0, [R6+URZ], R3 ;  /* 0x00000003060075a7 */ /* 0x0022a4000800017f */
[----:B--2---:R-:W-:Y:S05]  /*f980*/  @!P0 NANOSLEEP.SYNCS 0x989680 ;  /* 0x009896800000895d */ /* 0x004fea0003900000 */
[----:B------:R-:W2:Y:S02]  /*f990*/  @!P0 SYNCS.PHASECHK.TRANS64 P0, [R6+URZ], R3 ;  /* 0x00000003060085a7 */ /* 0x000ea4000800007f */
[----:B--2---:R-:W-:Y:S05]  /*f9a0*/  @!P0 BRA `(.L_x_236) ;  /* 0xfffffffc00f08947 */ /* 0x004fea000383ffff */
[----:B------:R-:W-:Y:S05]  /*f9b0*/  BRA `(.L_x_329) ;  /* 0xffffffc800347947 */ /* 0x000fea000383ffff */
.L_x_237:
[----:B-1----:R1:W2:Y:S02]  /*f9c0*/  SYNCS.PHASECHK.TRANS64.TRYWAIT P0, [R7+URZ], R4 ;  /* 0x00000004070075a7 */ /* 0x0022a4000800017f */
[----:B--2---:R-:W-:Y:S05]  /*f9d0*/  @!P0 NANOSLEEP.SYNCS 0x989680 ;  /* 0x009896800000895d */ /* 0x004fea0003900000 */
[----:B------:R-:W2:Y:S02]  /*f9e0*/  @!P0 SYNCS.PHASECHK.TRANS64 P0, [R7+URZ], R4 ;  /* 0x00000004070085a7 */ /* 0x000ea4000800007f */
[----:B--2---:R-:W-:Y:S05]  /*f9f0*/  @!P0 BRA `(.L_x_237) ;  /* 0xfffffffc00f08947 */ /* 0x004fea000383ffff */
[----:B------:R-:W-:Y:S05]  /*fa00*/  BRA `(.L_x_330) ;  /* 0xffffffc800447947 */ /* 0x000fea000383ffff */
.L_x_238:
[----:B-1----:R1:W2:Y:S02]  /*fa10*/  SYNCS.PHASECHK.TRANS64.TRYWAIT P0, [R6+URZ], R3 ;  /* 0x00000003060075a7 */ /* 0x0022a4000800017f */
[----:B--2---:R-:W-:Y:S05]  /*fa20*/  @!P0 NANOSLEEP.SYNCS 0x989680 ;  /* 0x009896800000895d */ /* 0x004fea0003900000 */
[----:B------:R-:W2:Y:S02]  /*fa30*/  @!P0 SYNCS.PHASECHK.TRANS64 P0, [R6+URZ], R3 ;  /* 0x00000003060085a7 */ /* 0x000ea4000800007f */
[----:B--2---:R-:W-:Y:S05]  /*fa40*/  @!P0 BRA `(.L_x_238) ;  /* 0xfffffffc00f08947 */ /* 0x004fea000383ffff */
[----:B------:R-:W-:Y:S05]  /*fa50*/  BRA `(.L_x_331) ;  /* 0xffffffc800547947 */ /* 0x000fea000383ffff */
.L_x_239:
[----:B-1----:R1:W2:Y:S02]  /*fa60*/  SYNCS.PHASECHK.TRANS64.TRYWAIT P0, [R7+URZ], R4 ;  /* 0x00000004070075a7 */ /* 0x0022a4000800017f */
[----:B--2---:R-:W-:Y:S05]  /*fa70*/  @!P0 NANOSLEEP.SYNCS 0x989680 ;  /* 0x009896800000895d */ /* 0x004fea0003900000 */
[----:B------:R-:W2:Y:S02]  /*fa80*/  @!P0 SYNCS.PHASECHK.TRANS64 P0, [R7+URZ], R4 ;  /* 0x00000004070085a7 */ /* 0x000ea4000800007f */
[----:B--2---:R-:W-:Y:S05]  /*fa90*/  @!P0 BRA `(.L_x_239) ;  /* 0xfffffffc00f08947 */ /* 0x004fea000383ffff */
[----:B------:R-:W-:Y:S05]  /*faa0*/  BRA `(.L_x_332) ;  /* 0xffffffc800647947 */ /* 0x000fea000383ffff */
.L_x_240:
[----:B-1----:R1:W2:Y:S02]  /*fab0*/  SYNCS.PHASECHK.TRANS64.TRYWAIT P0, [R6+URZ], R3 ;  /* 0x00000003060075a7 */ /* 0x0022a4000800017f */
[----:B--2---:R-:W-:Y:S05]  /*fac0*/  @!P0 NANOSLEEP.SYNCS 0x989680 ;  /* 0x009896800000895d */ /* 0x004fea0003900000 */
[----:B------:R-:W2:Y:S02]  /*fad0*/  @!P0 SYNCS.PHASECHK.TRANS64 P0, [R6+URZ], R3 ;  /* 0x00000003060085a7 */ /* 0x000ea4000800007f */
[----:B--2---:R-:W-:Y:S05]  /*fae0*/  @!P0 BRA `(.L_x_240) ;  /* 0xfffffffc00f08947 */ /* 0x004fea000383ffff */
[----:B------:R-:W-:Y:S05]  /*faf0*/  BRA `(.L_x_333) ;  /* 0xffffffc800747947 */ /* 0x000fea000383ffff */
.L_x_241:
[----:B-1----:R1:W2:Y:S02]  /*fb00*/  SYNCS.PHASECHK.TRANS64.TRYWAIT P0, [R7+URZ], R4 ;  /* 0x00000004070075a7 */ /* 0x0022a4000800017f */
[----:B--2---:R-:W-:Y:S05]  /*fb10*/  @!P0 NANOSLEEP.SYNCS 0x989680 ;  /* 0x009896800000895d */ /* 0x004fea0003900000 */
[----:B------:R-:W2:Y:S02]  /*fb20*/  @!P0 SYNCS.PHASECHK.TRANS64 P0, [R7+URZ], R4 ;  /* 0x00000004070085a7 */ /* 0x000ea4000800007f */
[----:B--2---:R-:W-:Y:S05]  /*fb30*/  @!P0 BRA `(.L_x_241) ;  /* 0xfffffffc00f08947 */ /* 0x004fea000383ffff */
[----:B------:R-:W-:Y:S05]  /*fb40*/  BRA `(.L_x_334) ;  /* 0xffffffc800847947 */ /* 0x000fea000383ffff */
.L_x_242:
[----:B-1----:R1:W2:Y:S02]  /*fb50*/  SYNCS.PHASECHK.TRANS64.TRYWAIT P0, [R6+URZ], R3 ;  /* 0x00000003060075a7 */ /* 0x0022a4000800017f */
[----:B--2---:R-:W-:Y:S05]  /*fb60*/  @!P0 NANOSLEEP.SYNCS 0x989680 ;  /* 0x009896800000895d */ /* 0x004fea0003900000 */
[----:B------:R-:W2:Y:S02]  /*fb70*/  @!P0 SYNCS.PHASECHK.TRANS64 P0, [R6+URZ], R3 ;  /* 0x00000003060085a7 */ /* 0x000ea4000800007f */
[----:B--2---:R-:W-:Y:S05]  /*fb80*/  @!P0 BRA `(.L_x_242) ;  /* 0xfffffffc00f08947 */ /* 0x004fea000383ffff */
[----:B------:R-:W-:Y:S05]  /*fb90*/  BRA `(.L_x_335) ;  /* 0xffffffc800947947 */ /* 0x000fea000383ffff */
.L_x_243:
[----:B-1----:R1:W2:Y:S02]  /*fba0*/  SYNCS.PHASECHK.TRANS64.TRYWAIT P0, [R7+URZ], R4 ;  /* 0x00000004070075a7 */ /* 0x0022a4000800017f */
[----:B--2---:R-:W-:Y:S05]  /*fbb0*/  @!P0 NANOSLEEP.SYNCS 0x989680 ;  /* 0x009896800000895d */ /* 0x004fea0003900000 */
[----:B------:R-:W2:Y:S02]  /*fbc0*/  @!P0 SYNCS.PHASECHK.TRANS64 P0, [R7+URZ], R4 ;  /* 0x00000004070085a7 */ /* 0x000ea4000800007f */
[----:B--2---:R-:W-:Y:S05]  /*fbd0*/  @!P0 BRA `(.L_x_243) ;  /* 0xfffffffc00f08947 */ /* 0x004fea000383ffff */
[----:B------:R-:W-:Y:S05]  /*fbe0*/  BRA `(.L_x_336) ;  /* 0xffffffc800a47947 */ /* 0x000fea000383ffff */
.L_x_244:
[----:B--2---:R2:W3:Y:S02]  /*fbf0*/  SYNCS.PHASECHK.TRANS64.TRYWAIT P0, [R6+URZ], R3 ;  /* 0x00000003060075a7 */ /* 0x0044e4000800017f */
[----:B---3--:R-:W-:Y:S05]  /*fc00*/  @!P0 NANOSLEEP.SYNCS 0x989680 ;  /* 0x009896800000895d */ /* 0x008fea0003900000 */
[----:B------:R-:W3:Y:S02]  /*fc10*/  @!P0 SYNCS.PHASECHK.TRANS64 P0, [R6+URZ], R3 ;  /* 0x00000003060085a7 */ /* 0x000ee4000800007f */
[----:B---3--:R-:W-:Y:S05]  /*fc20*/  @!P0 BRA `(.L_x_244) ;  /* 0xfffffffc00f08947 */ /* 0x008fea000383ffff */
[----:B------:R-:W-:Y:S05]  /*fc30*/  BRA `(.L_x_337) ;  /* 0xffffffc800ac7947 */ /* 0x000fea000383ffff */
.L_x_262:
[----:B-1----:R1:W2:Y:S02]  /*fc40*/  SYNCS.PHASECHK.TRANS64.TRYWAIT P2, [R17+URZ+0x38440], R2 ;  /* 0x03844002110075a7 */ /* 0x0022a4000804017f */
[----:B--2---:R-:W-:Y:S05]  /*fc50*/  @!P2 NANOSLEEP.SYNCS 0x989680 ;  /* 0x009896800000a95d */ /* 0x004fea0003900000 */
[----:B------:R-:W2:Y:S02]  /*fc60*/  @!P2 SYNCS.PHASECHK.TRANS64 P2, [R17+URZ+0x38440], R2 ;  /* 0x038440021100a5a7 */ /* 0x000ea4000804007f */
[----:B--2---:R-:W-:Y:S05]  /*fc70*/  @!P2 BRA `(.L_x_262) ;  /* 0xfffffffc00f0a947 */ /* 0x004fea000383ffff */
[----:B------:R-:W-:Y:S05]  /*fc80*/  BRA `(.L_x_338) ;  /* 0xffffffe400c87947 */ /* 0x000fea000383ffff */
.L_x_268:
[----:B-1----:R1:W3:Y:S02]  /*fc90*/  SYNCS.PHASECHK.TRANS64.TRYWAIT P0, [R5+URZ+0x38440], R2 ;  /* 0x03844002050075a7 */ /* 0x0022e4000800017f */
[----:B---3--:R-:W-:Y:S05]  /*fca0*/  @!P0 NANOSLEEP.SYNCS 0x989680 ;  /* 0x009896800000895d */ /* 0x008fea0003900000 */
[----:B------:R-:W3:Y:S02]  /*fcb0*/  @!P0 SYNCS.PHASECHK.TRANS64 P0, [R5+URZ+0x38440], R2 ;  /* 0x03844002050085a7 */ /* 0x000ee4000800007f */
[----:B---3--:R-:W-:Y:S05]  /*fcc0*/  @!P0 BRA `(.L_x_268) ;  /* 0xfffffffc00f08947 */ /* 0x008fea000383ffff */
[----:B------:R-:W-:Y:S05]  /*fcd0*/  BRA `(.L_x_339) ;  /* 0xffffffe800307947 */ /* 0x000fea000383ffff */
.L_x_270:
[----:B-1----:R1:W3:Y:S02]  /*fce0*/  SYNCS.PHASECHK.TRANS64.TRYWAIT P0, [R7+URZ+0x38440], R0 ;  /* 0x03844000070075a7 */ /* 0x0022e4000800017f */
[----:B---3--:R-:W-:Y:S05]  /*fcf0*/  @!P0 NANOSLEEP.SYNCS 0x989680 ;  /* 0x009896800000895d */ /* 0x008fea0003900000 */
[----:B------:R-:W3:Y:S02]  /*fd00*/  @!P0 SYNCS.PHASECHK.TRANS64 P0, [R7+URZ+0x38440], R0 ;  /* 0x03844000070085a7 */ /* 0x000ee4000800007f */
[----:B---3--:R-:W-:Y:S05]  /*fd10*/  @!P0 BRA `(.L_x_270) ;  /* 0xfffffffc00f08947 */ /* 0x008fea000383ffff */
[----:B------:R-:W-:Y:S05]  /*fd20*/  BRA `(.L_x_340) ;  /* 0xffffffe800487947 */ /* 0x000fea000383ffff */
.L_x_272:
[----:B-1----:R1:W3:Y:S02]  /*fd30*/  SYNCS.PHASECHK.TRANS64.TRYWAIT P0, [R7+URZ+0x38440], R0 ;  /* 0x03844000070075a7 */ /* 0x0022e4000800017f */
[----:B---3--:R-:W-:Y:S05]  /*fd40*/  @!P0 NANOSLEEP.SYNCS 0x989680 ;  /* 0x009896800000895d */ /* 0x008fea0003900000 */
[----:B------:R-:W3:Y:S02]  /*fd50*/  @!P0 SYNCS.PHASECHK.TRANS64 P0, [R7+URZ+0x38440], R0 ;  /* 0x03844000070085a7 */ /* 0x000ee4000800007f */
[----:B---3--:R-:W-:Y:S05]  /*fd60*/  @!P0 BRA `(.L_x_272) ;  /* 0xfffffffc00f08947 */ /* 0x008fea000383ffff */
[----:B------:R-:W-:Y:S05]  /*fd70*/  BRA `(.L_x_341) ;  /* 0xffffffe800607947 */ /* 0x000fea000383ffff */
.L_x_274:
[----:B-1----:R1:W3:Y:S02]  /*fd80*/  SYNCS.PHASECHK.TRANS64.TRYWAIT P0, [R7+URZ+0x38440], R0 ;  /* 0x03844000070075a7 */ /* 0x0022e4000800017f */
[----:B---3--:R-:W-:Y:S05]  /*fd90*/  @!P0 NANOSLEEP.SYNCS 0x989680 ;  /* 0x009896800000895d */ /* 0x008fea0003900000 */
[----:B------:R-:W3:Y:S02]  /*fda0*/  @!P0 SYNCS.PHASECHK.TRANS64 P0, [R7+URZ+0x38440], R0 ;  /* 0x03844000070085a7 */ /* 0x000ee4000800007f */
[----:B---3--:R-:W-:Y:S05]  /*fdb0*/  @!P0 BRA `(.L_x_274) ;  /* 0xfffffffc00f08947 */ /* 0x008fea000383ffff */
[----:B------:R-:W-:Y:S05]  /*fdc0*/  BRA `(.L_x_342) ;  /* 0xffffffe800787947 */ /* 0x000fea000383ffff */
.L_x_276:
[----:B-1----:R1:W3:Y:S02]  /*fdd0*/  SYNCS.PHASECHK.TRANS64.TRYWAIT P0, [R7+URZ+0x38440], R0 ;  /* 0x03844000070075a7 */ /* 0x0022e4000800017f */
[----:B---3--:R-:W-:Y:S05]  /*fde0*/  @!P0 NANOSLEEP.SYNCS 0x989680 ;  /* 0x009896800000895d */ /* 0x008fea0003900000 */
[----:B------:R-:W3:Y:S02]  /*fdf0*/  @!P0 SYNCS.PHASECHK.TRANS64 P0, [R7+URZ+0x38440], R0 ;  /* 0x03844000070085a7 */ /* 0x000ee4000800007f */
[----:B---3--:R-:W-:Y:S05]  /*fe00*/  @!P0 BRA `(.L_x_276) ;  /* 0xfffffffc00f08947 */ /* 0x008fea000383ffff */
[----:B------:R-:W-:Y:S05]  /*fe10*/  BRA `(.L_x_343) ;  /* 0xffffffe800907947 */ /* 0x000fea000383ffff */
.L_x_278:
[----:B-1----:R1:W3:Y:S02]  /*fe20*/  SYNCS.PHASECHK.TRANS64.TRYWAIT P0, [R7+URZ+0x38440], R0 ;  /* 0x03844000070075a7 */ /* 0x0022e4000800017f */
[----:B---3--:R-:W-:Y:S05]  /*fe30*/  @!P0 NANOSLEEP.SYNCS 0x989680 ;  /* 0x009896800000895d */ /* 0x008fea0003900000 */
[----:B------:R-:W3:Y:S02]  /*fe40*/  @!P0 SYNCS.PHASECHK.TRANS64 P0, [R7+URZ+0x38440], R0 ;  /* 0x03844000070085a7 */ /* 0x000ee4000800007f */
[----:B---3--:R-:W-:Y:S05]  /*fe50*/  @!P0 BRA `(.L_x_278) ;  /* 0xfffffffc00f08947 */ /* 0x008fea000383ffff */
[----:B------:R-:W-:Y:S05]  /*fe60*/  BRA `(.L_x_344) ;  /* 0xffffffe800a87947 */ /* 0x000fea000383ffff */
.L_x_280:
[----:B-1----:R1:W3:Y:S02]  /*fe70*/  SYNCS.PHASECHK.TRANS64.TRYWAIT P0, [R7+URZ+0x38440], R0 ;  /* 0x03844000070075a7 */ /* 0x0022e4000800017f */
[----:B---3--:R-:W-:Y:S05]  /*fe80*/  @!P0 NANOSLEEP.SYNCS 0x989680 ;  /* 0x009896800000895d */ /* 0x008fea0003900000 */
[----:B------:R-:W3:Y:S02]  /*fe90*/  @!P0 SYNCS.PHASECHK.TRANS64 P0, [R7+URZ+0x38440], R0 ;  /* 0x03844000070085a7 */ /* 0x000ee4000800007f */
[----:B---3--:R-:W-:Y:S05]  /*fea0*/  @!P0 BRA `(.L_x_280) ;  /* 0xfffffffc00f08947 */ /* 0x008fea000383ffff */
[----:B------:R-:W-:Y:S05]  /*feb0*/  BRA `(.L_x_345) ;  /* 0xffffffe800c07947 */ /* 0x000fea000383ffff */
        .weak           $__internal_0_$__cuda_sm20_div_u64
        .type           $__internal_0_$__cuda_sm20_div_u64,@function
        .size           $__internal_0_$__cuda_sm20_div_u64,(.L_x_259 - $__internal_0_$__cuda_sm20_div_u64)
$__internal_0_$__cuda_sm20_div_u64:
[----:B------:R-:W1:Y:S08]  /*fec0*/  I2F.U64.RP R0, R26 ;  /* 0x0000001a00007312 */ /* 0x000e700000309000 */
[----:B-1----:R-:W1:Y:S02]  /*fed0*/  MUFU.RCP R0, R0 ;  /* 0x0000000000007308 */ /* 0x002e640000001000 */
[----:B-1----:R-:W-:-:S06]  /*fee0*/  VIADD R2, R0, 0x1ffffffe ;  /* 0x1ffffffe00027836 */ /* 0x002fcc0000000000 */
[----:B------:R-:W1:Y:S02]  /*fef0*/  F2I.U64.TRUNC R2, R2 ;  /* 0x0000000200027311 */ /* 0x000e64000020d800 */
[----:B-1----:R-:W-:-:S04]  /*ff00*/  IMAD.WIDE.U32 R16, R2, R26, RZ ;  /* 0x0000001a02107225 */ /* 0x002fc800078e00ff */
[----:B------:R-:W-:Y:S01]  /*ff10*/  IMAD R17, R2, R27, R17 ;  /* 0x0000001b02117224 */ /* 0x000fe200078e0211 */
[----:B------:R-:W-:-:S03]  /*ff20*/  IADD3 R25, P1, RZ, -R16, RZ ;  /* 0x80000010ff197210 */ /* 0x000fc60007f3e0ff */
[----:B------:R-:W-:Y:S02]  /*ff30*/  IMAD R17, R3, R26, R17 ;  /* 0x0000001a03117224 */ /* 0x000fe400078e0211 */
[----:B------:R-:W-:-:S04]  /*ff40*/  IMAD.HI.U32 R16, R2, R25, RZ ;  /* 0x0000001902107227 */ /* 0x000fc800078e00ff */
[----:B------:R-:W-:Y:S02]  /*ff50*/  IMAD.X R29, RZ, RZ, ~R17, P1 ;  /* 0x000000ffff1d7224 */ /* 0x000fe400008e0e11 */
[----:B------:R-:W-:Y:S02]  /*ff60*/  IMAD.MOV.U32 R17, RZ, RZ, R2 ;  /* 0x000000ffff117224 */ /* 0x000fe400078e0002 */
[-C--:B------:R-:W-:Y:S02]  /*ff70*/  IMAD R31, R3, R29.reuse, RZ ;  /* 0x0000001d031f7224 */ /* 0x080fe400078e02ff */
[----:B------:R-:W-:-:S04]  /*ff80*/  IMAD.WIDE.U32 R16, P1, R2, R29, R16 ;  /* 0x0000001d02107225 */ /* 0x000fc80007820010 */
[----:B------:R-:W-:-:S04]  /*ff90*/  IMAD.HI.U32 R29, R3, R29, RZ ;  /* 0x0000001d031d7227 */ /* 0x000fc800078e00ff */
[----:B------:R-:W-:-:S04]  /*ffa0*/  IMAD.HI.U32 R16, P2, R3, R25, R16 ;  /* 0x0000001903107227 */ /* 0x000fc80007840010 */
[----:B------:R-:W-:Y:S01]  /*ffb0*/  IMAD.X R0, R29, 0x1, R3, P1 ;  /* 0x000000011d007824 */ /* 0x000fe200008e0603 */
[----:B------:R-:W-:-:S04]  /*ffc0*/  IADD3 R17, P3, R31, R16, RZ ;  /* 0x000000101f117210 */ /* 0x000fc80007f7e0ff */
[----:B------:R-:W-:Y:S01]  /*ffd0*/  IADD3.X R25, RZ, RZ, R0, P3, P2 ;  /* 0x000000ffff197210 */ /* 0x000fe20001fe4400 */
[----:B------:R-:W-:-:S04]  /*ffe0*/  IMAD.WIDE.U32 R2, R17, R26, RZ ;  /* 0x0000001a11027225 */ /* 0x000fc800078e00ff */
[----:B------:R-:W-:Y:S01]  /*fff0*/  IMAD R0, R17, R27, R3 ;  /* 0x0000001b11007224 */ /* 0x000fe200078e0203 */
[----:B------:R-:W-:-:S03]  /*10000*/  IADD3 R3, P1, RZ, -R2, RZ ;  /* 0x80000002ff037210 */ /* 0x000fc60007f3e0ff */
[----:B------:R-:W-:Y:S02]  /*10010*/  IMAD R0, R25, R26, R0 ;  /* 0x0000001a19007224 */ /* 0x000fe400078e0200 */
[----:B------:R-:W-:-:S04]  /*10020*/  IMAD.HI.U32 R16, R17, R3, RZ ;  /* 0x0000000311107227 */ /* 0x000fc800078e00ff */
[----:B------:R-:W-:-:S04]  /*10030*/  IMAD.X R0, RZ, RZ, ~R0, P1 ;  /* 0x000000ffff007224 */ /* 0x000fc800008e0e00 */
[----:B------:R-:W-:-:S04]  /*10040*/  IMAD.WIDE.U32 R16, P1, R17, R0, R16 ;  /* 0x0000000011107225 */ /* 0x000fc80007820010 */
[C---:B------:R-:W-:Y:S02]  /*10050*/  IMAD R2, R25.reuse, R0, RZ ;  /* 0x0000000019027224 */ /* 0x040fe400078e02ff */
[----:B------:R-:W-:Y:S01]  /*10060*/  IMAD.HI.U32 R17, P2, R25, R3, R16 ;  /* 0x0000000319117227 */ /* 0x000fe20007840010 */
[----:B------:R-:W-:-:S03]  /*10070*/  MOV R3, RZ ;  /* 0x000000ff00037202 */ /* 0x000fc60000000f00 */
[----:B------:R-:W-:Y:S01]  /*10080*/  IMAD.HI.U32 R0, R25, R0, RZ ;  /* 0x0000000019007227 */ /* 0x000fe200078e00ff */
[----:B------:R-:W-:-:S03]  /*10090*/  IADD3 R17, P3, R2, R17, RZ ;  /* 0x0000001102117210 */ /* 0x000fc60007f7e0ff */
[----:B------:R-:W-:Y:S02]  /*100a0*/  IMAD.X R25, R0, 0x1, R25, P1 ;  /* 0x0000000100197824 */ /* 0x000fe400008e0619 */
[----:B------:R-:W-:-:S03]  /*100b0*/  IMAD.HI.U32 R2, R17, UR13, RZ ;  /* 0x0000000d11027c27 */ /* 0x000fc6000f8e00ff */
[----:B------:R-:W-:Y:S01]  /*100c0*/  IADD3.X R25, RZ, RZ, R25, P3, P2 ;  /* 0x000000ffff197210 */ /* 0x000fe20001fe4419 */
[----:B------:R-:W-:-:S04]  /*100d0*/  IMAD.WIDE.U32 R2, R17, UR21, R2 ;  /* 0x0000001511027c25 */ /* 0x000fc8000f8e0002 */
[C---:B------:R-:W-:Y:S02]  /*100e0*/  IMAD R17, R25.reuse, UR21, RZ ;  /* 0x0000001519117c24 */ /* 0x040fe4000f8e02ff */
[----:B------:R-:W-:-:S04]  /*100f0*/  IMAD.HI.U32 R2, P1, R25, UR13, R2 ;  /* 0x0000000d19027c27 */ /* 0x000fc8000f820002 */
[----:B------:R-:W-:Y:S01]  /*10100*/  IMAD.HI.U32 R0, R25, UR21, RZ ;  /* 0x0000001519007c27 */ /* 0x000fe2000f8e00ff */
[----:B------:R-:W-:-:S03]  /*10110*/  IADD3 R17, P2, R17, R2, RZ ;  /* 0x0000000211117210 */ /* 0x000fc60007f5e0ff */
[----:B------:R-:W-:Y:S02]  /*10120*/  IMAD.X R0, RZ, RZ, R0, P1 ;  /* 0x000000ffff007224 */ /* 0x000fe400008e0600 */
[----:B------:R-:W-:-:S04]  /*10130*/  IMAD.WIDE.U32 R2, R17, R26, RZ ;  /* 0x0000001a11027225 */ /* 0x000fc800078e00ff */
[----:B------:R-:W-:Y:S01]  /*10140*/  IMAD.X R0, RZ, RZ, R0, P2 ;  /* 0x000000ffff007224 */ /* 0x000fe200010e0600 */
[----:B------:R-:W-:Y:S01]  /*10150*/  IADD3 R25, P2, -R2, UR13, RZ ;  /* 0x0000000d02197c10 */ /* 0x000fe2000ff5e1ff */
[----:B------:R-:W-:-:S03]  /*10160*/  IMAD R3, R17, R27, R3 ;  /* 0x0000001b11037224 */ /* 0x000fc600078e0203 */
[-C--:B------:R-:W-:Y:S01]  /*10170*/  ISETP.GE.U32.AND P1, PT, R25, R26.reuse, PT ;  /* 0x0000001a1900720c */ /* 0x080fe20003f26070 */
[----:B------:R-:W-:-:S05]  /*10180*/  IMAD R0, R0, R26, R3 ;  /* 0x0000001a00007224 */ /* 0x000fca00078e0203 */
[----:B------:R-:W-:Y:S01]  /*10190*/  IADD3.X R16, ~R0, UR21, RZ, P2, !PT ;  /* 0x0000001500107c10 */ /* 0x000fe200097fe5ff */
[----:B------:R-:W-:Y:S01]  /*101a0*/  VIADD R0, R17, 0x1 ;  /* 0x0000000111007836 */ /* 0x000fe20000000000 */
[----:B------:R-:W-:Y:S02]  /*101b0*/  IADD3 R2, P2, -R26, R25, RZ ;  /* 0x000000191a027210 */ /* 0x000fe40007f5e1ff */
[----:B------:R-:W-:-:S03]  /*101c0*/  ISETP.GE.U32.AND.EX P1, PT, R16, R27, PT, P1 ;  /* 0x0000001b1000720c */ /* 0x000fc60003f26110 */
[----:B------:R-:W-:Y:S01]  /*101d0*/  IMAD.X R3, R16, 0x1, ~R27, P2 ;  /* 0x0000000110037824 */ /* 0x000fe200010e0e1b */
[----:B------:R-:W-:Y:S02]  /*101e0*/  SEL R2, R2, R25, P1 ;  /* 0x0000001902027207 */ /* 0x000fe40000800000 */
[----:B------:R-:W-:Y:S02]  /*101f0*/  SEL R17, R0, R17, P1 ;  /* 0x0000001100117207 */ /* 0x000fe40000800000 */
[----:B------:R-:W-:Y:S02]  /*10200*/  SEL R3, R3, R16, P1 ;  /* 0x0000001003037207 */ /* 0x000fe40000800000 */
[----:B------:R-:W-:Y:S01]  /*10210*/  ISETP.GE.U32.AND P1, PT, R2, R26, PT ;  /* 0x0000001a0200720c */ /* 0x000fe20003f26070 */
[----:B------:R-:W-:Y:S01]  /*10220*/  VIADD R0, R17, 0x1 ;  /* 0x0000000111007836 */ /* 0x000fe20000000000 */
[----:B------:R-:W-:Y:S01]  /*10230*/  ISETP.NE.U32.AND P2, PT, R26, RZ, PT ;  /* 0x000000ff1a00720c */ /* 0x000fe20003f45070 */
[----:B------:R-:W-:Y:S01]  /*10240*/  IMAD.MOV.U32 R2, RZ, RZ, R12 ;  /* 0x000000ffff027224 */ /* 0x000fe200078e000c */
[----:B------:R-:W-:Y:S01]  /*10250*/  ISETP.GE.U32.AND.EX P1, PT, R3, R27, PT, P1 ;  /* 0x0000001b0300720c */ /* 0x000fe20003f26110 */
[----:B------:R-:W-:Y:S01]  /*10260*/  IMAD.MOV.U32 R3, RZ, RZ, 0x0 ;  /* 0x00000000ff037424 */ /* 0x000fe200078e00ff */
[----:B------:R-:W-:-:S02]  /*10270*/  ISETP.NE.AND.EX P2, PT, R27, RZ, PT, P2 ;  /* 0x000000ff1b00720c */ /* 0x000fc40003f45320 */
[----:B------:R-:W-:-:S04]  /*10280*/  SEL R0, R0, R17, P1 ;  /* 0x0000001100007207 */ /* 0x000fc80000800000 */
[----:B------:R-:W-:Y:S01]  /*10290*/  SEL R0, R0, 0xffffffff, P2 ;  /* 0xffffffff00007807 */ /* 0x000fe20001000000 */
[----:B------:R-:W-:Y:S06]  /*102a0*/  RET.REL.NODEC R2 `(_ZN7cutlass13device_kernelINS_4gemm6kernel13GemmUniversalINS1_17GroupProblemShapeIN4cute5tupleIJiiiEEEEENS1_10collective13CollectiveMmaINS1_39MainloopSm90ArrayTmaGmmaWarpSpecializedILi13ENS6_IJNS5_1CILi2EEENSC_ILi1EEESE_EEENS1_52KernelPtrArrayTmaWarpSpecializedPingpongFP8FastAccumEEENS6_IJNSC_ILi128EEESI_NSC_ILi64EEEEEENS_12float_e4m3_tEPNS6_IJlSE_NSC_ILi0EEEEEESL_SO_NS5_8TiledMMAINS5_8MMA_AtomIJNS5_4SM904GMMA31MMA_64x128x32_F32E4M3E4M3_SS_TNILNSS_7ScaleInE1ELSU_1EEEEEENS5_6LayoutINS6_IJSE_SE_SE_EEENS6_IJSM_SM_SM_EEEEENS6_IJNS5_10UnderscoreES11_S11_EEEEENS5_13SM90_TMA_LOADENS5_14ComposedLayoutINS5_7SwizzleILi2ELi4ELi3EEENS5_18smem_ptr_flag_bitsILi8EEENSX_INS6_IJNSC_ILi8EEESJ_EEENS6_IJSJ_SE_EEEEEEEvNS5_8identityENS5_23SM90_TMA_LOAD_MULTICASTES1E_vS1F_EENS_8epilogue10collective18CollectiveEpilogueINS1I_30Sm90PtrArrayTmaWarpSpecializedILi4ELi2ELi16ELb1ELb0ELi2EEEJSK_NS6_IJSJ_NSC_ILi32EEEEEENS_6half_tEPNS6_IJSE_lSM_EEES1P_S1R_NS1I_6fusion15FusionCallbacksIS1M_NS1S_17LinearCombinationIS1P_fS1P_fLNS_15FloatRoundStyleE2EEESK_S1O_JEEES14_NS15_INS16_ILi3ELi4ELi3EEENS18_ILi16EEENSX_INS6_IJSJ_S1A_EEENS6_IJSE_SJ_EEEEEEENS5_17SM75_U16x8_LDSM_TENS5_14SM90_TMA_STOREES23_NS5_17SM90_U16x8_STSM_TENS5_9Copy_AtomIJNS5_17SM90_U32x4_STSM_NES1P_EEEvEEEvvEEEEvNT_6ParamsE) ;  /* 0xfffffefc02547950 */ /* 0x000fec0003c3ffff */
.L_x_259:
[----:B------:R-:W-:Y:S01]  /*102b0*/  UMOV UR28, UR23 ;  /* 0x00000017001c7c82 */ /* 0x000fe20008000000 */
[----:B------:R-:W-:Y:S02]  /*102c0*/  UMOV UR29, UR34 ;  /* 0x00000022001d7c82 */ /* 0x000fe40008000000 */
[----:B------:R-:W1:Y:S08]  /*102d0*/  I2F.U64.RP R13, UR28 ;  /* 0x0000001c000d7d12 */ /* 0x000e700008309000 */
[----:B-1----:R-:W1:Y:S02]  /*102e0*/  MUFU.RCP R13, R13 ;  /* 0x0000000d000d7308 */ /* 0x002e640000001000 */
[----:B-1----:R-:W-:-:S06]  /*102f0*/  VIADD R2, R13, 0x1ffffffe ;  /* 0x1ffffffe0d027836 */ /* 0x002fcc0000000000 */
[----:B------:R-:W1:Y:S02]  /*10300*/  F2I.U64.TRUNC R2, R2 ;  /* 0x0000000200027311 */ /* 0x000e64000020d800 */
[----:B-1----:R-:W-:Y:S01]  /*10310*/  R2UR UR28, R2 ;  /* 0x00000000021c72ca */ /* 0x002fe200000e0000 */
[----:B------:R-:W-:Y:S01]  /*10320*/  IMAD.MOV.U32 R2, RZ, RZ, R12 ;  /* 0x000000ffff027224 */ /* 0x000fe200078e000c */
[----:B------:R-:W-:Y:S01]  /*10330*/  R2UR UR29, R3 ;  /* 0x00000000031d72ca */ /* 0x000fe200000e0000 */
[----:B------:R-:W-:-:S10]  /*10340*/  IMAD.MOV.U32 R3, RZ, RZ, 0x0 ;  /* 0x00000000ff037424 */ /* 0x000fd400078e00ff */
[----:B------:R-:W-:-:S04]  /*10350*/  UIMAD.WIDE.U32 UR30, UR28, UR23, URZ ;  /* 0x000000171c1e72a5 */ /* 0x000fc8000f8e003f */
[----:B------:R-:W-:Y:S02]  /*10360*/  UIMAD UR31, UR28, UR34, UR31 ;  /* 0x000000221c1f72a4 */ /* 0x000fe4000f8e021f */
[----:B------:R-:W-:Y:S02]  /*10370*/  UIADD3 UR36, UP1, URZ, -UR30, URZ ;  /* 0x8000001e3f247290 */ /* 0x000fe4000ff3e03f */
[----:B------:R-:W-:Y:S02]  /*10380*/  UIMAD UR32, UR29, UR23, UR31 ;  /* 0x000000171d2072a4 */ /* 0x000fe4000f8e021f */
[----:B------:R-:W-:Y:S02]  /*10390*/  UIMAD.WIDE.U32 UR30, UR28, UR36, URZ ;  /* 0x000000241c1e72a5 */ /* 0x000fe4000f8e003f */
[----:B------:R-:W-:-:S05]  /*103a0*/  UIADD3.X UR37, URZ, ~UR32, URZ, UP1, !UPT ;  /* 0x800000203f257290 */ /* 0x000fca0008ffe43f */
[----:B------:R-:W-:Y:S01]  /*103b0*/  UMOV UR30, UR31 ;  /* 0x0000001f001e7c82 */ /* 0x000fe20008000000 */
[----:B------:R-:W-:Y:S02]  /*103c0*/  UMOV UR31, UR28 ;  /* 0x0000001c001f7c82 */ /* 0x000fe40008000000 */
[----:B------:R-:W-:Y:S02]  /*103d0*/  UIMAD.WIDE.U32 UR32, UP1, UR28, UR37, UR30 ;  /* 0x000000251c2072a5 */ /* 0x000fe4000f82001e */
[----:B------:R-:W-:Y:S02]  /*103e0*/  UIMAD.WIDE.U32 UR30, UR29, UR37, URZ ;  /* 0x000000251d1e72a5 */ /* 0x000fe4000f8e003f */
[----:B------:R-:W-:Y:S02]  /*103f0*/  UIMAD.WIDE.U32 UR32, UP2, UR29, UR36, UR32 ;  /* 0x000000241d2072a5 */ /* 0x000fe4000f840020 */
[----:B------:R-:W-:Y:S02]  /*10400*/  UIMAD UR37, UR29, UR37, URZ ;  /* 0x000000251d2572a4 */ /* 0x000fe4000f8e023f */
[----:B------:R-:W-:-:S02]  /*10410*/  UIADD3.X UR30, UR31, UR29, URZ, UP1, !UPT ;  /* 0x0000001d1f1e7290 */ /* 0x000fc40008ffe43f */
[----:B------:R-:W-:-:S04]  /*10420*/  UIADD3 UR33, UP4, UR37, UR33, URZ ;  /* 0x0000002125217290 */ /* 0x000fc8000ff9e03f */
[----:B------:R-:W-:Y:S02]  /*10430*/  UIMAD.WIDE.U32 UR28, UR33, UR23, URZ ;  /* 0x00000017211c72a5 */ /* 0x000fe4000f8e003f */
[----:B------:R-:W-:Y:S02]  /*10440*/  UIADD3.X UR36, URZ, URZ, UR30, UP4, UP2 ;  /* 0x0000003f3f247290 */ /* 0x000fe4000a7e441e */
[----:B------:R-:W-:Y:S02]  /*10450*/  UIMAD UR29, UR33, UR34, UR29 ;  /* 0x00000022211d72a4 */ /* 0x000fe4000f8e021d */
[----:B------:R-:W-:Y:S02]  /*10460*/  UIADD3 UR37, UP1, URZ, -UR28, URZ ;  /* 0x8000001c3f257290 */ /* 0x000fe4000ff3e03f */
[----:B------:R-:W-:Y:S02]  /*10470*/  UIMAD UR30, UR36, UR23, UR29 ;  /* 0x00000017241e72a4 */ /* 0x000fe4000f8e021d */
[----:B------:R-:W-:-:S02]  /*10480*/  UIMAD.WIDE.U32 UR28, UR33, UR37, URZ ;  /* 0x00000025211c72a5 */ /* 0x000fc4000f8e003f */
[----:B------:R-:W-:-:S05]  /*10490*/  UIADD3.X UR40, URZ, ~UR30, URZ, UP1, !UPT ;  /* 0x8000001e3f287290 */ /* 0x000fca0008ffe43f */
[----:B------:R-:W-:Y:S01]  /*104a0*/  UMOV UR32, UR29 ;  /* 0x0000001d00207c82 */ /* 0x000fe20008000000 */
[----:B------:R-:W-:Y:S02]  /*104b0*/  UIMAD.WIDE.U32 UR28, UR36, UR40, URZ ;  /* 0x00000028241c72a5 */ /* 0x000fe4000f8e003f */
[----:B------:R-:W-:Y:S02]  /*104c0*/  UIMAD.WIDE.U32 UR30, UP1, UR33, UR40, UR32 ;  /* 0x00000028211e72a5 */ /* 0x000fe4000f820020 */
[----:B------:R-:W-:Y:S02]  /*104d0*/  UIMAD UR32, UR36, UR40, URZ ;  /* 0x00000028242072a4 */ /* 0x000fe4000f8e023f */
[----:B------:R-:W-:Y:S02]  /*104e0*/  UIMAD.WIDE.U32 UR30, UP2, UR36, UR37, UR30 ;  /* 0x00000025241e72a5 */ /* 0x000fe4000f84001e */
[----:B------:R-:W-:Y:S02]  /*104f0*/  UIADD3.X UR36, UR29, UR36, URZ, UP1, !UPT ;  /* 0x000000241d247290 */ /* 0x000fe40008ffe43f */
[----:B------:R-:W-:-:S04]  /*10500*/  UIADD3 UR32, UP4, UR32, UR31, URZ ;  /* 0x0000001f20207290 */ /* 0x000fc8000ff9e03f */
[----:B------:R-:W-:Y:S02]  /*10510*/  UIMAD.WIDE.U32 UR30, UR32, UR24, URZ ;  /* 0x00000018201e72a5 */ /* 0x000fe4000f8e003f */
[----:B------:R-:W-:-:S05]  /*10520*/  UIADD3.X UR36, URZ, URZ, UR36, UP4, UP2 ;  /* 0x0000003f3f247290 */ /* 0x000fca000a7e4424 */
[----:B------:R-:W-:Y:S01]  /*10530*/  UMOV UR30, UR31 ;  /* 0x0000001f001e7c82 */ /* 0x000fe20008000000 */
[----:B------:R-:W-:Y:S02]  /*10540*/  UMOV UR31, URZ ;  /* 0x0000003f001f7c82 */ /* 0x000fe40008000000 */
[----:B------:R-:W-:Y:S02]  /*10550*/  UIMAD.WIDE.U32 UR28, UR32, UR25, UR30 ;  /* 0x00000019201c72a5 */ /* 0x000fe4000f8e001e */
[----:B------:R-:W-:Y:S02]  /*10560*/  UIMAD UR32, UR36, UR25, URZ ;  /* 0x00000019242072a4 */ /* 0x000fe4000f8e023f */
[----:B------:R-:W-:Y:S02]  /*10570*/  UIMAD.WIDE.U32 UR28, UP1, UR36, UR24, UR28 ;  /* 0x00000018241c72a5 */ /* 0x000fe4000f82001c */
[----:B------:R-:W-:Y:S02]  /*10580*/  UIMAD.WIDE.U32 UR30, UR36, UR25, URZ ;  /* 0x00000019241e72a5 */ /* 0x000fe4000f8e003f */
[----:B------:R-:W-:-:S02]  /*10590*/  UIADD3 UR32, UP2, UR32, UR29, URZ ;  /* 0x0000001d20207290 */ /* 0x000fc4000ff5e03f */
[----:B------:R-:W-:Y:S02]  /*105a0*/  UIADD3.X UR30, UR31, URZ, URZ, UP1, !UPT ;  /* 0x0000003f1f1e7290 */ /* 0x000fe40008ffe43f */
[----:B------:R-:W-:Y:S02]  /*105b0*/  UIMAD.WIDE.U32 UR28, UR32, UR23, URZ ;  /* 0x00000017201c72a5 */ /* 0x000fe4000f8e003f */
[----:B------:R-:W-:Y:S02]  /*105c0*/  UIADD3.X UR30, URZ, UR30, URZ, UP2, !UPT ;  /* 0x0000001e3f1e7290 */ /* 0x000fe400097fe43f */
[----:B------:R-:W-:Y:S02]  /*105d0*/  UIMAD UR29, UR32, UR34, UR29 ;  /* 0x00000022201d72a4 */ /* 0x000fe4000f8e021d */
[----:B------:R-:W-:Y:S02]  /*105e0*/  UIADD3 UR31, UP2, -UR28, UR24, URZ ;  /* 0x000000181c1f7290 */ /* 0x000fe4000ff5e13f */
[----:B------:R-:W-:-:S02]  /*105f0*/  UIMAD UR29, UR30, UR23, UR29 ;  /* 0x000000171e1d72a4 */ /* 0x000fc4000f8e021d */
[----:B------:R-:W-:Y:S02]  /*10600*/  UISETP.GE.U32.AND UP1, UPT, UR31, UR23, UPT ;  /* 0x000000171f00728c */ /* 0x000fe4000bf26070 */
[----:B------:R-:W-:Y:S02]  /*10610*/  UIADD3.X UR30, ~UR29, UR25, URZ, UP2, !UPT ;  /* 0x000000191d1e7290 */ /* 0x000fe400097fe53f */
[----:B------:R-:W-:Y:S02]  /*10620*/  UIADD3 UR25, UP2, -UR23, UR31, URZ ;  /* 0x0000001f17197290 */ /* 0x000fe4000ff5e13f */
[----:B------:R-:W-:Y:S02]  /*10630*/  UISETP.GE.U32.AND.EX UP1, UPT, UR30, UR34, UPT, UP1 ;  /* 0x000000221e00728c */ /* 0x000fe4000bf26110 */
[----:B------:R-:W-:Y:S02]  /*10640*/  UIADD3 UR28, UR32, 0x1, URZ ;  /* 0x00000001201c7890 */ /* 0x000fe4000fffe03f */
[----:B------:R-:W-:-:S02]  /*10650*/  UIADD3.X UR29, ~UR34, UR30, URZ, UP2, !UPT ;  /* 0x0000001e221d7290 */ /* 0x000fc400097fe53f */
[----:B------:R-:W-:Y:S02]  /*10660*/  USEL UR25, UR25, UR31, UP1 ;  /* 0x0000001f19197287 */ /* 0x000fe40008800000 */
[----:B------:R-:W-:Y:S02]  /*10670*/  USEL UR29, UR29, UR30, UP1 ;  /* 0x0000001e1d1d7287 */ /* 0x000fe40008800000 */
[----:B------:R-:W-:Y:S02]  /*10680*/  USEL UR32, UR28, UR32, UP1 ;  /* 0x000000201c207287 */ /* 0x000fe40008800000 */
[----:B------:R-:W-:Y:S02]  /*10690*/  UISETP.GE.U32.AND UP1, UPT, UR25, UR23, UPT ;  /* 0x000000171900728c */ /* 0x000fe4000bf26070 */
[----:B------:R-:W-:Y:S02]  /*106a0*/  UISETP.NE.U32.AND UP2, UPT, UR23, URZ, UPT ;  /* 0x0000003f1700728c */ /* 0x000fe4000bf45070 */
[----:B------:R-:W-:-:S02]  /*106b0*/  UIADD3 UR25, UR32, 0x1, URZ ;  /* 0x0000000120197890 */ /* 0x000fc4000fffe03f */
[----:B------:R-:W-:Y:S02]  /*106c0*/  UISETP.GE.U32.AND.EX UP1, UPT, UR29, UR34, UPT, UP1 ;  /* 0x000000221d00728c */ /* 0x000fe4000bf26110 */
[----:B------:R-:W-:Y:S02]  /*106d0*/  UISETP.NE.AND.EX UP2, UPT, UR34, URZ, UPT, UP2 ;  /* 0x0000003f2200728c */ /* 0x000fe4000bf45320 */
[----:B------:R-:W-:-:S04]  /*106e0*/  USEL UR25, UR25, UR32, UP1 ;  /* 0x0000002019197287 */ /* 0x000fc80008800000 */
[----:B------:R-:W-:Y:S01]  /*106f0*/  USEL UR28, UR25, 0xffffffff, UP2 ;  /* 0xffffffff191c7887 */ /* 0x000fe20009000000 */
[----:B------:R-:W-:Y:S11]  /*10700*/  RET.REL.NODEC R2 `(_ZN7cutlass13device_kernelINS_4gemm6kernel13GemmUniversalINS1_17GroupProblemShapeIN4cute5tupleIJiiiEEEEENS1_10collective13CollectiveMmaINS1_39MainloopSm90ArrayTmaGmmaWarpSpecializedILi13ENS6_IJNS5_1CILi2EEENSC_ILi1EEESE_EEENS1_52KernelPtrArrayTmaWarpSpecializedPingpongFP8FastAccumEEENS6_IJNSC_ILi128EEESI_NSC_ILi64EEEEEENS_12float_e4m3_tEPNS6_IJlSE_NSC_ILi0EEEEEESL_SO_NS5_8TiledMMAINS5_8MMA_AtomIJNS5_4SM904GMMA31MMA_64x128x32_F32E4M3E4M3_SS_TNILNSS_7ScaleInE1ELSU_1EEEEEENS5_6LayoutINS6_IJSE_SE_SE_EEENS6_IJSM_SM_SM_EEEEENS6_IJNS5_10UnderscoreES11_S11_EEEEENS5_13SM90_TMA_LOADENS5_14ComposedLayoutINS5_7SwizzleILi2ELi4ELi3EEENS5_18smem_ptr_flag_bitsILi8EEENSX_INS6_IJNSC_ILi8EEESJ_EEENS6_IJSJ_SE_EEEEEEEvNS5_8identityENS5_23SM90_TMA_LOAD_MULTICASTES1E_vS1F_EENS_8epilogue10collective18CollectiveEpilogueINS1I_30Sm90PtrArrayTmaWarpSpecializedILi4ELi2ELi16ELb1ELb0ELi2EEEJSK_NS6_IJSJ_NSC_ILi32EEEEEENS_6half_tEPNS6_IJSE_lSM_EEES1P_S1R_NS1I_6fusion15FusionCallbacksIS1M_NS1S_17LinearCombinationIS1P_fS1P_fLNS_15FloatRoundStyleE2EEESK_S1O_JEEES14_NS15_INS16_ILi3ELi4ELi3EEENS18_ILi16EEENSX_INS6_IJSJ_S1A_EEENS6_IJSE_SJ_EEEEEEENS5_17SM75_U16x8_LDSM_TENS5_14SM90_TMA_STOREES23_NS5_17SM90_U16x8_STSM_TENS5_9Copy_AtomIJNS5_17SM90_U32x4_STSM_NES1P_EEEvEEEvvEEEEvNT_6ParamsE) ;  /* 0xfffffef8023c7950 */ /* 0x000ff60003c3ffff */
.L_x_346:
[----:B------:R-:W-:-:S00]  /*10710*/  BRA `(.L_x_346) ;  /* 0xfffffffc00fc7947 */ /* 0x000fc0000383ffff */
[----:B------:R-:W-:-:S00]  /*10720*/  NOP ;  /* 0x0000000000007918 */ /* 0x000fc00000000000 */
        /* <DEDUP_REMOVED lines=13> */
.L_x_347:


//--------------------- .nv.global.init           --------------------------
	.section	.nv.global.init,"aw",@progbits
.nv.global.init:
	.type		$str$24,@object
	.size		$str$24,($str$25 - $str$24)
$str$24:
        /*0000*/ 	.byte	0x28, 0x61, 0x64, 0x64, 0x72, 0x65, 0x73, 0x73, 0x20, 0x26, 0x20, 0x6d, 0x61, 0x73, 0x6b, 0x29
        /*0010*/ 	.byte	0x20, 0x3d, 0x3d, 0x20, 0x30, 0x00
	.type		$str$25,@object
	.size		$str$25,(__unnamed_1 - $str$25)
$str$25:
        /*0016*/ 	.byte	0x2f, 0x74, 0x6d, 0x70, 0x2f, 0x63, 0x75, 0x74, 0x6c, 0x61, 0x73, 0x73, 0x5f, 0x73, 0x77, 0x65
        /*0026*/ 	.byte	0x65, 0x70, 0x5f, 0x73, 0x72, 0x63, 0x2f, 0x69, 0x6e, 0x63, 0x6c, 0x75, 0x64, 0x65, 0x2f, 0x63
        /*0036*/ 	.byte	0x75, 0x74, 0x65, 0x2f, 0x70, 0x6f, 0x69, 0x6e, 0x74, 0x65, 0x72, 0x5f, 0x66, 0x6c, 0x61, 0x67
        /*0046*/ 	.byte	0x67, 0x65, 0x64, 0x2e, 0x68, 0x70, 0x70, 0x00
	.type		__unnamed_1,@object
	.size		__unnamed_1,(.L_0 - __unnamed_1)
__unnamed_1:
        /*004e*/ 	.byte	0x61, 0x75, 0x74, 0x6f, 0x20, 0x63, 0x75, 0x74, 0x65, 0x3a, 0x3a, 0x61, 0x73, 0x5f, 0x70, 0x6f
        /* <DEDUP_REMOVED lines=27> */
        /*020e*/ 	.byte	0x3e, 0x3e, 0x3e, 0x3e, 0x3e, 0x5d, 0x00
.L_0:


//--------------------- .nv.shared._ZN7cutlass13device_kernelINS_4gemm6kernel13GemmUniversalINS1_17GroupProblemShapeIN4cute5tupleIJiiiEEEEENS1_10collective13CollectiveMmaINS1_39MainloopSm90ArrayTmaGmmaWarpSpecializedILi13ENS6_IJNS5_1CILi2EEENSC_ILi1EEESE_EEENS1_52KernelPtrArrayTmaWarpSpecializedPingpongFP8FastAccumEEENS6_IJNSC_ILi128EEESI_NSC_ILi64EEEEEENS_12float_e4m3_tEPNS6_IJlSE_NSC_ILi0EEEEEESL_SO_NS5_8TiledMMAINS5_8MMA_AtomIJNS5_4SM904GMMA31MMA_64x128x32_F32E4M3E4M3_SS_TNILNSS_7ScaleInE1ELSU_1EEEEEENS5_6LayoutINS6_IJSE_SE_SE_EEENS6_IJSM_SM_SM_EEEEENS6_IJNS5_10UnderscoreES11_S11_EEEEENS5_13SM90_TMA_LOADENS5_14ComposedLayoutINS5_7SwizzleILi2ELi4ELi3EEENS5_18smem_ptr_flag_bitsILi8EEENSX_INS6_IJNSC_ILi8EEESJ_EEENS6_IJSJ_SE_EEEEEEEvNS5_8identityENS5_23SM90_TMA_LOAD_MULTICASTES1E_vS1F_EENS_8epilogue10collective18CollectiveEpilogueINS1I_30Sm90PtrArrayTmaWarpSpecializedILi4ELi2ELi16ELb1ELb0ELi2EEEJSK_NS6_IJSJ_NSC_ILi32EEEEEENS_6half_tEPNS6_IJSE_lSM_EEES1P_S1R_NS1I_6fusion15FusionCallbacksIS1M_NS1S_17LinearCombinationIS1P_fS1P_fLNS_15FloatRoundStyleE2EEESK_S1O_JEEES14_NS15_INS16_ILi3ELi4ELi3EEENS18_ILi16EEENSX_INS6_IJSJ_S1A_EEENS6_IJSE_SJ_EEEEEEENS5_17SM75_U16x8_LDSM_TENS5_14SM90_TMA_STOREES23_NS5_17SM90_U16x8_STSM_TENS5_9Copy_AtomIJNS5_17SM90_U32x4_STSM_NES1P_EEEvEEEvvEEEEvNT_6ParamsE --------------------------
	.section	.nv.shared._ZN7cutlass13device_kernelINS_4gemm6kernel13GemmUniversalINS1_17GroupProblemShapeIN4cute5tupleIJiiiEEEEENS1_10collective13CollectiveMmaINS1_39MainloopSm90ArrayTmaGmmaWarpSpecializedILi13ENS6_IJNS5_1CILi2EEENSC_ILi1EEESE_EEENS1_52KernelPtrArrayTmaWarpSpecializedPingpongFP8FastAccumEEENS6_IJNSC_ILi128EEESI_NSC_ILi64EEEEEENS_12float_e4m3_tEPNS6_IJlSE_NSC_ILi0EEEEEESL_SO_NS5_8TiledMMAINS5_8MMA_AtomIJNS5_4SM904GMMA31MMA_64x128x32_F32E4M3E4M3_SS_TNILNSS_7ScaleInE1ELSU_1EEEEEENS5_6LayoutINS6_IJSE_SE_SE_EEENS6_IJSM_SM_SM_EEEEENS6_IJNS5_10UnderscoreES11_S11_EEEEENS5_13SM90_TMA_LOADENS5_14ComposedLayoutINS5_7SwizzleILi2ELi4ELi3EEENS5_18smem_ptr_flag_bitsILi8EEENSX_INS6_IJNSC_ILi8EEESJ_EEENS6_IJSJ_SE_EEEEEEEvNS5_8identityENS5_23SM90_TMA_LOAD_MULTICASTES1E_vS1F_EENS_8epilogue10collective18CollectiveEpilogueINS1I_30Sm90PtrArrayTmaWarpSpecializedILi4ELi2ELi16ELb1ELb0ELi2EEEJSK_NS6_IJSJ_NSC_ILi32EEEEEENS_6half_tEPNS6_IJSE_lSM_EEES1P_S1R_NS1I_6fusion15FusionCallbacksIS1M_NS1S_17LinearCombinationIS1P_fS1P_fLNS_15FloatRoundStyleE2EEESK_S1O_JEEES14_NS15_INS16_ILi3ELi4ELi3EEENS18_ILi16EEENSX_INS6_IJSJ_S1A_EEENS6_IJSE_SJ_EEEEEEENS5_17SM75_U16x8_LDSM_TENS5_14SM90_TMA_STOREES23_NS5_17SM90_U16x8_STSM_TENS5_9Copy_AtomIJNS5_17SM90_U32x4_STSM_NES1P_EEEvEEEvvEEEEvNT_6ParamsE,"aw",@nobits
	.sectionflags	@""
	.align	16
	.zero		1024


//--------------------- .nv.shared.reserved.0     --------------------------
	.section	.nv.shared.reserved.0,"aw",@nobits
	.weak		__nv_reservedSMEM_offset_0_alias
	.size		__nv_reservedSMEM_offset_0_alias, 0, 0
	.other		__nv_reservedSMEM_offset_0_alias,@"STO_CUDA_RESERVED_SHARED STV_DEFAULT"
__nv_reservedSMEM_offset_0_alias:
	.zero		0


//--------------------- .nv.global                --------------------------
	.section	.nv.global,"aw",@nobits
.nv.global:
	.type		_ZN39_INTERNAL_10389db2_4_k_cu_b079542a_26724cute1_E,@object
	.size		_ZN39_INTERNAL_10389db2_4_k_cu_b079542a_26724cute1_E,(_ZN39_INTERNAL_10389db2_4_k_cu_b079542a_26724cuda3std3__45__cpo6cbeginE - _ZN39_INTERNAL_10389db2_4_k_cu_b079542a_26724cute1_E)
_ZN39_INTERNAL_10389db2_4_k_cu_b079542a_26724cute1_E:
	.zero		1
	.type		_ZN39_INTERNAL_10389db2_4_k_cu_b079542a_26724cuda3std3__45__cpo6cbeginE,@object
	.size		_ZN39_INTERNAL_10389db2_4_k_cu_b079542a_26724cuda3std3__45__cpo6cbeginE,(_ZN39_INTERNAL_10389db2_4_k_cu_b079542a_26724cuda3std3__48in_placeE - _ZN39_INTERNAL_10389db2_4_k_cu_b079542a_26724cuda3std3__45__cpo6cbeginE)
_ZN39_INTERNAL_10389db2_4_k_cu_b079542a_26724cuda3std3__45__cpo6cbeginE:
	.zero		1
	.type		_ZN39_INTERNAL_10389db2_4_k_cu_b079542a_26724cuda3std3__48in_placeE,@object
	.size		_ZN39_INTERNAL_10389db2_4_k_cu_b079542a_26724cuda3std3__48in_placeE,(_ZN39_INTERNAL_10389db2_4_k_cu_b079542a_26724cuda3std6ranges3__45__cpo9iter_moveE - _ZN39_INTERNAL_10389db2_4_k_cu_b079542a_26724cuda3std3__48in_placeE)
_ZN39_INTERNAL_10389db2_4_k_cu_b079542a_26724cuda3std3__48in_placeE:
	.zero		1
	.type		_ZN39_INTERNAL_10389db2_4_k_cu_b079542a_26724cuda3std6ranges3__45__cpo9iter_moveE,@object
	.size		_ZN39_INTERNAL_10389db2_4_k_cu_b079542a_26724cuda3std6ranges3__45__cpo9iter_moveE,(_ZN39_INTERNAL_10389db2_4_k_cu_b079542a_26724cuda3std3__45__cpo5beginE - _ZN39_INTERNAL_10389db2_4_k_cu_b079542a_26724cuda3std6ranges3__45__cpo9iter_moveE)
_ZN39_INTERNAL_10389db2_4_k_cu_b079542a_26724cuda3std6ranges3__45__cpo9iter_moveE:
	.zero		1
	.type		_ZN39_INTERNAL_10389db2_4_k_cu_b079542a_26724cuda3std3__45__cpo5beginE,@object
	.size		_ZN39_INTERNAL_10389db2_4_k_cu_b079542a_26724cuda3std3__45__cpo5beginE,(_ZN39_INTERNAL_10389db2_4_k_cu_b079542a_26724cuda3std3__441_GLOBAL__N__10389db2_4_k_cu_b079542a_26726ignoreE - _ZN39_INTERNAL_10389db2_4_k_cu_b079542a_26724cuda3std3__45__cpo5beginE)
_ZN39_INTERNAL_10389db2_4_k_cu_b079542a_26724cuda3std3__45__cpo5beginE:
	.zero		1
	.type		_ZN39_INTERNAL_10389db2_4_k_cu_b079542a_26724cuda3std3__441_GLOBAL__N__10389db2_4_k_cu_b079542a_26726ignoreE,@object
	.size		_ZN39_INTERNAL_10389db2_4_k_cu_b079542a_26724cuda3std3__441_GLOBAL__N__10389db2_4_k_cu_b079542a_26726ignoreE,(_ZN39_INTERNAL_10389db2_4_k_cu_b079542a_26724cute7productE - _ZN39_INTERNAL_10389db2_4_k_cu_b079542a_26724cuda3std3__441_GLOBAL__N__10389db2_4_k_cu_b079542a_26726ignoreE)
_ZN39_INTERNAL_10389db2_4_k_cu_b079542a_26724cuda3std3__441_GLOBAL__N__10389db2_4_k_cu_b079542a_26726ignoreE:
	.zero		1
	.type		_ZN39_INTERNAL_10389db2_4_k_cu_b079542a_26724cute7productE,@object
	.size		_ZN39_INTERNAL_10389db2_4_k_cu_b079542a_26724cute7productE,(_ZN39_INTERNAL_10389db2_4_k_cu_b079542a_26724cuda3std3__45__cpo3endE - _ZN39_INTERNAL_10389db2_4_k_cu_b079542a_26724cute7productE)
_ZN39_INTERNAL_10389db2_4_k_cu_b079542a_26724cute7productE:
	.zero		1
	.type		_ZN39_INTERNAL_10389db2_4_k_cu_b079542a_26724cuda3std3__45__cpo3endE,@object
	.size		_ZN39_INTERNAL_10389db2_4_k_cu_b079542a_26724cuda3std3__45__cpo3endE,(_ZN39_INTERNAL_10389db2_4_k_cu_b079542a_26724cuda3std3__419piecewise_constructE - _ZN39_INTERNAL_10389db2_4_k_cu_b079542a_26724cuda3std3__45__cpo3endE)
_ZN39_INTERNAL_10389db2_4_k_cu_b079542a_26724cuda3std3__45__cpo3endE:
	.zero		1
	.type		_ZN39_INTERNAL_10389db2_4_k_cu_b079542a_26724cuda3std3__419piecewise_constructE,@object
	.size		_ZN39_INTERNAL_10389db2_4_k_cu_b079542a_26724cuda3std3__419piecewise_constructE,(_ZN39_INTERNAL_10389db2_4_k_cu_b079542a_26724cuda3std3__45__cpo4cendE - _ZN39_INTERNAL_10389db2_4_k_cu_b079542a_26724cuda3std3__419piecewise_constructE)
_ZN39_INTERNAL_10389db2_4_k_cu_b079542a_26724cuda3std3__419piecewise_constructE:
	.zero		1
	.type		_ZN39_INTERNAL_10389db2_4_k_cu_b079542a_26724cuda3std3__45__cpo4cendE,@object
	.size		_ZN39_INTERNAL_10389db2_4_k_cu_b079542a_26724cuda3std3__45__cpo4cendE,(_ZN39_INTERNAL_10389db2_4_k_cu_b079542a_26724cuda3std6ranges3__45__cpo4swapE - _ZN39_INTERNAL_10389db2_4_k_cu_b079542a_26724cuda3std3__45__cpo4cendE)
_ZN39_INTERNAL_10389db2_4_k_cu_b079542a_26724cuda3std3__45__cpo4cendE:
	.zero		1
	.type		_ZN39_INTERNAL_10389db2_4_k_cu_b079542a_26724cuda3std6ranges3__45__cpo4swapE,@object
	.size		_ZN39_INTERNAL_10389db2_4_k_cu_b079542a_26724cuda3std6ranges3__45__cpo4swapE,(.L_8 - _ZN39_INTERNAL_10389db2_4_k_cu_b079542a_26724cuda3std6ranges3__45__cpo4swapE)
_ZN39_INTERNAL_10389db2_4_k_cu_b079542a_26724cuda3std6ranges3__45__cpo4swapE:
	.zero		1
.L_8:


//--------------------- .nv.constant0._ZN7cutlass13device_kernelINS_4gemm6kernel13GemmUniversalINS1_17GroupProblemShapeIN4cute5tupleIJiiiEEEEENS1_10collective13CollectiveMmaINS1_39MainloopSm90ArrayTmaGmmaWarpSpecializedILi13ENS6_IJNS5_1CILi2EEENSC_ILi1EEESE_EEENS1_52KernelPtrArrayTmaWarpSpecializedPingpongFP8FastAccumEEENS6_IJNSC_ILi128EEESI_NSC_ILi64EEEEEENS_12float_e4m3_tEPNS6_IJlSE_NSC_ILi0EEEEEESL_SO_NS5_8TiledMMAINS5_8MMA_AtomIJNS5_4SM904GMMA31MMA_64x128x32_F32E4M3E4M3_SS_TNILNSS_7ScaleInE1ELSU_1EEEEEENS5_6LayoutINS6_IJSE_SE_SE_EEENS6_IJSM_SM_SM_EEEEENS6_IJNS5_10UnderscoreES11_S11_EEEEENS5_13SM90_TMA_LOADENS5_14ComposedLayoutINS5_7SwizzleILi2ELi4ELi3EEENS5_18smem_ptr_flag_bitsILi8EEENSX_INS6_IJNSC_ILi8EEESJ_EEENS6_IJSJ_SE_EEEEEEEvNS5_8identityENS5_23SM90_TMA_LOAD_MULTICASTES1E_vS1F_EENS_8epilogue10collective18CollectiveEpilogueINS1I_30Sm90PtrArrayTmaWarpSpecializedILi4ELi2ELi16ELb1ELb0ELi2EEEJSK_NS6_IJSJ_NSC_ILi32EEEEEENS_6half_tEPNS6_IJSE_lSM_EEES1P_S1R_NS1I_6fusion15FusionCallbacksIS1M_NS1S_17LinearCombinationIS1P_fS1P_fLNS_15FloatRoundStyleE2EEESK_S1O_JEEES14_NS15_INS16_ILi3ELi4ELi3EEENS18_ILi16EEENSX_INS6_IJSJ_S1A_EEENS6_IJSE_SJ_EEEEEEENS5_17SM75_U16x8_LDSM_TENS5_14SM90_TMA_STOREES23_NS5_17SM90_U16x8_STSM_TENS5_9Copy_AtomIJNS5_17SM90_U32x4_STSM_NES1P_EEEvEEEvvEEEEvNT_6ParamsE --------------------------
	.section	.nv.constant0._ZN7cutlass13device_kernelINS_4gemm6kernel13GemmUniversalINS1_17GroupProblemShapeIN4cute5tupleIJiiiEEEEENS1_10collective13CollectiveMmaINS1_39MainloopSm90ArrayTmaGmmaWarpSpecializedILi13ENS6_IJNS5_1CILi2EEENSC_ILi1EEESE_EEENS1_52KernelPtrArrayTmaWarpSpecializedPingpongFP8FastAccumEEENS6_IJNSC_ILi128EEESI_NSC_ILi64EEEEEENS_12float_e4m3_tEPNS6_IJlSE_NSC_ILi0EEEEEESL_SO_NS5_8TiledMMAINS5_8MMA_AtomIJNS5_4SM904GMMA31MMA_64x128x32_F32E4M3E4M3_SS_TNILNSS_7ScaleInE1ELSU_1EEEEEENS5_6LayoutINS6_IJSE_SE_SE_EEENS6_IJSM_SM_SM_EEEEENS6_IJNS5_10UnderscoreES11_S11_EEEEENS5_13SM90_TMA_LOADENS5_14ComposedLayoutINS5_7SwizzleILi2ELi4ELi3EEENS5_18smem_ptr_flag_bitsILi8EEENSX_INS6_IJNSC_ILi8EEESJ_EEENS6_IJSJ_SE_EEEEEEEvNS5_8identityENS5_23SM90_TMA_LOAD_MULTICASTES1E_vS1F_EENS_8epilogue10collective18CollectiveEpilogueINS1I_30Sm90PtrArrayTmaWarpSpecializedILi4ELi2ELi16ELb1ELb0ELi2EEEJSK_NS6_IJSJ_NSC_ILi32EEEEEENS_6half_tEPNS6_IJSE_lSM_EEES1P_S1R_NS1I_6fusion15FusionCallbacksIS1M_NS1S_17LinearCombinationIS1P_fS1P_fLNS_15FloatRoundStyleE2EEESK_S1O_JEEES14_NS15_INS16_ILi3ELi4ELi3EEENS18_ILi16EEENSX_INS6_IJSJ_S1A_EEENS6_IJSE_SJ_EEEEEEENS5_17SM75_U16x8_LDSM_TENS5_14SM90_TMA_STOREES23_NS5_17SM90_U16x8_STSM_TENS5_9Copy_AtomIJNS5_17SM90_U32x4_STSM_NES1P_EEEvEEEvvEEEEvNT_6ParamsE,"a",@progbits
	.sectionflags	@""
	.align	4
.nv.constant0._ZN7cutlass13device_kernelINS_4gemm6kernel13GemmUniversalINS1_17GroupProblemShapeIN4cute5tupleIJiiiEEEEENS1_10collective13CollectiveMmaINS1_39MainloopSm90ArrayTmaGmmaWarpSpecializedILi13ENS6_IJNS5_1CILi2EEENSC_ILi1EEESE_EEENS1_52KernelPtrArrayTmaWarpSpecializedPingpongFP8FastAccumEEENS6_IJNSC_ILi128EEESI_NSC_ILi64EEEEEENS_12float_e4m3_tEPNS6_IJlSE_NSC_ILi0EEEEEESL_SO_NS5_8TiledMMAINS5_8MMA_AtomIJNS5_4SM904GMMA31MMA_64x128x32_F32E4M3E4M3_SS_TNILNSS_7ScaleInE1ELSU_1EEEEEENS5_6LayoutINS6_IJSE_SE_SE_EEENS6_IJSM_SM_SM_EEEEENS6_IJNS5_10UnderscoreES11_S11_EEEEENS5_13SM90_TMA_LOADENS5_14ComposedLayoutINS5_7SwizzleILi2ELi4ELi3EEENS5_18smem_ptr_flag_bitsILi8EEENSX_INS6_IJNSC_ILi8EEESJ_EEENS6_IJSJ_SE_EEEEEEEvNS5_8identityENS5_23SM90_TMA_LOAD_MULTICASTES1E_vS1F_EENS_8epilogue10collective18CollectiveEpilogueINS1I_30Sm90PtrArrayTmaWarpSpecializedILi4ELi2ELi16ELb1ELb0ELi2EEEJSK_NS6_IJSJ_NSC_ILi32EEEEEENS_6half_tEPNS6_IJSE_lSM_EEES1P_S1R_NS1I_6fusion15FusionCallbacksIS1M_NS1S_17LinearCombinationIS1P_fS1P_fLNS_15FloatRoundStyleE2EEESK_S1O_JEEES14_NS15_INS16_ILi3ELi4ELi3EEENS18_ILi16EEENSX_INS6_IJSJ_S1A_EEENS6_IJSE_SJ_EEEEEEENS5_17SM75_U16x8_LDSM_TENS5_14SM90_TMA_STOREES23_NS5_17SM90_U16x8_STSM_TENS5_9Copy_AtomIJNS5_17SM90_U32x4_STSM_NES1P_EEEvEEEvvEEEEvNT_6ParamsE:
	.zero		2432


//--------------------- SYMBOLS --------------------------

	.type		.nv.reservedSmem.offset0,@object
	.size		.nv.reservedSmem.offset0,0x4
	.type		__assertfail,@function
